	.target	sm_90

	.elftype	@"ET_EXEC"


//--------------------- .note.nv.tkinfo           --------------------------
	.section	.note.nv.tkinfo,"",@"SHT_NOTE"
	.sectionflags	@"SHF_NOTE_NV_TKINFO"
	.tkinfo
        /*0018*/ 	.word	0x00000002
        /*0030*/ 	.string	""
        /*0030*/ 	.string	"ptxas"
        /*0030*/ 	.string	"Cuda compilation tools, release 13.0, V13.0.88"
        /*0030*/ 	.string	"Build cuda_13.0.r13.0/compiler.36424714_0"
        /*0030*/ 	.string	"-arch sm_90 -m 64 "



//--------------------- .note.nv.cuinfo           --------------------------
	.section	.note.nv.cuinfo,"",@"SHT_NOTE"
	.sectionflags	@"SHF_NOTE_NV_CUINFO"
        /*0018*/ 	.short	0x0002
        /*001a*/ 	.short	0x005a
        /*001c*/ 	.short	0x0082
	.zero		2


//--------------------- .nv.info                  --------------------------
	.section	.nv.info,"",@"SHT_CUDA_INFO"
	.align	4


	//----- nvinfo : EIATTR_REGCOUNT
	.align		4
        /*0000*/ 	.byte	0x04, 0x2f
        /*0002*/ 	.short	(.L_29 - .L_28)
	.align		4
.L_28:
        /*0004*/ 	.word	index@(_ZN2at6native49_GLOBAL__N__cfa43aba_16_ReflectionPad_cu_f800513927reflection_pad2d_out_kernelIhEEvPKT_PS3_lliiiiiii)
        /*0008*/ 	.word	0x0000001a


	//----- nvinfo : EIATTR_FRAME_SIZE
	.align		4
.L_29:
        /*000c*/ 	.byte	0x04, 0x11
        /*000e*/ 	.short	(.L_31 - .L_30)
	.align		4
.L_30:
        /*0010*/ 	.word	index@($__internal_95_$__cuda_sm20_div_s64)
        /*0014*/ 	.word	0x00000000


	//----- nvinfo : EIATTR_FRAME_SIZE
	.align		4
.L_31:
        /*0018*/ 	.byte	0x04, 0x11
        /*001a*/ 	.short	(.L_33 - .L_32)
	.align		4
.L_32:
        /*001c*/ 	.word	index@(_ZN2at6native49_GLOBAL__N__cfa43aba_16_ReflectionPad_cu_f800513927reflection_pad2d_out_kernelIhEEvPKT_PS3_lliiiiiii)
        /*0020*/ 	.word	0x00000000


	//----- nvinfo : EIATTR_REGCOUNT
	.align		4
.L_33:
        /*0024*/ 	.byte	0x04, 0x2f
        /*0026*/ 	.short	(.L_35 - .L_34)
	.align		4
.L_34:
        /*0028*/ 	.word	index@(_ZN2at6native49_GLOBAL__N__cfa43aba_16_ReflectionPad_cu_f800513927reflection_pad2d_out_kernelIaEEvPKT_PS3_lliiiiiii)
        /*002c*/ 	.word	0x0000001a


	//----- nvinfo : EIATTR_FRAME_SIZE
	.align		4
.L_35:
        /*0030*/ 	.byte	0x04, 0x11
        /*0032*/ 	.short	(.L_37 - .L_36)
	.align		4
.L_36:
        /*0034*/ 	.word	index@($__internal_94_$__cuda_sm20_div_s64)
        /*0038*/ 	.word	0x00000000


	//----- nvinfo : EIATTR_FRAME_SIZE
	.align		4
.L_37:
        /*003c*/ 	.byte	0x04, 0x11
        /*003e*/ 	.short	(.L_39 - .L_38)
	.align		4
.L_38:
        /*0040*/ 	.word	index@(_ZN2at6native49_GLOBAL__N__cfa43aba_16_ReflectionPad_cu_f800513927reflection_pad2d_out_kernelIaEEvPKT_PS3_lliiiiiii)
        /*0044*/ 	.word	0x00000000


	//----- nvinfo : EIATTR_REGCOUNT
	.align		4
.L_39:
        /*0048*/ 	.byte	0x04, 0x2f
        /*004a*/ 	.short	(.L_41 - .L_40)
	.align		4
.L_40:
        /*004c*/ 	.word	index@(_ZN2at6native49_GLOBAL__N__cfa43aba_16_ReflectionPad_cu_f800513927reflection_pad2d_out_kernelIiEEvPKT_PS3_lliiiiiii)
        /*0050*/ 	.word	0x0000001a


	//----- nvinfo : EIATTR_FRAME_SIZE
	.align		4
.L_41:
        /*0054*/ 	.byte	0x04, 0x11
        /*0056*/ 	.short	(.L_43 - .L_42)
	.align		4
.L_42:
        /*0058*/ 	.word	index@($__internal_93_$__cuda_sm20_div_s64)
        /*005c*/ 	.word	0x00000000


	//----- nvinfo : EIATTR_FRAME_SIZE
	.align		4
.L_43:
        /*0060*/ 	.byte	0x04, 0x11
        /*0062*/ 	.short	(.L_45 - .L_44)
	.align		4
.L_44:
        /*0064*/ 	.word	index@(_ZN2at6native49_GLOBAL__N__cfa43aba_16_ReflectionPad_cu_f800513927reflection_pad2d_out_kernelIiEEvPKT_PS3_lliiiiiii)
        /*0068*/ 	.word	0x00000000


	//----- nvinfo : EIATTR_REGCOUNT
	.align		4
.L_45:
        /*006c*/ 	.byte	0x04, 0x2f
        /*006e*/ 	.short	(.L_47 - .L_46)
	.align		4
.L_46:
        /*0070*/ 	.word	index@(_ZN2at6native49_GLOBAL__N__cfa43aba_16_ReflectionPad_cu_f800513927reflection_pad2d_out_kernelIlEEvPKT_PS3_lliiiiiii)
        /*0074*/ 	.word	0x0000001a


	//----- nvinfo : EIATTR_FRAME_SIZE
	.align		4
.L_47:
        /*0078*/ 	.byte	0x04, 0x11
        /*007a*/ 	.short	(.L_49 - .L_48)
	.align		4
.L_48:
        /*007c*/ 	.word	index@($__internal_92_$__cuda_sm20_div_s64)
        /*0080*/ 	.word	0x00000000


	//----- nvinfo : EIATTR_FRAME_SIZE
	.align		4
.L_49:
        /*0084*/ 	.byte	0x04, 0x11
        /*0086*/ 	.short	(.L_51 - .L_50)
	.align		4
.L_50:
        /*0088*/ 	.word	index@(_ZN2at6native49_GLOBAL__N__cfa43aba_16_ReflectionPad_cu_f800513927reflection_pad2d_out_kernelIlEEvPKT_PS3_lliiiiiii)
        /*008c*/ 	.word	0x00000000


	//----- nvinfo : EIATTR_REGCOUNT
	.align		4
.L_51:
        /*0090*/ 	.byte	0x04, 0x2f
        /*0092*/ 	.short	(.L_53 - .L_52)
	.align		4
.L_52:
        /*0094*/ 	.word	index@(_ZN2at6native49_GLOBAL__N__cfa43aba_16_ReflectionPad_cu_f800513927reflection_pad2d_out_kernelIsEEvPKT_PS3_lliiiiiii)
        /*0098*/ 	.word	0x0000001a


	//----- nvinfo : EIATTR_FRAME_SIZE
	.align		4
.L_53:
        /*009c*/ 	.byte	0x04, 0x11
        /*009e*/ 	.short	(.L_55 - .L_54)
	.align		4
.L_54:
        /*00a0*/ 	.word	index@($__internal_91_$__cuda_sm20_div_s64)
        /*00a4*/ 	.word	0x00000000


	//----- nvinfo : EIATTR_FRAME_SIZE
	.align		4
.L_55:
        /*00a8*/ 	.byte	0x04, 0x11
        /*00aa*/ 	.short	(.L_57 - .L_56)
	.align		4
.L_56:
        /*00ac*/ 	.word	index@(_ZN2at6native49_GLOBAL__N__cfa43aba_16_ReflectionPad_cu_f800513927reflection_pad2d_out_kernelIsEEvPKT_PS3_lliiiiiii)
        /*00b0*/ 	.word	0x00000000


	//----- nvinfo : EIATTR_REGCOUNT
	.align		4
.L_57:
        /*00b4*/ 	.byte	0x04, 0x2f
        /*00b6*/ 	.short	(.L_59 - .L_58)
	.align		4
.L_58:
        /*00b8*/ 	.word	index@(_ZN2at6native49_GLOBAL__N__cfa43aba_16_ReflectionPad_cu_f800513927reflection_pad2d_out_kernelIdEEvPKT_PS3_lliiiiiii)
        /*00bc*/ 	.word	0x0000001a


	//----- nvinfo : EIATTR_FRAME_SIZE
	.align		4
.L_59:
        /*00c0*/ 	.byte	0x04, 0x11
        /*00c2*/ 	.short	(.L_61 - .L_60)
	.align		4
.L_60:
        /*00c4*/ 	.word	index@($__internal_90_$__cuda_sm20_div_s64)
        /*00c8*/ 	.word	0x00000000


	//----- nvinfo : EIATTR_FRAME_SIZE
	.align		4
.L_61:
        /*00cc*/ 	.byte	0x04, 0x11
        /*00ce*/ 	.short	(.L_63 - .L_62)
	.align		4
.L_62:
        /*00d0*/ 	.word	index@(_ZN2at6native49_GLOBAL__N__cfa43aba_16_ReflectionPad_cu_f800513927reflection_pad2d_out_kernelIdEEvPKT_PS3_lliiiiiii)
        /*00d4*/ 	.word	0x00000000


	//----- nvinfo : EIATTR_REGCOUNT
	.align		4
.L_63:
        /*00d8*/ 	.byte	0x04, 0x2f
        /*00da*/ 	.short	(.L_65 - .L_64)
	.align		4
.L_64:
        /*00dc*/ 	.word	index@(_ZN2at6native49_GLOBAL__N__cfa43aba_16_ReflectionPad_cu_f800513927reflection_pad2d_out_kernelIfEEvPKT_PS3_lliiiiiii)
        /*00e0*/ 	.word	0x0000001a


	//----- nvinfo : EIATTR_FRAME_SIZE
	.align		4
.L_65:
        /*00e4*/ 	.byte	0x04, 0x11
        /*00e6*/ 	.short	(.L_67 - .L_66)
	.align		4
.L_66:
        /*00e8*/ 	.word	index@($__internal_89_$__cuda_sm20_div_s64)
        /*00ec*/ 	.word	0x00000000


	//----- nvinfo : EIATTR_FRAME_SIZE
	.align		4
.L_67:
        /*00f0*/ 	.byte	0x04, 0x11
        /*00f2*/ 	.short	(.L_69 - .L_68)
	.align		4
.L_68:
        /*00f4*/ 	.word	index@(_ZN2at6native49_GLOBAL__N__cfa43aba_16_ReflectionPad_cu_f800513927reflection_pad2d_out_kernelIfEEvPKT_PS3_lliiiiiii)
        /*00f8*/ 	.word	0x00000000


	//----- nvinfo : EIATTR_REGCOUNT
	.align		4
.L_69:
        /*00fc*/ 	.byte	0x04, 0x2f
        /*00fe*/ 	.short	(.L_71 - .L_70)
	.align		4
.L_70:
        /*0100*/ 	.word	index@(_ZN2at6native49_GLOBAL__N__cfa43aba_16_ReflectionPad_cu_f800513927reflection_pad2d_out_kernelIN3c107complexIdEEEEvPKT_PS6_lliiiiiii)
        /*0104*/ 	.word	0x0000001a


	//----- nvinfo : EIATTR_FRAME_SIZE
	.align		4
.L_71:
        /*0108*/ 	.byte	0x04, 0x11
        /*010a*/ 	.short	(.L_73 - .L_72)
	.align		4
.L_72:
        /*010c*/ 	.word	index@($__internal_88_$__cuda_sm20_div_s64)
        /*0110*/ 	.word	0x00000000


	//----- nvinfo : EIATTR_FRAME_SIZE
	.align		4
.L_73:
        /*0114*/ 	.byte	0x04, 0x11
        /*0116*/ 	.short	(.L_75 - .L_74)
	.align		4
.L_74:
        /*0118*/ 	.word	index@(_ZN2at6native49_GLOBAL__N__cfa43aba_16_ReflectionPad_cu_f800513927reflection_pad2d_out_kernelIN3c107complexIdEEEEvPKT_PS6_lliiiiiii)
        /*011c*/ 	.word	0x00000000


	//----- nvinfo : EIATTR_REGCOUNT
	.align		4
.L_75:
        /*0120*/ 	.byte	0x04, 0x2f
        /*0122*/ 	.short	(.L_77 - .L_76)
	.align		4
.L_76:
        /*0124*/ 	.word	index@(_ZN2at6native49_GLOBAL__N__cfa43aba_16_ReflectionPad_cu_f800513927reflection_pad2d_out_kernelIN3c107complexIfEEEEvPKT_PS6_lliiiiiii)
        /*0128*/ 	.word	0x0000001a


	//----- nvinfo : EIATTR_FRAME_SIZE
	.align		4
.L_77:
        /*012c*/ 	.byte	0x04, 0x11
        /*012e*/ 	.short	(.L_79 - .L_78)
	.align		4
.L_78:
        /*0130*/ 	.word	index@($__internal_87_$__cuda_sm20_div_s64)
        /*0134*/ 	.word	0x00000000


	//----- nvinfo : EIATTR_FRAME_SIZE
	.align		4
.L_79:
        /*0138*/ 	.byte	0x04, 0x11
        /*013a*/ 	.short	(.L_81 - .L_80)
	.align		4
.L_80:
        /*013c*/ 	.word	index@(_ZN2at6native49_GLOBAL__N__cfa43aba_16_ReflectionPad_cu_f800513927reflection_pad2d_out_kernelIN3c107complexIfEEEEvPKT_PS6_lliiiiiii)
        /*0140*/ 	.word	0x00000000


	//----- nvinfo : EIATTR_REGCOUNT
	.align		4
.L_81:
        /*0144*/ 	.byte	0x04, 0x2f
        /*0146*/ 	.short	(.L_83 - .L_82)
	.align		4
.L_82:
        /*0148*/ 	.word	index@(_ZN2at6native49_GLOBAL__N__cfa43aba_16_ReflectionPad_cu_f800513927reflection_pad2d_out_kernelIN3c104HalfEEEvPKT_PS5_lliiiiiii)
        /*014c*/ 	.word	0x0000001a


	//----- nvinfo : EIATTR_FRAME_SIZE
	.align		4
.L_83:
        /*0150*/ 	.byte	0x04, 0x11
        /*0152*/ 	.short	(.L_85 - .L_84)
	.align		4
.L_84:
        /*0154*/ 	.word	index@($__internal_86_$__cuda_sm20_div_s64)
        /*0158*/ 	.word	0x00000000


	//----- nvinfo : EIATTR_FRAME_SIZE
	.align		4
.L_85:
        /*015c*/ 	.byte	0x04, 0x11
        /*015e*/ 	.short	(.L_87 - .L_86)
	.align		4
.L_86:
        /*0160*/ 	.word	index@(_ZN2at6native49_GLOBAL__N__cfa43aba_16_ReflectionPad_cu_f800513927reflection_pad2d_out_kernelIN3c104HalfEEEvPKT_PS5_lliiiiiii)
        /*0164*/ 	.word	0x00000000


	//----- nvinfo : EIATTR_REGCOUNT
	.align		4
.L_87:
        /*0168*/ 	.byte	0x04, 0x2f
        /*016a*/ 	.short	(.L_89 - .L_88)
	.align		4
.L_88:
        /*016c*/ 	.word	index@(_ZN2at6native49_GLOBAL__N__cfa43aba_16_ReflectionPad_cu_f800513927reflection_pad2d_out_kernelIN3c108BFloat16EEEvPKT_PS5_lliiiiiii)
        /*0170*/ 	.word	0x0000001a


	//----- nvinfo : EIATTR_FRAME_SIZE
	.align		4
.L_89:
        /*0174*/ 	.byte	0x04, 0x11
        /*0176*/ 	.short	(.L_91 - .L_90)
	.align		4
.L_90:
        /*0178*/ 	.word	index@($__internal_85_$__cuda_sm20_div_s64)
        /*017c*/ 	.word	0x00000000


	//----- nvinfo : EIATTR_FRAME_SIZE
	.align		4
.L_91:
        /*0180*/ 	.byte	0x04, 0x11
        /*0182*/ 	.short	(.L_93 - .L_92)
	.align		4
.L_92:
        /*0184*/ 	.word	index@(_ZN2at6native49_GLOBAL__N__cfa43aba_16_ReflectionPad_cu_f800513927reflection_pad2d_out_kernelIN3c108BFloat16EEEvPKT_PS5_lliiiiiii)
        /*0188*/ 	.word	0x00000000


	//----- nvinfo : EIATTR_REGCOUNT
	.align		4
.L_93:
        /*018c*/ 	.byte	0x04, 0x2f
        /*018e*/ 	.short	(.L_95 - .L_94)
	.align		4
.L_94:
        /*0190*/ 	.word	index@(_ZN2at6native49_GLOBAL__N__cfa43aba_16_ReflectionPad_cu_f800513940reflection_pad2d_backward_det_out_kernelIdEEvPT_PKS3_lliiiiiii)
        /*0194*/ 	.word	0x00000020


	//----- nvinfo : EIATTR_FRAME_SIZE
	.align		4
.L_95:
        /*0198*/ 	.byte	0x04, 0x11
        /*019a*/ 	.short	(.L_97 - .L_96)
	.align		4
.L_96:
        /*019c*/ 	.word	index@($__internal_84_$__cuda_sm20_rem_s64)
        /*01a0*/ 	.word	0x00000000


	//----- nvinfo : EIATTR_FRAME_SIZE
	.align		4
.L_97:
        /*01a4*/ 	.byte	0x04, 0x11
        /*01a6*/ 	.short	(.L_99 - .L_98)
	.align		4
.L_98:
        /*01a8*/ 	.word	index@($__internal_83_$__cuda_sm20_div_s64)
        /*01ac*/ 	.word	0x00000000


	//----- nvinfo : EIATTR_FRAME_SIZE
	.align		4
.L_99:
        /*01b0*/ 	.byte	0x04, 0x11
        /*01b2*/ 	.short	(.L_101 - .L_100)
	.align		4
.L_100:
        /*01b4*/ 	.word	index@(_ZN2at6native49_GLOBAL__N__cfa43aba_16_ReflectionPad_cu_f800513940reflection_pad2d_backward_det_out_kernelIdEEvPT_PKS3_lliiiiiii)
        /*01b8*/ 	.word	0x00000000


	//----- nvinfo : EIATTR_REGCOUNT
	.align		4
.L_101:
        /*01bc*/ 	.byte	0x04, 0x2f
        /*01be*/ 	.short	(.L_103 - .L_102)
	.align		4
.L_102:
        /*01c0*/ 	.word	index@(_ZN2at6native49_GLOBAL__N__cfa43aba_16_ReflectionPad_cu_f800513936reflection_pad2d_backward_out_kernelIdEEvPT_PKS3_lliiiiiii)
        /*01c4*/ 	.word	0x0000001a


	//----- nvinfo : EIATTR_FRAME_SIZE
	.align		4
.L_103:
        /*01c8*/ 	.byte	0x04, 0x11
        /*01ca*/ 	.short	(.L_105 - .L_104)
	.align		4
.L_104:
        /*01cc*/ 	.word	index@($__internal_82_$__cuda_sm20_div_s64)
        /*01d0*/ 	.word	0x00000000


	//----- nvinfo : EIATTR_FRAME_SIZE
	.align		4
.L_105:
        /*01d4*/ 	.byte	0x04, 0x11
        /*01d6*/ 	.short	(.L_107 - .L_106)
	.align		4
.L_106:
        /*01d8*/ 	.word	index@(_ZN2at6native49_GLOBAL__N__cfa43aba_16_ReflectionPad_cu_f800513936reflection_pad2d_backward_out_kernelIdEEvPT_PKS3_lliiiiiii)
        /*01dc*/ 	.word	0x00000000


	//----- nvinfo : EIATTR_REGCOUNT
	.align		4
.L_107:
        /*01e0*/ 	.byte	0x04, 0x2f
        /*01e2*/ 	.short	(.L_109 - .L_108)
	.align		4
.L_108:
        /*01e4*/ 	.word	index@(_ZN2at6native49_GLOBAL__N__cfa43aba_16_ReflectionPad_cu_f800513940reflection_pad2d_backward_det_out_kernelIfEEvPT_PKS3_lliiiiiii)
        /*01e8*/ 	.word	0x00000020


	//----- nvinfo : EIATTR_FRAME_SIZE
	.align		4
.L_109:
        /*01ec*/ 	.byte	0x04, 0x11
        /*01ee*/ 	.short	(.L_111 - .L_110)
	.align		4
.L_110:
        /*01f0*/ 	.word	index@($__internal_81_$__cuda_sm20_rem_s64)
        /*01f4*/ 	.word	0x00000000


	//----- nvinfo : EIATTR_FRAME_SIZE
	.align		4
.L_111:
        /*01f8*/ 	.byte	0x04, 0x11
        /*01fa*/ 	.short	(.L_113 - .L_112)
	.align		4
.L_112:
        /*01fc*/ 	.word	index@($__internal_80_$__cuda_sm20_div_s64)
        /*0200*/ 	.word	0x00000000


	//----- nvinfo : EIATTR_FRAME_SIZE
	.align		4
.L_113:
        /*0204*/ 	.byte	0x04, 0x11
        /*0206*/ 	.short	(.L_115 - .L_114)
	.align		4
.L_114:
        /*0208*/ 	.word	index@(_ZN2at6native49_GLOBAL__N__cfa43aba_16_ReflectionPad_cu_f800513940reflection_pad2d_backward_det_out_kernelIfEEvPT_PKS3_lliiiiiii)
        /*020c*/ 	.word	0x00000000


	//----- nvinfo : EIATTR_REGCOUNT
	.align		4
.L_115:
        /*0210*/ 	.byte	0x04, 0x2f
        /*0212*/ 	.short	(.L_117 - .L_116)
	.align		4
.L_116:
        /*0214*/ 	.word	index@(_ZN2at6native49_GLOBAL__N__cfa43aba_16_ReflectionPad_cu_f800513936reflection_pad2d_backward_out_kernelIfEEvPT_PKS3_lliiiiiii)
        /*0218*/ 	.word	0x0000001a


	//----- nvinfo : EIATTR_FRAME_SIZE
	.align		4
.L_117:
        /*021c*/ 	.byte	0x04, 0x11
        /*021e*/ 	.short	(.L_119 - .L_118)
	.align		4
.L_118:
        /*0220*/ 	.word	index@($__internal_79_$__cuda_sm20_div_s64)
        /*0224*/ 	.word	0x00000000


	//----- nvinfo : EIATTR_FRAME_SIZE
	.align		4
.L_119:
        /*0228*/ 	.byte	0x04, 0x11
        /*022a*/ 	.short	(.L_121 - .L_120)
	.align		4
.L_120:
        /*022c*/ 	.word	index@(_ZN2at6native49_GLOBAL__N__cfa43aba_16_ReflectionPad_cu_f800513936reflection_pad2d_backward_out_kernelIfEEvPT_PKS3_lliiiiiii)
        /*0230*/ 	.word	0x00000000


	//----- nvinfo : EIATTR_REGCOUNT
	.align		4
.L_121:
        /*0234*/ 	.byte	0x04, 0x2f
        /*0236*/ 	.short	(.L_123 - .L_122)
	.align		4
.L_122:
        /*0238*/ 	.word	index@(_ZN2at6native49_GLOBAL__N__cfa43aba_16_ReflectionPad_cu_f800513940reflection_pad2d_backward_det_out_kernelIN3c107complexIdEEEEvPT_PKS6_lliiiiiii)
        /*023c*/ 	.word	0x00000020


	//----- nvinfo : EIATTR_FRAME_SIZE
	.align		4
.L_123:
        /*0240*/ 	.byte	0x04, 0x11
        /*0242*/ 	.short	(.L_125 - .L_124)
	.align		4
.L_124:
        /*0244*/ 	.word	index@($__internal_78_$__cuda_sm20_rem_s64)
        /*0248*/ 	.word	0x00000000


	//----- nvinfo : EIATTR_FRAME_SIZE
	.align		4
.L_125:
        /*024c*/ 	.byte	0x04, 0x11
        /*024e*/ 	.short	(.L_127 - .L_126)
	.align		4
.L_126:
        /*0250*/ 	.word	index@($__internal_77_$__cuda_sm20_div_s64)
        /*0254*/ 	.word	0x00000000


	//----- nvinfo : EIATTR_FRAME_SIZE
	.align		4
.L_127:
        /*0258*/ 	.byte	0x04, 0x11
        /*025a*/ 	.short	(.L_129 - .L_128)
	.align		4
.L_128:
        /*025c*/ 	.word	index@(_ZN2at6native49_GLOBAL__N__cfa43aba_16_ReflectionPad_cu_f800513940reflection_pad2d_backward_det_out_kernelIN3c107complexIdEEEEvPT_PKS6_lliiiiiii)
        /*0260*/ 	.word	0x00000000


	//----- nvinfo : EIATTR_REGCOUNT
	.align		4
.L_129:
        /*0264*/ 	.byte	0x04, 0x2f
        /*0266*/ 	.short	(.L_131 - .L_130)
	.align		4
.L_130:
        /*0268*/ 	.word	index@(_ZN2at6native49_GLOBAL__N__cfa43aba_16_ReflectionPad_cu_f800513936reflection_pad2d_backward_out_kernelIN3c107complexIdEEEEvPT_PKS6_lliiiiiii)
        /*026c*/ 	.word	0x0000001c


	//----- nvinfo : EIATTR_FRAME_SIZE
	.align		4
.L_131:
        /*0270*/ 	.byte	0x04, 0x11
        /*0272*/ 	.short	(.L_133 - .L_132)
	.align		4
.L_132:
        /*0274*/ 	.word	index@($__internal_76_$__cuda_sm20_div_s64)
        /*0278*/ 	.word	0x00000000


	//----- nvinfo : EIATTR_FRAME_SIZE
	.align		4
.L_133:
        /*027c*/ 	.byte	0x04, 0x11
        /*027e*/ 	.short	(.L_135 - .L_134)
	.align		4
.L_134:
        /*0280*/ 	.word	index@(_ZN2at6native49_GLOBAL__N__cfa43aba_16_ReflectionPad_cu_f800513936reflection_pad2d_backward_out_kernelIN3c107complexIdEEEEvPT_PKS6_lliiiiiii)
        /*0284*/ 	.word	0x00000000


	//----- nvinfo : EIATTR_REGCOUNT
	.align		4
.L_135:
        /*0288*/ 	.byte	0x04, 0x2f
        /*028a*/ 	.short	(.L_137 - .L_136)
	.align		4
.L_136:
        /*028c*/ 	.word	index@(_ZN2at6native49_GLOBAL__N__cfa43aba_16_ReflectionPad_cu_f800513940reflection_pad2d_backward_det_out_kernelIN3c107complexIfEEEEvPT_PKS6_lliiiiiii)
        /*0290*/ 	.word	0x00000020


	//----- nvinfo : EIATTR_FRAME_SIZE
	.align		4
.L_137:
        /*0294*/ 	.byte	0x04, 0x11
        /*0296*/ 	.short	(.L_139 - .L_138)
	.align		4
.L_138:
        /*0298*/ 	.word	index@($__internal_75_$__cuda_sm20_rem_s64)
        /*029c*/ 	.word	0x00000000


	//----- nvinfo : EIATTR_FRAME_SIZE
	.align		4
.L_139:
        /*02a0*/ 	.byte	0x04, 0x11
        /*02a2*/ 	.short	(.L_141 - .L_140)
	.align		4
.L_140:
        /*02a4*/ 	.word	index@($__internal_74_$__cuda_sm20_div_s64)
        /*02a8*/ 	.word	0x00000000


	//----- nvinfo : EIATTR_FRAME_SIZE
	.align		4
.L_141:
        /*02ac*/ 	.byte	0x04, 0x11
        /*02ae*/ 	.short	(.L_143 - .L_142)
	.align		4
.L_142:
        /*02b0*/ 	.word	index@(_ZN2at6native49_GLOBAL__N__cfa43aba_16_ReflectionPad_cu_f800513940reflection_pad2d_backward_det_out_kernelIN3c107complexIfEEEEvPT_PKS6_lliiiiiii)
        /*02b4*/ 	.word	0x00000000


	//----- nvinfo : EIATTR_REGCOUNT
	.align		4
.L_143:
        /*02b8*/ 	.byte	0x04, 0x2f
        /*02ba*/ 	.short	(.L_145 - .L_144)
	.align		4
.L_144:
        /*02bc*/ 	.word	index@(_ZN2at6native49_GLOBAL__N__cfa43aba_16_ReflectionPad_cu_f800513936reflection_pad2d_backward_out_kernelIN3c107complexIfEEEEvPT_PKS6_lliiiiiii)
        /*02c0*/ 	.word	0x0000001a


	//----- nvinfo : EIATTR_FRAME_SIZE
	.align		4
.L_145:
        /*02c4*/ 	.byte	0x04, 0x11
        /*02c6*/ 	.short	(.L_147 - .L_146)
	.align		4
.L_146:
        /*02c8*/ 	.word	index@($__internal_73_$__cuda_sm20_div_s64)
        /*02cc*/ 	.word	0x00000000


	//----- nvinfo : EIATTR_FRAME_SIZE
	.align		4
.L_147:
        /*02d0*/ 	.byte	0x04, 0x11
        /*02d2*/ 	.short	(.L_149 - .L_148)
	.align		4
.L_148:
        /*02d4*/ 	.word	index@(_ZN2at6native49_GLOBAL__N__cfa43aba_16_ReflectionPad_cu_f800513936reflection_pad2d_backward_out_kernelIN3c107complexIfEEEEvPT_PKS6_lliiiiiii)
        /*02d8*/ 	.word	0x00000000


	//----- nvinfo : EIATTR_REGCOUNT
	.align		4
.L_149:
        /*02dc*/ 	.byte	0x04, 0x2f
        /*02de*/ 	.short	(.L_151 - .L_150)
	.align		4
.L_150:
        /*02e0*/ 	.word	index@(_ZN2at6native49_GLOBAL__N__cfa43aba_16_ReflectionPad_cu_f800513940reflection_pad2d_backward_det_out_kernelIN3c104HalfEEEvPT_PKS5_lliiiiiii)
        /*02e4*/ 	.word	0x00000020


	//----- nvinfo : EIATTR_FRAME_SIZE
	.align		4
.L_151:
        /*02e8*/ 	.byte	0x04, 0x11
        /*02ea*/ 	.short	(.L_153 - .L_152)
	.align		4
.L_152:
        /*02ec*/ 	.word	index@($__internal_72_$__cuda_sm20_rem_s64)
        /*02f0*/ 	.word	0x00000000


	//----- nvinfo : EIATTR_FRAME_SIZE
	.align		4
.L_153:
        /*02f4*/ 	.byte	0x04, 0x11
        /*02f6*/ 	.short	(.L_155 - .L_154)
	.align		4
.L_154:
        /*02f8*/ 	.word	index@($__internal_71_$__cuda_sm20_div_s64)
        /*02fc*/ 	.word	0x00000000


	//----- nvinfo : EIATTR_FRAME_SIZE
	.align		4
.L_155:
        /*0300*/ 	.byte	0x04, 0x11
        /*0302*/ 	.short	(.L_157 - .L_156)
	.align		4
.L_156:
        /*0304*/ 	.word	index@(_ZN2at6native49_GLOBAL__N__cfa43aba_16_ReflectionPad_cu_f800513940reflection_pad2d_backward_det_out_kernelIN3c104HalfEEEvPT_PKS5_lliiiiiii)
        /*0308*/ 	.word	0x00000000


	//----- nvinfo : EIATTR_REGCOUNT
	.align		4
.L_157:
        /*030c*/ 	.byte	0x04, 0x2f
        /*030e*/ 	.short	(.L_159 - .L_158)
	.align		4
.L_158:
        /*0310*/ 	.word	index@(_ZN2at6native49_GLOBAL__N__cfa43aba_16_ReflectionPad_cu_f800513936reflection_pad2d_backward_out_kernelIN3c104HalfEEEvPT_PKS5_lliiiiiii)
        /*0314*/ 	.word	0x0000001c


	//----- nvinfo : EIATTR_FRAME_SIZE
	.align		4
.L_159:
        /*0318*/ 	.byte	0x04, 0x11
        /*031a*/ 	.short	(.L_161 - .L_160)
	.align		4
.L_160:
        /*031c*/ 	.word	index@($__internal_70_$__cuda_sm20_div_s64)
        /*0320*/ 	.word	0x00000000


	//----- nvinfo : EIATTR_FRAME_SIZE
	.align		4
.L_161:
        /*0324*/ 	.byte	0x04, 0x11
        /*0326*/ 	.short	(.L_163 - .L_162)
	.align		4
.L_162:
        /*0328*/ 	.word	index@(_ZN2at6native49_GLOBAL__N__cfa43aba_16_ReflectionPad_cu_f800513936reflection_pad2d_backward_out_kernelIN3c104HalfEEEvPT_PKS5_lliiiiiii)
        /*032c*/ 	.word	0x00000000


	//----- nvinfo : EIATTR_REGCOUNT
	.align		4
.L_163:
        /*0330*/ 	.byte	0x04, 0x2f
        /*0332*/ 	.short	(.L_165 - .L_164)
	.align		4
.L_164:
        /*0334*/ 	.word	index@(_ZN2at6native49_GLOBAL__N__cfa43aba_16_ReflectionPad_cu_f800513940reflection_pad2d_backward_det_out_kernelIN3c108BFloat16EEEvPT_PKS5_lliiiiiii)
        /*0338*/ 	.word	0x00000020


	//----- nvinfo : EIATTR_FRAME_SIZE
	.align		4
.L_165:
        /*033c*/ 	.byte	0x04, 0x11
        /*033e*/ 	.short	(.L_167 - .L_166)
	.align		4
.L_166:
        /*0340*/ 	.word	index@($__internal_69_$__cuda_sm20_rem_s64)
        /*0344*/ 	.word	0x00000000


	//----- nvinfo : EIATTR_FRAME_SIZE
	.align		4
.L_167:
        /*0348*/ 	.byte	0x04, 0x11
        /*034a*/ 	.short	(.L_169 - .L_168)
	.align		4
.L_168:
        /*034c*/ 	.word	index@($__internal_68_$__cuda_sm20_div_s64)
        /*0350*/ 	.word	0x00000000


	//----- nvinfo : EIATTR_FRAME_SIZE
	.align		4
.L_169:
        /*0354*/ 	.byte	0x04, 0x11
        /*0356*/ 	.short	(.L_171 - .L_170)
	.align		4
.L_170:
        /*0358*/ 	.word	index@(_ZN2at6native49_GLOBAL__N__cfa43aba_16_ReflectionPad_cu_f800513940reflection_pad2d_backward_det_out_kernelIN3c108BFloat16EEEvPT_PKS5_lliiiiiii)
        /*035c*/ 	.word	0x00000000


	//----- nvinfo : EIATTR_REGCOUNT
	.align		4
.L_171:
        /*0360*/ 	.byte	0x04, 0x2f
        /*0362*/ 	.short	(.L_173 - .L_172)
	.align		4
.L_172:
        /*0364*/ 	.word	index@(_ZN2at6native49_GLOBAL__N__cfa43aba_16_ReflectionPad_cu_f800513936reflection_pad2d_backward_out_kernelIN3c108BFloat16EEEvPT_PKS5_lliiiiiii)
        /*0368*/ 	.word	0x0000001c


	//----- nvinfo : EIATTR_FRAME_SIZE
	.align		4
.L_173:
        /*036c*/ 	.byte	0x04, 0x11
        /*036e*/ 	.short	(.L_175 - .L_174)
	.align		4
.L_174:
        /*0370*/ 	.word	index@($__internal_67_$__cuda_sm20_div_s64)
        /*0374*/ 	.word	0x00000000


	//----- nvinfo : EIATTR_FRAME_SIZE
	.align		4
.L_175:
        /*0378*/ 	.byte	0x04, 0x11
        /*037a*/ 	.short	(.L_177 - .L_176)
	.align		4
.L_176:
        /*037c*/ 	.word	index@(_ZN2at6native49_GLOBAL__N__cfa43aba_16_ReflectionPad_cu_f800513936reflection_pad2d_backward_out_kernelIN3c108BFloat16EEEvPT_PKS5_lliiiiiii)
        /*0380*/ 	.word	0x00000000


	//----- nvinfo : EIATTR_REGCOUNT
	.align		4
.L_177:
        /*0384*/ 	.byte	0x04, 0x2f
        /*0386*/ 	.short	(.L_179 - .L_178)
	.align		4
.L_178:
        /*0388*/ 	.word	index@(_ZN2at6native49_GLOBAL__N__cfa43aba_16_ReflectionPad_cu_f800513927reflection_pad1d_out_kernelIhEEvPKT_PS3_lll)
        /*038c*/ 	.word	0x00000014


	//----- nvinfo : EIATTR_FRAME_SIZE
	.align		4
.L_179:
        /*0390*/ 	.byte	0x04, 0x11
        /*0392*/ 	.short	(.L_181 - .L_180)
	.align		4
.L_180:
        /*0394*/ 	.word	index@(_ZN2at6native49_GLOBAL__N__cfa43aba_16_ReflectionPad_cu_f800513927reflection_pad1d_out_kernelIhEEvPKT_PS3_lll)
        /*0398*/ 	.word	0x00000000


	//----- nvinfo : EIATTR_REGCOUNT
	.align		4
.L_181:
        /*039c*/ 	.byte	0x04, 0x2f
        /*039e*/ 	.short	(.L_183 - .L_182)
	.align		4
.L_182:
        /*03a0*/ 	.word	index@(_ZN2at6native49_GLOBAL__N__cfa43aba_16_ReflectionPad_cu_f800513921reflection_pad1d_flatIhEEvPKT_PS3_lllll)
        /*03a4*/ 	.word	0x00000020


	//----- nvinfo : EIATTR_FRAME_SIZE
	.align		4
.L_183:
        /*03a8*/ 	.byte	0x04, 0x11
        /*03aa*/ 	.short	(.L_185 - .L_184)
	.align		4
.L_184:
        /*03ac*/ 	.word	index@($__internal_66_$__cuda_sm20_rem_s64)
        /*03b0*/ 	.word	0x00000000


	//----- nvinfo : EIATTR_FRAME_SIZE
	.align		4
.L_185:
        /*03b4*/ 	.byte	0x04, 0x11
        /*03b6*/ 	.short	(.L_187 - .L_186)
	.align		4
.L_186:
        /*03b8*/ 	.word	index@($__internal_65_$__cuda_sm20_div_u64)
        /*03bc*/ 	.word	0x00000000


	//----- nvinfo : EIATTR_FRAME_SIZE
	.align		4
.L_187:
        /*03c0*/ 	.byte	0x04, 0x11
        /*03c2*/ 	.short	(.L_189 - .L_188)
	.align		4
.L_188:
        /*03c4*/ 	.word	index@($__internal_64_$__cuda_sm20_div_s64)
        /*03c8*/ 	.word	0x00000000


	//----- nvinfo : EIATTR_FRAME_SIZE
	.align		4
.L_189:
        /*03cc*/ 	.byte	0x04, 0x11
        /*03ce*/ 	.short	(.L_191 - .L_190)
	.align		4
.L_190:
        /*03d0*/ 	.word	index@(_ZN2at6native49_GLOBAL__N__cfa43aba_16_ReflectionPad_cu_f800513921reflection_pad1d_flatIhEEvPKT_PS3_lllll)
        /*03d4*/ 	.word	0x00000000


	//----- nvinfo : EIATTR_REGCOUNT
	.align		4
.L_191:
        /*03d8*/ 	.byte	0x04, 0x2f
        /*03da*/ 	.short	(.L_193 - .L_192)
	.align		4
.L_192:
        /*03dc*/ 	.word	index@(_ZN2at6native49_GLOBAL__N__cfa43aba_16_ReflectionPad_cu_f800513927reflection_pad1d_out_kernelIaEEvPKT_PS3_lll)
        /*03e0*/ 	.word	0x00000014


	//----- nvinfo : EIATTR_FRAME_SIZE
	.align		4
.L_193:
        /*03e4*/ 	.byte	0x04, 0x11
        /*03e6*/ 	.short	(.L_195 - .L_194)
	.align		4
.L_194:
        /*03e8*/ 	.word	index@(_ZN2at6native49_GLOBAL__N__cfa43aba_16_ReflectionPad_cu_f800513927reflection_pad1d_out_kernelIaEEvPKT_PS3_lll)
        /*03ec*/ 	.word	0x00000000


	//----- nvinfo : EIATTR_REGCOUNT
	.align		4
.L_195:
        /*03f0*/ 	.byte	0x04, 0x2f
        /*03f2*/ 	.short	(.L_197 - .L_196)
	.align		4
.L_196:
        /*03f4*/ 	.word	index@(_ZN2at6native49_GLOBAL__N__cfa43aba_16_ReflectionPad_cu_f800513921reflection_pad1d_flatIaEEvPKT_PS3_lllll)
        /*03f8*/ 	.word	0x00000020


	//----- nvinfo : EIATTR_FRAME_SIZE
	.align		4
.L_197:
        /*03fc*/ 	.byte	0x04, 0x11
        /*03fe*/ 	.short	(.L_199 - .L_198)
	.align		4
.L_198:
        /*0400*/ 	.word	index@($__internal_63_$__cuda_sm20_rem_s64)
        /*0404*/ 	.word	0x00000000


	//----- nvinfo : EIATTR_FRAME_SIZE
	.align		4
.L_199:
        /*0408*/ 	.byte	0x04, 0x11
        /*040a*/ 	.short	(.L_201 - .L_200)
	.align		4
.L_200:
        /*040c*/ 	.word	index@($__internal_62_$__cuda_sm20_div_u64)
        /*0410*/ 	.word	0x00000000


	//----- nvinfo : EIATTR_FRAME_SIZE
	.align		4
.L_201:
        /*0414*/ 	.byte	0x04, 0x11
        /*0416*/ 	.short	(.L_203 - .L_202)
	.align		4
.L_202:
        /*0418*/ 	.word	index@($__internal_61_$__cuda_sm20_div_s64)
        /*041c*/ 	.word	0x00000000


	//----- nvinfo : EIATTR_FRAME_SIZE
	.align		4
.L_203:
        /*0420*/ 	.byte	0x04, 0x11
        /*0422*/ 	.short	(.L_205 - .L_204)
	.align		4
.L_204:
        /*0424*/ 	.word	index@(_ZN2at6native49_GLOBAL__N__cfa43aba_16_ReflectionPad_cu_f800513921reflection_pad1d_flatIaEEvPKT_PS3_lllll)
        /*0428*/ 	.word	0x00000000


	//----- nvinfo : EIATTR_REGCOUNT
	.align		4
.L_205:
        /*042c*/ 	.byte	0x04, 0x2f
        /*042e*/ 	.short	(.L_207 - .L_206)
	.align		4
.L_206:
        /*0430*/ 	.word	index@(_ZN2at6native49_GLOBAL__N__cfa43aba_16_ReflectionPad_cu_f800513927reflection_pad1d_out_kernelIiEEvPKT_PS3_lll)
        /*0434*/ 	.word	0x00000014


	//----- nvinfo : EIATTR_FRAME_SIZE
	.align		4
.L_207:
        /*0438*/ 	.byte	0x04, 0x11
        /*043a*/ 	.short	(.L_209 - .L_208)
	.align		4
.L_208:
        /*043c*/ 	.word	index@(_ZN2at6native49_GLOBAL__N__cfa43aba_16_ReflectionPad_cu_f800513927reflection_pad1d_out_kernelIiEEvPKT_PS3_lll)
        /*0440*/ 	.word	0x00000000


	//----- nvinfo : EIATTR_REGCOUNT
	.align		4
.L_209:
        /*0444*/ 	.byte	0x04, 0x2f
        /*0446*/ 	.short	(.L_211 - .L_210)
	.align		4
.L_210:
        /*0448*/ 	.word	index@(_ZN2at6native49_GLOBAL__N__cfa43aba_16_ReflectionPad_cu_f800513921reflection_pad1d_flatIiEEvPKT_PS3_lllll)
        /*044c*/ 	.word	0x0000001e


	//----- nvinfo : EIATTR_FRAME_SIZE
	.align		4
.L_211:
        /*0450*/ 	.byte	0x04, 0x11
        /*0452*/ 	.short	(.L_213 - .L_212)
	.align		4
.L_212:
        /*0454*/ 	.word	index@($__internal_60_$__cuda_sm20_rem_s64)
        /*0458*/ 	.word	0x00000000


	//----- nvinfo : EIATTR_FRAME_SIZE
	.align		4
.L_213:
        /*045c*/ 	.byte	0x04, 0x11
        /*045e*/ 	.short	(.L_215 - .L_214)
	.align		4
.L_214:
        /*0460*/ 	.word	index@($__internal_59_$__cuda_sm20_div_u64)
        /*0464*/ 	.word	0x00000000


	//----- nvinfo : EIATTR_FRAME_SIZE
	.align		4
.L_215:
        /*0468*/ 	.byte	0x04, 0x11
        /*046a*/ 	.short	(.L_217 - .L_216)
	.align		4
.L_216:
        /*046c*/ 	.word	index@($__internal_58_$__cuda_sm20_div_s64)
        /*0470*/ 	.word	0x00000000


	//----- nvinfo : EIATTR_FRAME_SIZE
	.align		4
.L_217:
        /*0474*/ 	.byte	0x04, 0x11
        /*0476*/ 	.short	(.L_219 - .L_218)
	.align		4
.L_218:
        /*0478*/ 	.word	index@(_ZN2at6native49_GLOBAL__N__cfa43aba_16_ReflectionPad_cu_f800513921reflection_pad1d_flatIiEEvPKT_PS3_lllll)
        /*047c*/ 	.word	0x00000000


	//----- nvinfo : EIATTR_REGCOUNT
	.align		4
.L_219:
        /*0480*/ 	.byte	0x04, 0x2f
        /*0482*/ 	.short	(.L_221 - .L_220)
	.align		4
.L_220:
        /*0484*/ 	.word	index@(_ZN2at6native49_GLOBAL__N__cfa43aba_16_ReflectionPad_cu_f800513927reflection_pad1d_out_kernelIlEEvPKT_PS3_lll)
        /*0488*/ 	.word	0x00000014


	//----- nvinfo : EIATTR_FRAME_SIZE
	.align		4
.L_221:
        /*048c*/ 	.byte	0x04, 0x11
        /*048e*/ 	.short	(.L_223 - .L_222)
	.align		4
.L_222:
        /*0490*/ 	.word	index@(_ZN2at6native49_GLOBAL__N__cfa43aba_16_ReflectionPad_cu_f800513927reflection_pad1d_out_kernelIlEEvPKT_PS3_lll)
        /*0494*/ 	.word	0x00000000


	//----- nvinfo : EIATTR_REGCOUNT
	.align		4
.L_223:
        /*0498*/ 	.byte	0x04, 0x2f
        /*049a*/ 	.short	(.L_225 - .L_224)
	.align		4
.L_224:
        /*049c*/ 	.word	index@(_ZN2at6native49_GLOBAL__N__cfa43aba_16_ReflectionPad_cu_f800513921reflection_pad1d_flatIlEEvPKT_PS3_lllll)
        /*04a0*/ 	.word	0x0000001e


	//----- nvinfo : EIATTR_FRAME_SIZE
	.align		4
.L_225:
        /*04a4*/ 	.byte	0x04, 0x11
        /*04a6*/ 	.short	(.L_227 - .L_226)
	.align		4
.L_226:
        /*04a8*/ 	.word	index@($__internal_57_$__cuda_sm20_rem_s64)
        /*04ac*/ 	.word	0x00000000


	//----- nvinfo : EIATTR_FRAME_SIZE
	.align		4
.L_227:
        /*04b0*/ 	.byte	0x04, 0x11
        /*04b2*/ 	.short	(.L_229 - .L_228)
	.align		4
.L_228:
        /*04b4*/ 	.word	index@($__internal_56_$__cuda_sm20_div_u64)
        /*04b8*/ 	.word	0x00000000


	//----- nvinfo : EIATTR_FRAME_SIZE
	.align		4
.L_229:
        /*04bc*/ 	.byte	0x04, 0x11
        /*04be*/ 	.short	(.L_231 - .L_230)
	.align		4
.L_230:
        /*04c0*/ 	.word	index@($__internal_55_$__cuda_sm20_div_s64)
        /*04c4*/ 	.word	0x00000000


	//----- nvinfo : EIATTR_FRAME_SIZE
	.align		4
.L_231:
        /*04c8*/ 	.byte	0x04, 0x11
        /*04ca*/ 	.short	(.L_233 - .L_232)
	.align		4
.L_232:
        /*04cc*/ 	.word	index@(_ZN2at6native49_GLOBAL__N__cfa43aba_16_ReflectionPad_cu_f800513921reflection_pad1d_flatIlEEvPKT_PS3_lllll)
        /*04d0*/ 	.word	0x00000000


	//----- nvinfo : EIATTR_REGCOUNT
	.align		4
.L_233:
        /*04d4*/ 	.byte	0x04, 0x2f
        /*04d6*/ 	.short	(.L_235 - .L_234)
	.align		4
.L_234:
        /*04d8*/ 	.word	index@(_ZN2at6native49_GLOBAL__N__cfa43aba_16_ReflectionPad_cu_f800513927reflection_pad1d_out_kernelIsEEvPKT_PS3_lll)
        /*04dc*/ 	.word	0x00000014


	//----- nvinfo : EIATTR_FRAME_SIZE
	.align		4
.L_235:
        /*04e0*/ 	.byte	0x04, 0x11
        /*04e2*/ 	.short	(.L_237 - .L_236)
	.align		4
.L_236:
        /*04e4*/ 	.word	index@(_ZN2at6native49_GLOBAL__N__cfa43aba_16_ReflectionPad_cu_f800513927reflection_pad1d_out_kernelIsEEvPKT_PS3_lll)
        /*04e8*/ 	.word	0x00000000


	//----- nvinfo : EIATTR_REGCOUNT
	.align		4
.L_237:
        /*04ec*/ 	.byte	0x04, 0x2f
        /*04ee*/ 	.short	(.L_239 - .L_238)
	.align		4
.L_238:
        /*04f0*/ 	.word	index@(_ZN2at6native49_GLOBAL__N__cfa43aba_16_ReflectionPad_cu_f800513921reflection_pad1d_flatIsEEvPKT_PS3_lllll)
        /*04f4*/ 	.word	0x0000001e


	//----- nvinfo : EIATTR_FRAME_SIZE
	.align		4
.L_239:
        /*04f8*/ 	.byte	0x04, 0x11
        /*04fa*/ 	.short	(.L_241 - .L_240)
	.align		4
.L_240:
        /*04fc*/ 	.word	index@($__internal_54_$__cuda_sm20_rem_s64)
        /*0500*/ 	.word	0x00000000


	//----- nvinfo : EIATTR_FRAME_SIZE
	.align		4
.L_241:
        /*0504*/ 	.byte	0x04, 0x11
        /*0506*/ 	.short	(.L_243 - .L_242)
	.align		4
.L_242:
        /*0508*/ 	.word	index@($__internal_53_$__cuda_sm20_div_u64)
        /*050c*/ 	.word	0x00000000


	//----- nvinfo : EIATTR_FRAME_SIZE
	.align		4
.L_243:
        /*0510*/ 	.byte	0x04, 0x11
        /*0512*/ 	.short	(.L_245 - .L_244)
	.align		4
.L_244:
        /*0514*/ 	.word	index@($__internal_52_$__cuda_sm20_div_s64)
        /*0518*/ 	.word	0x00000000


	//----- nvinfo : EIATTR_FRAME_SIZE
	.align		4
.L_245:
        /*051c*/ 	.byte	0x04, 0x11
        /*051e*/ 	.short	(.L_247 - .L_246)
	.align		4
.L_246:
        /*0520*/ 	.word	index@(_ZN2at6native49_GLOBAL__N__cfa43aba_16_ReflectionPad_cu_f800513921reflection_pad1d_flatIsEEvPKT_PS3_lllll)
        /*0524*/ 	.word	0x00000000


	//----- nvinfo : EIATTR_REGCOUNT
	.align		4
.L_247:
        /*0528*/ 	.byte	0x04, 0x2f
        /*052a*/ 	.short	(.L_249 - .L_248)
	.align		4
.L_248:
        /*052c*/ 	.word	index@(_ZN2at6native49_GLOBAL__N__cfa43aba_16_ReflectionPad_cu_f800513927reflection_pad1d_out_kernelIdEEvPKT_PS3_lll)
        /*0530*/ 	.word	0x00000014


	//----- nvinfo : EIATTR_FRAME_SIZE
	.align		4
.L_249:
        /*0534*/ 	.byte	0x04, 0x11
        /*0536*/ 	.short	(.L_251 - .L_250)
	.align		4
.L_250:
        /*0538*/ 	.word	index@(_ZN2at6native49_GLOBAL__N__cfa43aba_16_ReflectionPad_cu_f800513927reflection_pad1d_out_kernelIdEEvPKT_PS3_lll)
        /*053c*/ 	.word	0x00000000


	//----- nvinfo : EIATTR_REGCOUNT
	.align		4
.L_251:
        /*0540*/ 	.byte	0x04, 0x2f
        /*0542*/ 	.short	(.L_253 - .L_252)
	.align		4
.L_252:
        /*0544*/ 	.word	index@(_ZN2at6native49_GLOBAL__N__cfa43aba_16_ReflectionPad_cu_f800513921reflection_pad1d_flatIdEEvPKT_PS3_lllll)
        /*0548*/ 	.word	0x0000001e


	//----- nvinfo : EIATTR_FRAME_SIZE
	.align		4
.L_253:
        /*054c*/ 	.byte	0x04, 0x11
        /*054e*/ 	.short	(.L_255 - .L_254)
	.align		4
.L_254:
        /*0550*/ 	.word	index@($__internal_51_$__cuda_sm20_rem_s64)
        /*0554*/ 	.word	0x00000000


	//----- nvinfo : EIATTR_FRAME_SIZE
	.align		4
.L_255:
        /*0558*/ 	.byte	0x04, 0x11
        /*055a*/ 	.short	(.L_257 - .L_256)
	.align		4
.L_256:
        /*055c*/ 	.word	index@($__internal_50_$__cuda_sm20_div_u64)
        /*0560*/ 	.word	0x00000000


	//----- nvinfo : EIATTR_FRAME_SIZE
	.align		4
.L_257:
        /*0564*/ 	.byte	0x04, 0x11
        /*0566*/ 	.short	(.L_259 - .L_258)
	.align		4
.L_258:
        /*0568*/ 	.word	index@($__internal_49_$__cuda_sm20_div_s64)
        /*056c*/ 	.word	0x00000000


	//----- nvinfo : EIATTR_FRAME_SIZE
	.align		4
.L_259:
        /*0570*/ 	.byte	0x04, 0x11
        /*0572*/ 	.short	(.L_261 - .L_260)
	.align		4
.L_260:
        /*0574*/ 	.word	index@(_ZN2at6native49_GLOBAL__N__cfa43aba_16_ReflectionPad_cu_f800513921reflection_pad1d_flatIdEEvPKT_PS3_lllll)
        /*0578*/ 	.word	0x00000000


	//----- nvinfo : EIATTR_REGCOUNT
	.align		4
.L_261:
        /*057c*/ 	.byte	0x04, 0x2f
        /*057e*/ 	.short	(.L_263 - .L_262)
	.align		4
.L_262:
        /*0580*/ 	.word	index@(_ZN2at6native49_GLOBAL__N__cfa43aba_16_ReflectionPad_cu_f800513927reflection_pad1d_out_kernelIfEEvPKT_PS3_lll)
        /*0584*/ 	.word	0x00000014


	//----- nvinfo : EIATTR_FRAME_SIZE
	.align		4
.L_263:
        /*0588*/ 	.byte	0x04, 0x11
        /*058a*/ 	.short	(.L_265 - .L_264)
	.align		4
.L_264:
        /*058c*/ 	.word	index@(_ZN2at6native49_GLOBAL__N__cfa43aba_16_ReflectionPad_cu_f800513927reflection_pad1d_out_kernelIfEEvPKT_PS3_lll)
        /*0590*/ 	.word	0x00000000


	//----- nvinfo : EIATTR_REGCOUNT
	.align		4
.L_265:
        /*0594*/ 	.byte	0x04, 0x2f
        /*0596*/ 	.short	(.L_267 - .L_266)
	.align		4
.L_266:
        /*0598*/ 	.word	index@(_ZN2at6native49_GLOBAL__N__cfa43aba_16_ReflectionPad_cu_f800513921reflection_pad1d_flatIfEEvPKT_PS3_lllll)
        /*059c*/ 	.word	0x0000001e


	//----- nvinfo : EIATTR_FRAME_SIZE
	.align		4
.L_267:
        /*05a0*/ 	.byte	0x04, 0x11
        /*05a2*/ 	.short	(.L_269 - .L_268)
	.align		4
.L_268:
        /*05a4*/ 	.word	index@($__internal_48_$__cuda_sm20_rem_s64)
        /*05a8*/ 	.word	0x00000000


	//----- nvinfo : EIATTR_FRAME_SIZE
	.align		4
.L_269:
        /*05ac*/ 	.byte	0x04, 0x11
        /*05ae*/ 	.short	(.L_271 - .L_270)
	.align		4
.L_270:
        /*05b0*/ 	.word	index@($__internal_47_$__cuda_sm20_div_u64)
        /*05b4*/ 	.word	0x00000000


	//----- nvinfo : EIATTR_FRAME_SIZE
	.align		4
.L_271:
        /*05b8*/ 	.byte	0x04, 0x11
        /*05ba*/ 	.short	(.L_273 - .L_272)
	.align		4
.L_272:
        /*05bc*/ 	.word	index@($__internal_46_$__cuda_sm20_div_s64)
        /*05c0*/ 	.word	0x00000000


	//----- nvinfo : EIATTR_FRAME_SIZE
	.align		4
.L_273:
        /*05c4*/ 	.byte	0x04, 0x11
        /*05c6*/ 	.short	(.L_275 - .L_274)
	.align		4
.L_274:
        /*05c8*/ 	.word	index@(_ZN2at6native49_GLOBAL__N__cfa43aba_16_ReflectionPad_cu_f800513921reflection_pad1d_flatIfEEvPKT_PS3_lllll)
        /*05cc*/ 	.word	0x00000000


	//----- nvinfo : EIATTR_REGCOUNT
	.align		4
.L_275:
        /*05d0*/ 	.byte	0x04, 0x2f
        /*05d2*/ 	.short	(.L_277 - .L_276)
	.align		4
.L_276:
        /*05d4*/ 	.word	index@(_ZN2at6native49_GLOBAL__N__cfa43aba_16_ReflectionPad_cu_f800513927reflection_pad1d_out_kernelIN3c107complexIdEEEEvPKT_PS6_lll)
        /*05d8*/ 	.word	0x00000014


	//----- nvinfo : EIATTR_FRAME_SIZE
	.align		4
.L_277:
        /*05dc*/ 	.byte	0x04, 0x11
        /*05de*/ 	.short	(.L_279 - .L_278)
	.align		4
.L_278:
        /*05e0*/ 	.word	index@(_ZN2at6native49_GLOBAL__N__cfa43aba_16_ReflectionPad_cu_f800513927reflection_pad1d_out_kernelIN3c107complexIdEEEEvPKT_PS6_lll)
        /*05e4*/ 	.word	0x00000000


	//----- nvinfo : EIATTR_REGCOUNT
	.align		4
.L_279:
        /*05e8*/ 	.byte	0x04, 0x2f
        /*05ea*/ 	.short	(.L_281 - .L_280)
	.align		4
.L_280:
        /*05ec*/ 	.word	index@(_ZN2at6native49_GLOBAL__N__cfa43aba_16_ReflectionPad_cu_f800513921reflection_pad1d_flatIN3c107complexIdEEEEvPKT_PS6_lllll)
        /*05f0*/ 	.word	0x0000001c


	//----- nvinfo : EIATTR_FRAME_SIZE
	.align		4
.L_281:
        /*05f4*/ 	.byte	0x04, 0x11
        /*05f6*/ 	.short	(.L_283 - .L_282)
	.align		4
.L_282:
        /*05f8*/ 	.word	index@($__internal_45_$__cuda_sm20_rem_s64)
        /*05fc*/ 	.word	0x00000000


	//----- nvinfo : EIATTR_FRAME_SIZE
	.align		4
.L_283:
        /*0600*/ 	.byte	0x04, 0x11
        /*0602*/ 	.short	(.L_285 - .L_284)
	.align		4
.L_284:
        /*0604*/ 	.word	index@($__internal_44_$__cuda_sm20_div_u64)
        /*0608*/ 	.word	0x00000000


	//----- nvinfo : EIATTR_FRAME_SIZE
	.align		4
.L_285:
        /*060c*/ 	.byte	0x04, 0x11
        /*060e*/ 	.short	(.L_287 - .L_286)
	.align		4
.L_286:
        /*0610*/ 	.word	index@($__internal_43_$__cuda_sm20_div_s64)
        /*0614*/ 	.word	0x00000000


	//----- nvinfo : EIATTR_FRAME_SIZE
	.align		4
.L_287:
        /*0618*/ 	.byte	0x04, 0x11
        /*061a*/ 	.short	(.L_289 - .L_288)
	.align		4
.L_288:
        /*061c*/ 	.word	index@(_ZN2at6native49_GLOBAL__N__cfa43aba_16_ReflectionPad_cu_f800513921reflection_pad1d_flatIN3c107complexIdEEEEvPKT_PS6_lllll)
        /*0620*/ 	.word	0x00000000


	//----- nvinfo : EIATTR_REGCOUNT
	.align		4
.L_289:
        /*0624*/ 	.byte	0x04, 0x2f
        /*0626*/ 	.short	(.L_291 - .L_290)
	.align		4
.L_290:
        /*0628*/ 	.word	index@(_ZN2at6native49_GLOBAL__N__cfa43aba_16_ReflectionPad_cu_f800513927reflection_pad1d_out_kernelIN3c107complexIfEEEEvPKT_PS6_lll)
        /*062c*/ 	.word	0x00000014


	//----- nvinfo : EIATTR_FRAME_SIZE
	.align		4
.L_291:
        /*0630*/ 	.byte	0x04, 0x11
        /*0632*/ 	.short	(.L_293 - .L_292)
	.align		4
.L_292:
        /*0634*/ 	.word	index@(_ZN2at6native49_GLOBAL__N__cfa43aba_16_ReflectionPad_cu_f800513927reflection_pad1d_out_kernelIN3c107complexIfEEEEvPKT_PS6_lll)
        /*0638*/ 	.word	0x00000000


	//----- nvinfo : EIATTR_REGCOUNT
	.align		4
.L_293:
        /*063c*/ 	.byte	0x04, 0x2f
        /*063e*/ 	.short	(.L_295 - .L_294)
	.align		4
.L_294:
        /*0640*/ 	.word	index@(_ZN2at6native49_GLOBAL__N__cfa43aba_16_ReflectionPad_cu_f800513921reflection_pad1d_flatIN3c107complexIfEEEEvPKT_PS6_lllll)
        /*0644*/ 	.word	0x0000001e


	//----- nvinfo : EIATTR_FRAME_SIZE
	.align		4
.L_295:
        /*0648*/ 	.byte	0x04, 0x11
        /*064a*/ 	.short	(.L_297 - .L_296)
	.align		4
.L_296:
        /*064c*/ 	.word	index@($__internal_42_$__cuda_sm20_rem_s64)
        /*0650*/ 	.word	0x00000000


	//----- nvinfo : EIATTR_FRAME_SIZE
	.align		4
.L_297:
        /*0654*/ 	.byte	0x04, 0x11
        /*0656*/ 	.short	(.L_299 - .L_298)
	.align		4
.L_298:
        /*0658*/ 	.word	index@($__internal_41_$__cuda_sm20_div_u64)
        /*065c*/ 	.word	0x00000000


	//----- nvinfo : EIATTR_FRAME_SIZE
	.align		4
.L_299:
        /*0660*/ 	.byte	0x04, 0x11
        /*0662*/ 	.short	(.L_301 - .L_300)
	.align		4
.L_300:
        /*0664*/ 	.word	index@($__internal_40_$__cuda_sm20_div_s64)
        /*0668*/ 	.word	0x00000000


	//----- nvinfo : EIATTR_FRAME_SIZE
	.align		4
.L_301:
        /*066c*/ 	.byte	0x04, 0x11
        /*066e*/ 	.short	(.L_303 - .L_302)
	.align		4
.L_302:
        /*0670*/ 	.word	index@(_ZN2at6native49_GLOBAL__N__cfa43aba_16_ReflectionPad_cu_f800513921reflection_pad1d_flatIN3c107complexIfEEEEvPKT_PS6_lllll)
        /*0674*/ 	.word	0x00000000


	//----- nvinfo : EIATTR_REGCOUNT
	.align		4
.L_303:
        /*0678*/ 	.byte	0x04, 0x2f
        /*067a*/ 	.short	(.L_305 - .L_304)
	.align		4
.L_304:
        /*067c*/ 	.word	index@(_ZN2at6native49_GLOBAL__N__cfa43aba_16_ReflectionPad_cu_f800513927reflection_pad1d_out_kernelIN3c104HalfEEEvPKT_PS5_lll)
        /*0680*/ 	.word	0x00000014


	//----- nvinfo : EIATTR_FRAME_SIZE
	.align		4
.L_305:
        /*0684*/ 	.byte	0x04, 0x11
        /*0686*/ 	.short	(.L_307 - .L_306)
	.align		4
.L_306:
        /*0688*/ 	.word	index@(_ZN2at6native49_GLOBAL__N__cfa43aba_16_ReflectionPad_cu_f800513927reflection_pad1d_out_kernelIN3c104HalfEEEvPKT_PS5_lll)
        /*068c*/ 	.word	0x00000000


	//----- nvinfo : EIATTR_REGCOUNT
	.align		4
.L_307:
        /*0690*/ 	.byte	0x04, 0x2f
        /*0692*/ 	.short	(.L_309 - .L_308)
	.align		4
.L_308:
        /*0694*/ 	.word	index@(_ZN2at6native49_GLOBAL__N__cfa43aba_16_ReflectionPad_cu_f800513921reflection_pad1d_flatIN3c104HalfEEEvPKT_PS5_lllll)
        /*0698*/ 	.word	0x0000001e


	//----- nvinfo : EIATTR_FRAME_SIZE
	.align		4
.L_309:
        /*069c*/ 	.byte	0x04, 0x11
        /*069e*/ 	.short	(.L_311 - .L_310)
	.align		4
.L_310:
        /*06a0*/ 	.word	index@($__internal_39_$__cuda_sm20_rem_s64)
        /*06a4*/ 	.word	0x00000000


	//----- nvinfo : EIATTR_FRAME_SIZE
	.align		4
.L_311:
        /*06a8*/ 	.byte	0x04, 0x11
        /*06aa*/ 	.short	(.L_313 - .L_312)
	.align		4
.L_312:
        /*06ac*/ 	.word	index@($__internal_38_$__cuda_sm20_div_u64)
        /*06b0*/ 	.word	0x00000000


	//----- nvinfo : EIATTR_FRAME_SIZE
	.align		4
.L_313:
        /*06b4*/ 	.byte	0x04, 0x11
        /*06b6*/ 	.short	(.L_315 - .L_314)
	.align		4
.L_314:
        /*06b8*/ 	.word	index@($__internal_37_$__cuda_sm20_div_s64)
        /*06bc*/ 	.word	0x00000000


	//----- nvinfo : EIATTR_FRAME_SIZE
	.align		4
.L_315:
        /*06c0*/ 	.byte	0x04, 0x11
        /*06c2*/ 	.short	(.L_317 - .L_316)
	.align		4
.L_316:
        /*06c4*/ 	.word	index@(_ZN2at6native49_GLOBAL__N__cfa43aba_16_ReflectionPad_cu_f800513921reflection_pad1d_flatIN3c104HalfEEEvPKT_PS5_lllll)
        /*06c8*/ 	.word	0x00000000


	//----- nvinfo : EIATTR_REGCOUNT
	.align		4
.L_317:
        /*06cc*/ 	.byte	0x04, 0x2f
        /*06ce*/ 	.short	(.L_319 - .L_318)
	.align		4
.L_318:
        /*06d0*/ 	.word	index@(_ZN2at6native49_GLOBAL__N__cfa43aba_16_ReflectionPad_cu_f800513927reflection_pad1d_out_kernelIN3c108BFloat16EEEvPKT_PS5_lll)
        /*06d4*/ 	.word	0x00000014


	//----- nvinfo : EIATTR_FRAME_SIZE
	.align		4
.L_319:
        /*06d8*/ 	.byte	0x04, 0x11
        /*06da*/ 	.short	(.L_321 - .L_320)
	.align		4
.L_320:
        /*06dc*/ 	.word	index@(_ZN2at6native49_GLOBAL__N__cfa43aba_16_ReflectionPad_cu_f800513927reflection_pad1d_out_kernelIN3c108BFloat16EEEvPKT_PS5_lll)
        /*06e0*/ 	.word	0x00000000


	//----- nvinfo : EIATTR_REGCOUNT
	.align		4
.L_321:
        /*06e4*/ 	.byte	0x04, 0x2f
        /*06e6*/ 	.short	(.L_323 - .L_322)
	.align		4
.L_322:
        /*06e8*/ 	.word	index@(_ZN2at6native49_GLOBAL__N__cfa43aba_16_ReflectionPad_cu_f800513921reflection_pad1d_flatIN3c108BFloat16EEEvPKT_PS5_lllll)
        /*06ec*/ 	.word	0x0000001e


	//----- nvinfo : EIATTR_FRAME_SIZE
	.align		4
.L_323:
        /*06f0*/ 	.byte	0x04, 0x11
        /*06f2*/ 	.short	(.L_325 - .L_324)
	.align		4
.L_324:
        /*06f4*/ 	.word	index@($__internal_36_$__cuda_sm20_rem_s64)
        /*06f8*/ 	.word	0x00000000


	//----- nvinfo : EIATTR_FRAME_SIZE
	.align		4
.L_325:
        /*06fc*/ 	.byte	0x04, 0x11
        /*06fe*/ 	.short	(.L_327 - .L_326)
	.align		4
.L_326:
        /*0700*/ 	.word	index@($__internal_35_$__cuda_sm20_div_u64)
        /*0704*/ 	.word	0x00000000


	//----- nvinfo : EIATTR_FRAME_SIZE
	.align		4
.L_327:
        /*0708*/ 	.byte	0x04, 0x11
        /*070a*/ 	.short	(.L_329 - .L_328)
	.align		4
.L_328:
        /*070c*/ 	.word	index@($__internal_34_$__cuda_sm20_div_s64)
        /*0710*/ 	.word	0x00000000


	//----- nvinfo : EIATTR_FRAME_SIZE
	.align		4
.L_329:
        /*0714*/ 	.byte	0x04, 0x11
        /*0716*/ 	.short	(.L_331 - .L_330)
	.align		4
.L_330:
        /*0718*/ 	.word	index@(_ZN2at6native49_GLOBAL__N__cfa43aba_16_ReflectionPad_cu_f800513921reflection_pad1d_flatIN3c108BFloat16EEEvPKT_PS5_lllll)
        /*071c*/ 	.word	0x00000000


	//----- nvinfo : EIATTR_REGCOUNT
	.align		4
.L_331:
        /*0720*/ 	.byte	0x04, 0x2f
        /*0722*/ 	.short	(.L_333 - .L_332)
	.align		4
.L_332:
        /*0724*/ 	.word	index@(_ZN2at6native49_GLOBAL__N__cfa43aba_16_ReflectionPad_cu_f800513936reflection_pad1d_backward_out_kernelIdEEvPT_PKS3_lll)
        /*0728*/ 	.word	0x00000012


	//----- nvinfo : EIATTR_FRAME_SIZE
	.align		4
.L_333:
        /*072c*/ 	.byte	0x04, 0x11
        /*072e*/ 	.short	(.L_335 - .L_334)
	.align		4
.L_334:
        /*0730*/ 	.word	index@(_ZN2at6native49_GLOBAL__N__cfa43aba_16_ReflectionPad_cu_f800513936reflection_pad1d_backward_out_kernelIdEEvPT_PKS3_lll)
        /*0734*/ 	.word	0x00000000


	//----- nvinfo : EIATTR_REGCOUNT
	.align		4
.L_335:
        /*0738*/ 	.byte	0x04, 0x2f
        /*073a*/ 	.short	(.L_337 - .L_336)
	.align		4
.L_336:
        /*073c*/ 	.word	index@(_ZN2at6native49_GLOBAL__N__cfa43aba_16_ReflectionPad_cu_f800513936reflection_pad1d_backward_out_kernelIfEEvPT_PKS3_lll)
        /*0740*/ 	.word	0x00000012


	//----- nvinfo : EIATTR_FRAME_SIZE
	.align		4
.L_337:
        /*0744*/ 	.byte	0x04, 0x11
        /*0746*/ 	.short	(.L_339 - .L_338)
	.align		4
.L_338:
        /*0748*/ 	.word	index@(_ZN2at6native49_GLOBAL__N__cfa43aba_16_ReflectionPad_cu_f800513936reflection_pad1d_backward_out_kernelIfEEvPT_PKS3_lll)
        /*074c*/ 	.word	0x00000000


	//----- nvinfo : EIATTR_REGCOUNT
	.align		4
.L_339:
        /*0750*/ 	.byte	0x04, 0x2f
        /*0752*/ 	.short	(.L_341 - .L_340)
	.align		4
.L_340:
        /*0754*/ 	.word	index@(_ZN2at6native49_GLOBAL__N__cfa43aba_16_ReflectionPad_cu_f800513936reflection_pad1d_backward_out_kernelIN3c107complexIdEEEEvPT_PKS6_lll)
        /*0758*/ 	.word	0x00000016


	//----- nvinfo : EIATTR_FRAME_SIZE
	.align		4
.L_341:
        /*075c*/ 	.byte	0x04, 0x11
        /*075e*/ 	.short	(.L_343 - .L_342)
	.align		4
.L_342:
        /*0760*/ 	.word	index@(_ZN2at6native49_GLOBAL__N__cfa43aba_16_ReflectionPad_cu_f800513936reflection_pad1d_backward_out_kernelIN3c107complexIdEEEEvPT_PKS6_lll)
        /*0764*/ 	.word	0x00000000


	//----- nvinfo : EIATTR_REGCOUNT
	.align		4
.L_343:
        /*0768*/ 	.byte	0x04, 0x2f
        /*076a*/ 	.short	(.L_345 - .L_344)
	.align		4
.L_344:
        /*076c*/ 	.word	index@(_ZN2at6native49_GLOBAL__N__cfa43aba_16_ReflectionPad_cu_f800513936reflection_pad1d_backward_out_kernelIN3c107complexIfEEEEvPT_PKS6_lll)
        /*0770*/ 	.word	0x00000012


	//----- nvinfo : EIATTR_FRAME_SIZE
	.align		4
.L_345:
        /*0774*/ 	.byte	0x04, 0x11
        /*0776*/ 	.short	(.L_347 - .L_346)
	.align		4
.L_346:
        /*0778*/ 	.word	index@(_ZN2at6native49_GLOBAL__N__cfa43aba_16_ReflectionPad_cu_f800513936reflection_pad1d_backward_out_kernelIN3c107complexIfEEEEvPT_PKS6_lll)
        /*077c*/ 	.word	0x00000000


	//----- nvinfo : EIATTR_REGCOUNT
	.align		4
.L_347:
        /*0780*/ 	.byte	0x04, 0x2f
        /*0782*/ 	.short	(.L_349 - .L_348)
	.align		4
.L_348:
        /*0784*/ 	.word	index@(_ZN2at6native49_GLOBAL__N__cfa43aba_16_ReflectionPad_cu_f800513936reflection_pad1d_backward_out_kernelIN3c104HalfEEEvPT_PKS5_lll)
        /*0788*/ 	.word	0x00000014


	//----- nvinfo : EIATTR_FRAME_SIZE
	.align		4
.L_349:
        /*078c*/ 	.byte	0x04, 0x11
        /*078e*/ 	.short	(.L_351 - .L_350)
	.align		4
.L_350:
        /*0790*/ 	.word	index@(_ZN2at6native49_GLOBAL__N__cfa43aba_16_ReflectionPad_cu_f800513936reflection_pad1d_backward_out_kernelIN3c104HalfEEEvPT_PKS5_lll)
        /*0794*/ 	.word	0x00000000


	//----- nvinfo : EIATTR_REGCOUNT
	.align		4
.L_351:
        /*0798*/ 	.byte	0x04, 0x2f
        /*079a*/ 	.short	(.L_353 - .L_352)
	.align		4
.L_352:
        /*079c*/ 	.word	index@(_ZN2at6native49_GLOBAL__N__cfa43aba_16_ReflectionPad_cu_f800513936reflection_pad1d_backward_out_kernelIN3c108BFloat16EEEvPT_PKS5_lll)
        /*07a0*/ 	.word	0x00000014


	//----- nvinfo : EIATTR_FRAME_SIZE
	.align		4
.L_353:
        /*07a4*/ 	.byte	0x04, 0x11
        /*07a6*/ 	.short	(.L_355 - .L_354)
	.align		4
.L_354:
        /*07a8*/ 	.word	index@(_ZN2at6native49_GLOBAL__N__cfa43aba_16_ReflectionPad_cu_f800513936reflection_pad1d_backward_out_kernelIN3c108BFloat16EEEvPT_PKS5_lll)
        /*07ac*/ 	.word	0x00000000


	//----- nvinfo : EIATTR_REGCOUNT
	.align		4
.L_355:
        /*07b0*/ 	.byte	0x04, 0x2f
        /*07b2*/ 	.short	(.L_357 - .L_356)
	.align		4
.L_356:
        /*07b4*/ 	.word	index@(_ZN2at6native49_GLOBAL__N__cfa43aba_16_ReflectionPad_cu_f800513927reflection_pad3d_out_kernelIhEEvNS_27GenericPackedTensorAccessorIKT_Lm5ENS_16DefaultPtrTraitsElEENS3_IS4_Lm5ES6_lEElllll)
        /*07b8*/ 	.word	0x0000001b


	//----- nvinfo : EIATTR_FRAME_SIZE
	.align		4
.L_357:
        /*07bc*/ 	.byte	0x04, 0x11
        /*07be*/ 	.short	(.L_359 - .L_358)
	.align		4
.L_358:
        /*07c0*/ 	.word	index@($__internal_33_$__cuda_sm20_rem_s64)
        /*07c4*/ 	.word	0x00000000


	//----- nvinfo : EIATTR_FRAME_SIZE
	.align		4
.L_359:
        /*07c8*/ 	.byte	0x04, 0x11
        /*07ca*/ 	.short	(.L_361 - .L_360)
	.align		4
.L_360:
        /*07cc*/ 	.word	index@($__internal_32_$__cuda_sm20_div_s64)
        /*07d0*/ 	.word	0x00000000


	//----- nvinfo : EIATTR_FRAME_SIZE
	.align		4
.L_361:
        /*07d4*/ 	.byte	0x04, 0x11
        /*07d6*/ 	.short	(.L_363 - .L_362)
	.align		4
.L_362:
        /*07d8*/ 	.word	index@(_ZN2at6native49_GLOBAL__N__cfa43aba_16_ReflectionPad_cu_f800513927reflection_pad3d_out_kernelIhEEvNS_27GenericPackedTensorAccessorIKT_Lm5ENS_16DefaultPtrTraitsElEENS3_IS4_Lm5ES6_lEElllll)
        /*07dc*/ 	.word	0x00000000


	//----- nvinfo : EIATTR_REGCOUNT
	.align		4
.L_363:
        /*07e0*/ 	.byte	0x04, 0x2f
        /*07e2*/ 	.short	(.L_365 - .L_364)
	.align		4
.L_364:
        /*07e4*/ 	.word	index@(_ZN2at6native49_GLOBAL__N__cfa43aba_16_ReflectionPad_cu_f800513927reflection_pad3d_out_kernelIaEEvNS_27GenericPackedTensorAccessorIKT_Lm5ENS_16DefaultPtrTraitsElEENS3_IS4_Lm5ES6_lEElllll)
        /*07e8*/ 	.word	0x0000001b


	//----- nvinfo : EIATTR_FRAME_SIZE
	.align		4
.L_365:
        /*07ec*/ 	.byte	0x04, 0x11
        /*07ee*/ 	.short	(.L_367 - .L_366)
	.align		4
.L_366:
        /*07f0*/ 	.word	index@($__internal_31_$__cuda_sm20_rem_s64)
        /*07f4*/ 	.word	0x00000000


	//----- nvinfo : EIATTR_FRAME_SIZE
	.align		4
.L_367:
        /*07f8*/ 	.byte	0x04, 0x11
        /*07fa*/ 	.short	(.L_369 - .L_368)
	.align		4
.L_368:
        /*07fc*/ 	.word	index@($__internal_30_$__cuda_sm20_div_s64)
        /*0800*/ 	.word	0x00000000


	//----- nvinfo : EIATTR_FRAME_SIZE
	.align		4
.L_369:
        /*0804*/ 	.byte	0x04, 0x11
        /*0806*/ 	.short	(.L_371 - .L_370)
	.align		4
.L_370:
        /*0808*/ 	.word	index@(_ZN2at6native49_GLOBAL__N__cfa43aba_16_ReflectionPad_cu_f800513927reflection_pad3d_out_kernelIaEEvNS_27GenericPackedTensorAccessorIKT_Lm5ENS_16DefaultPtrTraitsElEENS3_IS4_Lm5ES6_lEElllll)
        /*080c*/ 	.word	0x00000000


	//----- nvinfo : EIATTR_REGCOUNT
	.align		4
.L_371:
        /*0810*/ 	.byte	0x04, 0x2f
        /*0812*/ 	.short	(.L_373 - .L_372)
	.align		4
.L_372:
        /*0814*/ 	.word	index@(_ZN2at6native49_GLOBAL__N__cfa43aba_16_ReflectionPad_cu_f800513927reflection_pad3d_out_kernelIiEEvNS_27GenericPackedTensorAccessorIKT_Lm5ENS_16DefaultPtrTraitsElEENS3_IS4_Lm5ES6_lEElllll)
        /*0818*/ 	.word	0x0000001e


	//----- nvinfo : EIATTR_FRAME_SIZE
	.align		4
.L_373:
        /*081c*/ 	.byte	0x04, 0x11
        /*081e*/ 	.short	(.L_375 - .L_374)
	.align		4
.L_374:
        /*0820*/ 	.word	index@($__internal_29_$__cuda_sm20_rem_s64)
        /*0824*/ 	.word	0x00000000


	//----- nvinfo : EIATTR_FRAME_SIZE
	.align		4
.L_375:
        /*0828*/ 	.byte	0x04, 0x11
        /*082a*/ 	.short	(.L_377 - .L_376)
	.align		4
.L_376:
        /*082c*/ 	.word	index@($__internal_28_$__cuda_sm20_div_s64)
        /*0830*/ 	.word	0x00000000


	//----- nvinfo : EIATTR_FRAME_SIZE
	.align		4
.L_377:
        /*0834*/ 	.byte	0x04, 0x11
        /*0836*/ 	.short	(.L_379 - .L_378)
	.align		4
.L_378:
        /*0838*/ 	.word	index@(_ZN2at6native49_GLOBAL__N__cfa43aba_16_ReflectionPad_cu_f800513927reflection_pad3d_out_kernelIiEEvNS_27GenericPackedTensorAccessorIKT_Lm5ENS_16DefaultPtrTraitsElEENS3_IS4_Lm5ES6_lEElllll)
        /*083c*/ 	.word	0x00000000


	//----- nvinfo : EIATTR_REGCOUNT
	.align		4
.L_379:
        /*0840*/ 	.byte	0x04, 0x2f
        /*0842*/ 	.short	(.L_381 - .L_380)
	.align		4
.L_380:
        /*0844*/ 	.word	index@(_ZN2at6native49_GLOBAL__N__cfa43aba_16_ReflectionPad_cu_f800513927reflection_pad3d_out_kernelIlEEvNS_27GenericPackedTensorAccessorIKT_Lm5ENS_16DefaultPtrTraitsElEENS3_IS4_Lm5ES6_lEElllll)
        /*0848*/ 	.word	0x0000001e


	//----- nvinfo : EIATTR_FRAME_SIZE
	.align		4
.L_381:
        /*084c*/ 	.byte	0x04, 0x11
        /*084e*/ 	.short	(.L_383 - .L_382)
	.align		4
.L_382:
        /*0850*/ 	.word	index@($__internal_27_$__cuda_sm20_rem_s64)
        /*0854*/ 	.word	0x00000000


	//----- nvinfo : EIATTR_FRAME_SIZE
	.align		4
.L_383:
        /*0858*/ 	.byte	0x04, 0x11
        /*085a*/ 	.short	(.L_385 - .L_384)
	.align		4
.L_384:
        /*085c*/ 	.word	index@($__internal_26_$__cuda_sm20_div_s64)
        /*0860*/ 	.word	0x00000000


	//----- nvinfo : EIATTR_FRAME_SIZE
	.align		4
.L_385:
        /*0864*/ 	.byte	0x04, 0x11
        /*0866*/ 	.short	(.L_387 - .L_386)
	.align		4
.L_386:
        /*0868*/ 	.word	index@(_ZN2at6native49_GLOBAL__N__cfa43aba_16_ReflectionPad_cu_f800513927reflection_pad3d_out_kernelIlEEvNS_27GenericPackedTensorAccessorIKT_Lm5ENS_16DefaultPtrTraitsElEENS3_IS4_Lm5ES6_lEElllll)
        /*086c*/ 	.word	0x00000000


	//----- nvinfo : EIATTR_REGCOUNT
	.align		4
.L_387:
        /*0870*/ 	.byte	0x04, 0x2f
        /*0872*/ 	.short	(.L_389 - .L_388)
	.align		4
.L_388:
        /*0874*/ 	.word	index@(_ZN2at6native49_GLOBAL__N__cfa43aba_16_ReflectionPad_cu_f800513927reflection_pad3d_out_kernelIsEEvNS_27GenericPackedTensorAccessorIKT_Lm5ENS_16DefaultPtrTraitsElEENS3_IS4_Lm5ES6_lEElllll)
        /*0878*/ 	.word	0x0000001e


	//----- nvinfo : EIATTR_FRAME_SIZE
	.align		4
.L_389:
        /*087c*/ 	.byte	0x04, 0x11
        /*087e*/ 	.short	(.L_391 - .L_390)
	.align		4
.L_390:
        /*0880*/ 	.word	index@($__internal_25_$__cuda_sm20_rem_s64)
        /*0884*/ 	.word	0x00000000


	//----- nvinfo : EIATTR_FRAME_SIZE
	.align		4
.L_391:
        /*0888*/ 	.byte	0x04, 0x11
        /*088a*/ 	.short	(.L_393 - .L_392)
	.align		4
.L_392:
        /*088c*/ 	.word	index@($__internal_24_$__cuda_sm20_div_s64)
        /*0890*/ 	.word	0x00000000


	//----- nvinfo : EIATTR_FRAME_SIZE
	.align		4
.L_393:
        /*0894*/ 	.byte	0x04, 0x11
        /*0896*/ 	.short	(.L_395 - .L_394)
	.align		4
.L_394:
        /*0898*/ 	.word	index@(_ZN2at6native49_GLOBAL__N__cfa43aba_16_ReflectionPad_cu_f800513927reflection_pad3d_out_kernelIsEEvNS_27GenericPackedTensorAccessorIKT_Lm5ENS_16DefaultPtrTraitsElEENS3_IS4_Lm5ES6_lEElllll)
        /*089c*/ 	.word	0x00000000


	//----- nvinfo : EIATTR_REGCOUNT
	.align		4
.L_395:
        /*08a0*/ 	.byte	0x04, 0x2f
        /*08a2*/ 	.short	(.L_397 - .L_396)
	.align		4
.L_396:
        /*08a4*/ 	.word	index@(_ZN2at6native49_GLOBAL__N__cfa43aba_16_ReflectionPad_cu_f800513927reflection_pad3d_out_kernelIdEEvNS_27GenericPackedTensorAccessorIKT_Lm5ENS_16DefaultPtrTraitsElEENS3_IS4_Lm5ES6_lEElllll)
        /*08a8*/ 	.word	0x0000001e


	//----- nvinfo : EIATTR_FRAME_SIZE
	.align		4
.L_397:
        /*08ac*/ 	.byte	0x04, 0x11
        /*08ae*/ 	.short	(.L_399 - .L_398)
	.align		4
.L_398:
        /*08b0*/ 	.word	index@($__internal_23_$__cuda_sm20_rem_s64)
        /*08b4*/ 	.word	0x00000000


	//----- nvinfo : EIATTR_FRAME_SIZE
	.align		4
.L_399:
        /*08b8*/ 	.byte	0x04, 0x11
        /*08ba*/ 	.short	(.L_401 - .L_400)
	.align		4
.L_400:
        /*08bc*/ 	.word	index@($__internal_22_$__cuda_sm20_div_s64)
        /*08c0*/ 	.word	0x00000000


	//----- nvinfo : EIATTR_FRAME_SIZE
	.align		4
.L_401:
        /*08c4*/ 	.byte	0x04, 0x11
        /*08c6*/ 	.short	(.L_403 - .L_402)
	.align		4
.L_402:
        /*08c8*/ 	.word	index@(_ZN2at6native49_GLOBAL__N__cfa43aba_16_ReflectionPad_cu_f800513927reflection_pad3d_out_kernelIdEEvNS_27GenericPackedTensorAccessorIKT_Lm5ENS_16DefaultPtrTraitsElEENS3_IS4_Lm5ES6_lEElllll)
        /*08cc*/ 	.word	0x00000000


	//----- nvinfo : EIATTR_REGCOUNT
	.align		4
.L_403:
        /*08d0*/ 	.byte	0x04, 0x2f
        /*08d2*/ 	.short	(.L_405 - .L_404)
	.align		4
.L_404:
        /*08d4*/ 	.word	index@(_ZN2at6native49_GLOBAL__N__cfa43aba_16_ReflectionPad_cu_f800513927reflection_pad3d_out_kernelIfEEvNS_27GenericPackedTensorAccessorIKT_Lm5ENS_16DefaultPtrTraitsElEENS3_IS4_Lm5ES6_lEElllll)
        /*08d8*/ 	.word	0x0000001e


	//----- nvinfo : EIATTR_FRAME_SIZE
	.align		4
.L_405:
        /*08dc*/ 	.byte	0x04, 0x11
        /*08de*/ 	.short	(.L_407 - .L_406)
	.align		4
.L_406:
        /*08e0*/ 	.word	index@($__internal_21_$__cuda_sm20_rem_s64)
        /*08e4*/ 	.word	0x00000000


	//----- nvinfo : EIATTR_FRAME_SIZE
	.align		4
.L_407:
        /*08e8*/ 	.byte	0x04, 0x11
        /*08ea*/ 	.short	(.L_409 - .L_408)
	.align		4
.L_408:
        /*08ec*/ 	.word	index@($__internal_20_$__cuda_sm20_div_s64)
        /*08f0*/ 	.word	0x00000000


	//----- nvinfo : EIATTR_FRAME_SIZE
	.align		4
.L_409:
        /*08f4*/ 	.byte	0x04, 0x11
        /*08f6*/ 	.short	(.L_411 - .L_410)
	.align		4
.L_410:
        /*08f8*/ 	.word	index@(_ZN2at6native49_GLOBAL__N__cfa43aba_16_ReflectionPad_cu_f800513927reflection_pad3d_out_kernelIfEEvNS_27GenericPackedTensorAccessorIKT_Lm5ENS_16DefaultPtrTraitsElEENS3_IS4_Lm5ES6_lEElllll)
        /*08fc*/ 	.word	0x00000000


	//----- nvinfo : EIATTR_REGCOUNT
	.align		4
.L_411:
        /*0900*/ 	.byte	0x04, 0x2f
        /*0902*/ 	.short	(.L_413 - .L_412)
	.align		4
.L_412:
        /*0904*/ 	.word	index@(_ZN2at6native49_GLOBAL__N__cfa43aba_16_ReflectionPad_cu_f800513927reflection_pad3d_out_kernelIN3c107complexIdEEEEvNS_27GenericPackedTensorAccessorIKT_Lm5ENS_16DefaultPtrTraitsElEENS6_IS7_Lm5ES9_lEElllll)
        /*0908*/ 	.word	0x0000001e


	//----- nvinfo : EIATTR_FRAME_SIZE
	.align		4
.L_413:
        /*090c*/ 	.byte	0x04, 0x11
        /*090e*/ 	.short	(.L_415 - .L_414)
	.align		4
.L_414:
        /*0910*/ 	.word	index@($__internal_19_$__cuda_sm20_rem_s64)
        /*0914*/ 	.word	0x00000000


	//----- nvinfo : EIATTR_FRAME_SIZE
	.align		4
.L_415:
        /*0918*/ 	.byte	0x04, 0x11
        /*091a*/ 	.short	(.L_417 - .L_416)
	.align		4
.L_416:
        /*091c*/ 	.word	index@($__internal_18_$__cuda_sm20_div_s64)
        /*0920*/ 	.word	0x00000000


	//----- nvinfo : EIATTR_FRAME_SIZE
	.align		4
.L_417:
        /*0924*/ 	.byte	0x04, 0x11
        /*0926*/ 	.short	(.L_419 - .L_418)
	.align		4
.L_418:
        /*0928*/ 	.word	index@(_ZN2at6native49_GLOBAL__N__cfa43aba_16_ReflectionPad_cu_f800513927reflection_pad3d_out_kernelIN3c107complexIdEEEEvNS_27GenericPackedTensorAccessorIKT_Lm5ENS_16DefaultPtrTraitsElEENS6_IS7_Lm5ES9_lEElllll)
        /*092c*/ 	.word	0x00000000


	//----- nvinfo : EIATTR_REGCOUNT
	.align		4
.L_419:
        /*0930*/ 	.byte	0x04, 0x2f
        /*0932*/ 	.short	(.L_421 - .L_420)
	.align		4
.L_420:
        /*0934*/ 	.word	index@(_ZN2at6native49_GLOBAL__N__cfa43aba_16_ReflectionPad_cu_f800513927reflection_pad3d_out_kernelIN3c107complexIfEEEEvNS_27GenericPackedTensorAccessorIKT_Lm5ENS_16DefaultPtrTraitsElEENS6_IS7_Lm5ES9_lEElllll)
        /*0938*/ 	.word	0x0000001e


	//----- nvinfo : EIATTR_FRAME_SIZE
	.align		4
.L_421:
        /*093c*/ 	.byte	0x04, 0x11
        /*093e*/ 	.short	(.L_423 - .L_422)
	.align		4
.L_422:
        /*0940*/ 	.word	index@($__internal_17_$__cuda_sm20_rem_s64)
        /*0944*/ 	.word	0x00000000


	//----- nvinfo : EIATTR_FRAME_SIZE
	.align		4
.L_423:
        /*0948*/ 	.byte	0x04, 0x11
        /*094a*/ 	.short	(.L_425 - .L_424)
	.align		4
.L_424:
        /*094c*/ 	.word	index@($__internal_16_$__cuda_sm20_div_s64)
        /*0950*/ 	.word	0x00000000


	//----- nvinfo : EIATTR_FRAME_SIZE
	.align		4
.L_425:
        /*0954*/ 	.byte	0x04, 0x11
        /*0956*/ 	.short	(.L_427 - .L_426)
	.align		4
.L_426:
        /*0958*/ 	.word	index@(_ZN2at6native49_GLOBAL__N__cfa43aba_16_ReflectionPad_cu_f800513927reflection_pad3d_out_kernelIN3c107complexIfEEEEvNS_27GenericPackedTensorAccessorIKT_Lm5ENS_16DefaultPtrTraitsElEENS6_IS7_Lm5ES9_lEElllll)
        /*095c*/ 	.word	0x00000000


	//----- nvinfo : EIATTR_REGCOUNT
	.align		4
.L_427:
        /*0960*/ 	.byte	0x04, 0x2f
        /*0962*/ 	.short	(.L_429 - .L_428)
	.align		4
.L_428:
        /*0964*/ 	.word	index@(_ZN2at6native49_GLOBAL__N__cfa43aba_16_ReflectionPad_cu_f800513927reflection_pad3d_out_kernelIN3c104HalfEEEvNS_27GenericPackedTensorAccessorIKT_Lm5ENS_16DefaultPtrTraitsElEENS5_IS6_Lm5ES8_lEElllll)
        /*0968*/ 	.word	0x0000001e


	//----- nvinfo : EIATTR_FRAME_SIZE
	.align		4
.L_429:
        /*096c*/ 	.byte	0x04, 0x11
        /*096e*/ 	.short	(.L_431 - .L_430)
	.align		4
.L_430:
        /*0970*/ 	.word	index@($__internal_15_$__cuda_sm20_rem_s64)
        /*0974*/ 	.word	0x00000000


	//----- nvinfo : EIATTR_FRAME_SIZE
	.align		4
.L_431:
        /*0978*/ 	.byte	0x04, 0x11
        /*097a*/ 	.short	(.L_433 - .L_432)
	.align		4
.L_432:
        /*097c*/ 	.word	index@($__internal_14_$__cuda_sm20_div_s64)
        /*0980*/ 	.word	0x00000000


	//----- nvinfo : EIATTR_FRAME_SIZE
	.align		4
.L_433:
        /*0984*/ 	.byte	0x04, 0x11
        /*0986*/ 	.short	(.L_435 - .L_434)
	.align		4
.L_434:
        /*0988*/ 	.word	index@(_ZN2at6native49_GLOBAL__N__cfa43aba_16_ReflectionPad_cu_f800513927reflection_pad3d_out_kernelIN3c104HalfEEEvNS_27GenericPackedTensorAccessorIKT_Lm5ENS_16DefaultPtrTraitsElEENS5_IS6_Lm5ES8_lEElllll)
        /*098c*/ 	.word	0x00000000


	//----- nvinfo : EIATTR_REGCOUNT
	.align		4
.L_435:
        /*0990*/ 	.byte	0x04, 0x2f
        /*0992*/ 	.short	(.L_437 - .L_436)
	.align		4
.L_436:
        /*0994*/ 	.word	index@(_ZN2at6native49_GLOBAL__N__cfa43aba_16_ReflectionPad_cu_f800513927reflection_pad3d_out_kernelIN3c108BFloat16EEEvNS_27GenericPackedTensorAccessorIKT_Lm5ENS_16DefaultPtrTraitsElEENS5_IS6_Lm5ES8_lEElllll)
        /*0998*/ 	.word	0x0000001e


	//----- nvinfo : EIATTR_FRAME_SIZE
	.align		4
.L_437:
        /*099c*/ 	.byte	0x04, 0x11
        /*099e*/ 	.short	(.L_439 - .L_438)
	.align		4
.L_438:
        /*09a0*/ 	.word	index@($__internal_13_$__cuda_sm20_rem_s64)
        /*09a4*/ 	.word	0x00000000


	//----- nvinfo : EIATTR_FRAME_SIZE
	.align		4
.L_439:
        /*09a8*/ 	.byte	0x04, 0x11
        /*09aa*/ 	.short	(.L_441 - .L_440)
	.align		4
.L_440:
        /*09ac*/ 	.word	index@($__internal_12_$__cuda_sm20_div_s64)
        /*09b0*/ 	.word	0x00000000


	//----- nvinfo : EIATTR_FRAME_SIZE
	.align		4
.L_441:
        /*09b4*/ 	.byte	0x04, 0x11
        /*09b6*/ 	.short	(.L_443 - .L_442)
	.align		4
.L_442:
        /*09b8*/ 	.word	index@(_ZN2at6native49_GLOBAL__N__cfa43aba_16_ReflectionPad_cu_f800513927reflection_pad3d_out_kernelIN3c108BFloat16EEEvNS_27GenericPackedTensorAccessorIKT_Lm5ENS_16DefaultPtrTraitsElEENS5_IS6_Lm5ES8_lEElllll)
        /*09bc*/ 	.word	0x00000000


	//----- nvinfo : EIATTR_REGCOUNT
	.align		4
.L_443:
        /*09c0*/ 	.byte	0x04, 0x2f
        /*09c2*/ 	.short	(.L_445 - .L_444)
	.align		4
.L_444:
        /*09c4*/ 	.word	index@(_ZN2at6native49_GLOBAL__N__cfa43aba_16_ReflectionPad_cu_f800513936reflection_pad3d_backward_out_kernelIdEEvNS_27GenericPackedTensorAccessorIT_Lm5ENS_16DefaultPtrTraitsElEENS3_IKS4_Lm5ES5_lEElllll)
        /*09c8*/ 	.word	0x0000001c


	//----- nvinfo : EIATTR_FRAME_SIZE
	.align		4
.L_445:
        /*09cc*/ 	.byte	0x04, 0x11
        /*09ce*/ 	.short	(.L_447 - .L_446)
	.align		4
.L_446:
        /*09d0*/ 	.word	index@($__internal_11_$__cuda_sm20_rem_s64)
        /*09d4*/ 	.word	0x00000000


	//----- nvinfo : EIATTR_FRAME_SIZE
	.align		4
.L_447:
        /*09d8*/ 	.byte	0x04, 0x11
        /*09da*/ 	.short	(.L_449 - .L_448)
	.align		4
.L_448:
        /*09dc*/ 	.word	index@($__internal_10_$__cuda_sm20_div_s64)
        /*09e0*/ 	.word	0x00000000


	//----- nvinfo : EIATTR_FRAME_SIZE
	.align		4
.L_449:
        /*09e4*/ 	.byte	0x04, 0x11
        /*09e6*/ 	.short	(.L_451 - .L_450)
	.align		4
.L_450:
        /*09e8*/ 	.word	index@(_ZN2at6native49_GLOBAL__N__cfa43aba_16_ReflectionPad_cu_f800513936reflection_pad3d_backward_out_kernelIdEEvNS_27GenericPackedTensorAccessorIT_Lm5ENS_16DefaultPtrTraitsElEENS3_IKS4_Lm5ES5_lEElllll)
        /*09ec*/ 	.word	0x00000000


	//----- nvinfo : EIATTR_REGCOUNT
	.align		4
.L_451:
        /*09f0*/ 	.byte	0x04, 0x2f
        /*09f2*/ 	.short	(.L_453 - .L_452)
	.align		4
.L_452:
        /*09f4*/ 	.word	index@(_ZN2at6native49_GLOBAL__N__cfa43aba_16_ReflectionPad_cu_f800513936reflection_pad3d_backward_out_kernelIfEEvNS_27GenericPackedTensorAccessorIT_Lm5ENS_16DefaultPtrTraitsElEENS3_IKS4_Lm5ES5_lEElllll)
        /*09f8*/ 	.word	0x0000001c


	//----- nvinfo : EIATTR_FRAME_SIZE
	.align		4
.L_453:
        /*09fc*/ 	.byte	0x04, 0x11
        /*09fe*/ 	.short	(.L_455 - .L_454)
	.align		4
.L_454:
        /*0a00*/ 	.word	index@($__internal_9_$__cuda_sm20_rem_s64)
        /*0a04*/ 	.word	0x00000000


	//----- nvinfo : EIATTR_FRAME_SIZE
	.align		4
.L_455:
        /*0a08*/ 	.byte	0x04, 0x11
        /*0a0a*/ 	.short	(.L_457 - .L_456)
	.align		4
.L_456:
        /*0a0c*/ 	.word	index@($__internal_8_$__cuda_sm20_div_s64)
        /*0a10*/ 	.word	0x00000000


	//----- nvinfo : EIATTR_FRAME_SIZE
	.align		4
.L_457:
        /*0a14*/ 	.byte	0x04, 0x11
        /*0a16*/ 	.short	(.L_459 - .L_458)
	.align		4
.L_458:
        /*0a18*/ 	.word	index@(_ZN2at6native49_GLOBAL__N__cfa43aba_16_ReflectionPad_cu_f800513936reflection_pad3d_backward_out_kernelIfEEvNS_27GenericPackedTensorAccessorIT_Lm5ENS_16DefaultPtrTraitsElEENS3_IKS4_Lm5ES5_lEElllll)
        /*0a1c*/ 	.word	0x00000000


	//----- nvinfo : EIATTR_REGCOUNT
	.align		4
.L_459:
        /*0a20*/ 	.byte	0x04, 0x2f
        /*0a22*/ 	.short	(.L_461 - .L_460)
	.align		4
.L_460:
        /*0a24*/ 	.word	index@(_ZN2at6native49_GLOBAL__N__cfa43aba_16_ReflectionPad_cu_f800513936reflection_pad3d_backward_out_kernelIN3c107complexIdEEEEvNS_27GenericPackedTensorAccessorIT_Lm5ENS_16DefaultPtrTraitsElEENS6_IKS7_Lm5ES8_lEElllll)
        /*0a28*/ 	.word	0x0000001e


	//----- nvinfo : EIATTR_FRAME_SIZE
	.align		4
.L_461:
        /*0a2c*/ 	.byte	0x04, 0x11
        /*0a2e*/ 	.short	(.L_463 - .L_462)
	.align		4
.L_462:
        /*0a30*/ 	.word	index@($__internal_7_$__cuda_sm20_rem_s64)
        /*0a34*/ 	.word	0x00000000


	//----- nvinfo : EIATTR_FRAME_SIZE
	.align		4
.L_463:
        /*0a38*/ 	.byte	0x04, 0x11
        /*0a3a*/ 	.short	(.L_465 - .L_464)
	.align		4
.L_464:
        /*0a3c*/ 	.word	index@($__internal_6_$__cuda_sm20_div_s64)
        /*0a40*/ 	.word	0x00000000


	//----- nvinfo : EIATTR_FRAME_SIZE
	.align		4
.L_465:
        /*0a44*/ 	.byte	0x04, 0x11
        /*0a46*/ 	.short	(.L_467 - .L_466)
	.align		4
.L_466:
        /*0a48*/ 	.word	index@(_ZN2at6native49_GLOBAL__N__cfa43aba_16_ReflectionPad_cu_f800513936reflection_pad3d_backward_out_kernelIN3c107complexIdEEEEvNS_27GenericPackedTensorAccessorIT_Lm5ENS_16DefaultPtrTraitsElEENS6_IKS7_Lm5ES8_lEElllll)
        /*0a4c*/ 	.word	0x00000000


	//----- nvinfo : EIATTR_REGCOUNT
	.align		4
.L_467:
        /*0a50*/ 	.byte	0x04, 0x2f
        /*0a52*/ 	.short	(.L_469 - .L_468)
	.align		4
.L_468:
        /*0a54*/ 	.word	index@(_ZN2at6native49_GLOBAL__N__cfa43aba_16_ReflectionPad_cu_f800513936reflection_pad3d_backward_out_kernelIN3c107complexIfEEEEvNS_27GenericPackedTensorAccessorIT_Lm5ENS_16DefaultPtrTraitsElEENS6_IKS7_Lm5ES8_lEElllll)
        /*0a58*/ 	.word	0x0000001c


	//----- nvinfo : EIATTR_FRAME_SIZE
	.align		4
.L_469:
        /*0a5c*/ 	.byte	0x04, 0x11
        /*0a5e*/ 	.short	(.L_471 - .L_470)
	.align		4
.L_470:
        /*0a60*/ 	.word	index@($__internal_5_$__cuda_sm20_rem_s64)
        /*0a64*/ 	.word	0x00000000


	//----- nvinfo : EIATTR_FRAME_SIZE
	.align		4
.L_471:
        /*0a68*/ 	.byte	0x04, 0x11
        /*0a6a*/ 	.short	(.L_473 - .L_472)
	.align		4
.L_472:
        /*0a6c*/ 	.word	index@($__internal_4_$__cuda_sm20_div_s64)
        /*0a70*/ 	.word	0x00000000


	//----- nvinfo : EIATTR_FRAME_SIZE
	.align		4
.L_473:
        /*0a74*/ 	.byte	0x04, 0x11
        /*0a76*/ 	.short	(.L_475 - .L_474)
	.align		4
.L_474:
        /*0a78*/ 	.word	index@(_ZN2at6native49_GLOBAL__N__cfa43aba_16_ReflectionPad_cu_f800513936reflection_pad3d_backward_out_kernelIN3c107complexIfEEEEvNS_27GenericPackedTensorAccessorIT_Lm5ENS_16DefaultPtrTraitsElEENS6_IKS7_Lm5ES8_lEElllll)
        /*0a7c*/ 	.word	0x00000000


	//----- nvinfo : EIATTR_REGCOUNT
	.align		4
.L_475:
        /*0a80*/ 	.byte	0x04, 0x2f
        /*0a82*/ 	.short	(.L_477 - .L_476)
	.align		4
.L_476:
        /*0a84*/ 	.word	index@(_ZN2at6native49_GLOBAL__N__cfa43aba_16_ReflectionPad_cu_f800513936reflection_pad3d_backward_out_kernelIN3c104HalfEEEvNS_27GenericPackedTensorAccessorIT_Lm5ENS_16DefaultPtrTraitsElEENS5_IKS6_Lm5ES7_lEElllll)
        /*0a88*/ 	.word	0x0000001c


	//----- nvinfo : EIATTR_FRAME_SIZE
	.align		4
.L_477:
        /*0a8c*/ 	.byte	0x04, 0x11
        /*0a8e*/ 	.short	(.L_479 - .L_478)
	.align		4
.L_478:
        /*0a90*/ 	.word	index@($__internal_3_$__cuda_sm20_rem_s64)
        /*0a94*/ 	.word	0x00000000


	//----- nvinfo : EIATTR_FRAME_SIZE
	.align		4
.L_479:
        /*0a98*/ 	.byte	0x04, 0x11
        /*0a9a*/ 	.short	(.L_481 - .L_480)
	.align		4
.L_480:
        /*0a9c*/ 	.word	index@($__internal_2_$__cuda_sm20_div_s64)
        /*0aa0*/ 	.word	0x00000000


	//----- nvinfo : EIATTR_FRAME_SIZE
	.align		4
.L_481:
        /*0aa4*/ 	.byte	0x04, 0x11
        /*0aa6*/ 	.short	(.L_483 - .L_482)
	.align		4
.L_482:
        /*0aa8*/ 	.word	index@(_ZN2at6native49_GLOBAL__N__cfa43aba_16_ReflectionPad_cu_f800513936reflection_pad3d_backward_out_kernelIN3c104HalfEEEvNS_27GenericPackedTensorAccessorIT_Lm5ENS_16DefaultPtrTraitsElEENS5_IKS6_Lm5ES7_lEElllll)
        /*0aac*/ 	.word	0x00000000


	//----- nvinfo : EIATTR_REGCOUNT
	.align		4
.L_483:
        /*0ab0*/ 	.byte	0x04, 0x2f
        /*0ab2*/ 	.short	(.L_485 - .L_484)
	.align		4
.L_484:
        /*0ab4*/ 	.word	index@(_ZN2at6native49_GLOBAL__N__cfa43aba_16_ReflectionPad_cu_f800513936reflection_pad3d_backward_out_kernelIN3c108BFloat16EEEvNS_27GenericPackedTensorAccessorIT_Lm5ENS_16DefaultPtrTraitsElEENS5_IKS6_Lm5ES7_lEElllll)
        /*0ab8*/ 	.word	0x0000001c


	//----- nvinfo : EIATTR_FRAME_SIZE
	.align		4
.L_485:
        /*0abc*/ 	.byte	0x04, 0x11
        /*0abe*/ 	.short	(.L_487 - .L_486)
	.align		4
.L_486:
        /*0ac0*/ 	.word	index@($__internal_1_$__cuda_sm20_rem_s64)
        /*0ac4*/ 	.word	0x00000000


	//----- nvinfo : EIATTR_FRAME_SIZE
	.align		4
.L_487:
        /*0ac8*/ 	.byte	0x04, 0x11
        /*0aca*/ 	.short	(.L_489 - .L_488)
	.align		4
.L_488:
        /*0acc*/ 	.word	index@($__internal_0_$__cuda_sm20_div_s64)
        /*0ad0*/ 	.word	0x00000000


	//----- nvinfo : EIATTR_FRAME_SIZE
	.align		4
.L_489:
        /*0ad4*/ 	.byte	0x04, 0x11
        /*0ad6*/ 	.short	(.L_491 - .L_490)
	.align		4
.L_490:
        /*0ad8*/ 	.word	index@(_ZN2at6native49_GLOBAL__N__cfa43aba_16_ReflectionPad_cu_f800513936reflection_pad3d_backward_out_kernelIN3c108BFloat16EEEvNS_27GenericPackedTensorAccessorIT_Lm5ENS_16DefaultPtrTraitsElEENS5_IKS6_Lm5ES7_lEElllll)
        /*0adc*/ 	.word	0x00000000


	//----- nvinfo : EIATTR_MIN_STACK_SIZE
	.align		4
.L_491:
        /*0ae0*/ 	.byte	0x04, 0x12
        /*0ae2*/ 	.short	(.L_493 - .L_492)
	.align		4
.L_492:
        /*0ae4*/ 	.word	index@(_ZN2at6native49_GLOBAL__N__cfa43aba_16_ReflectionPad_cu_f800513936reflection_pad3d_backward_out_kernelIN3c108BFloat16EEEvNS_27GenericPackedTensorAccessorIT_Lm5ENS_16DefaultPtrTraitsElEENS5_IKS6_Lm5ES7_lEElllll)
        /*0ae8*/ 	.word	0x00000000


	//----- nvinfo : EIATTR_MIN_STACK_SIZE
	.align		4
.L_493:
        /*0aec*/ 	.byte	0x04, 0x12
        /*0aee*/ 	.short	(.L_495 - .L_494)
	.align		4
.L_494:
        /*0af0*/ 	.word	index@(_ZN2at6native49_GLOBAL__N__cfa43aba_16_ReflectionPad_cu_f800513936reflection_pad3d_backward_out_kernelIN3c104HalfEEEvNS_27GenericPackedTensorAccessorIT_Lm5ENS_16DefaultPtrTraitsElEENS5_IKS6_Lm5ES7_lEElllll)
        /*0af4*/ 	.word	0x00000000


	//----- nvinfo : EIATTR_MIN_STACK_SIZE
	.align		4
.L_495:
        /*0af8*/ 	.byte	0x04, 0x12
        /*0afa*/ 	.short	(.L_497 - .L_496)
	.align		4
.L_496:
        /*0afc*/ 	.word	index@(_ZN2at6native49_GLOBAL__N__cfa43aba_16_ReflectionPad_cu_f800513936reflection_pad3d_backward_out_kernelIN3c107complexIfEEEEvNS_27GenericPackedTensorAccessorIT_Lm5ENS_16DefaultPtrTraitsElEENS6_IKS7_Lm5ES8_lEElllll)
        /*0b00*/ 	.word	0x00000000


	//----- nvinfo : EIATTR_MIN_STACK_SIZE
	.align		4
.L_497:
        /*0b04*/ 	.byte	0x04, 0x12
        /*0b06*/ 	.short	(.L_499 - .L_498)
	.align		4
.L_498:
        /*0b08*/ 	.word	index@(_ZN2at6native49_GLOBAL__N__cfa43aba_16_ReflectionPad_cu_f800513936reflection_pad3d_backward_out_kernelIN3c107complexIdEEEEvNS_27GenericPackedTensorAccessorIT_Lm5ENS_16DefaultPtrTraitsElEENS6_IKS7_Lm5ES8_lEElllll)
        /*0b0c*/ 	.word	0x00000000


	//----- nvinfo : EIATTR_MIN_STACK_SIZE
	.align		4
.L_499:
        /*0b10*/ 	.byte	0x04, 0x12
        /*0b12*/ 	.short	(.L_501 - .L_500)
	.align		4
.L_500:
        /*0b14*/ 	.word	index@(_ZN2at6native49_GLOBAL__N__cfa43aba_16_ReflectionPad_cu_f800513936reflection_pad3d_backward_out_kernelIfEEvNS_27GenericPackedTensorAccessorIT_Lm5ENS_16DefaultPtrTraitsElEENS3_IKS4_Lm5ES5_lEElllll)
        /*0b18*/ 	.word	0x00000000


	//----- nvinfo : EIATTR_MIN_STACK_SIZE
	.align		4
.L_501:
        /*0b1c*/ 	.byte	0x04, 0x12
        /*0b1e*/ 	.short	(.L_503 - .L_502)
	.align		4
.L_502:
        /*0b20*/ 	.word	index@(_ZN2at6native49_GLOBAL__N__cfa43aba_16_ReflectionPad_cu_f800513936reflection_pad3d_backward_out_kernelIdEEvNS_27GenericPackedTensorAccessorIT_Lm5ENS_16DefaultPtrTraitsElEENS3_IKS4_Lm5ES5_lEElllll)
        /*0b24*/ 	.word	0x00000000


	//----- nvinfo : EIATTR_MIN_STACK_SIZE
	.align		4
.L_503:
        /*0b28*/ 	.byte	0x04, 0x12
        /*0b2a*/ 	.short	(.L_505 - .L_504)
	.align		4
.L_504:
        /*0b2c*/ 	.word	index@(_ZN2at6native49_GLOBAL__N__cfa43aba_16_ReflectionPad_cu_f800513927reflection_pad3d_out_kernelIN3c108BFloat16EEEvNS_27GenericPackedTensorAccessorIKT_Lm5ENS_16DefaultPtrTraitsElEENS5_IS6_Lm5ES8_lEElllll)
        /*0b30*/ 	.word	0x00000000


	//----- nvinfo : EIATTR_MIN_STACK_SIZE
	.align		4
.L_505:
        /*0b34*/ 	.byte	0x04, 0x12
        /*0b36*/ 	.short	(.L_507 - .L_506)
	.align		4
.L_506:
        /*0b38*/ 	.word	index@(_ZN2at6native49_GLOBAL__N__cfa43aba_16_ReflectionPad_cu_f800513927reflection_pad3d_out_kernelIN3c104HalfEEEvNS_27GenericPackedTensorAccessorIKT_Lm5ENS_16DefaultPtrTraitsElEENS5_IS6_Lm5ES8_lEElllll)
        /*0b3c*/ 	.word	0x00000000


	//----- nvinfo : EIATTR_MIN_STACK_SIZE
	.align		4
.L_507:
        /*0b40*/ 	.byte	0x04, 0x12
        /*0b42*/ 	.short	(.L_509 - .L_508)
	.align		4
.L_508:
        /*0b44*/ 	.word	index@(_ZN2at6native49_GLOBAL__N__cfa43aba_16_ReflectionPad_cu_f800513927reflection_pad3d_out_kernelIN3c107complexIfEEEEvNS_27GenericPackedTensorAccessorIKT_Lm5ENS_16DefaultPtrTraitsElEENS6_IS7_Lm5ES9_lEElllll)
        /*0b48*/ 	.word	0x00000000


	//----- nvinfo : EIATTR_MIN_STACK_SIZE
	.align		4
.L_509:
        /*0b4c*/ 	.byte	0x04, 0x12
        /*0b4e*/ 	.short	(.L_511 - .L_510)
	.align		4
.L_510:
        /*0b50*/ 	.word	index@(_ZN2at6native49_GLOBAL__N__cfa43aba_16_ReflectionPad_cu_f800513927reflection_pad3d_out_kernelIN3c107complexIdEEEEvNS_27GenericPackedTensorAccessorIKT_Lm5ENS_16DefaultPtrTraitsElEENS6_IS7_Lm5ES9_lEElllll)
        /*0b54*/ 	.word	0x00000000


	//----- nvinfo : EIATTR_MIN_STACK_SIZE
	.align		4
.L_511:
        /*0b58*/ 	.byte	0x04, 0x12
        /*0b5a*/ 	.short	(.L_513 - .L_512)
	.align		4
.L_512:
        /*0b5c*/ 	.word	index@(_ZN2at6native49_GLOBAL__N__cfa43aba_16_ReflectionPad_cu_f800513927reflection_pad3d_out_kernelIfEEvNS_27GenericPackedTensorAccessorIKT_Lm5ENS_16DefaultPtrTraitsElEENS3_IS4_Lm5ES6_lEElllll)
        /*0b60*/ 	.word	0x00000000


	//----- nvinfo : EIATTR_MIN_STACK_SIZE
	.align		4
.L_513:
        /*0b64*/ 	.byte	0x04, 0x12
        /*0b66*/ 	.short	(.L_515 - .L_514)
	.align		4
.L_514:
        /*0b68*/ 	.word	index@(_ZN2at6native49_GLOBAL__N__cfa43aba_16_ReflectionPad_cu_f800513927reflection_pad3d_out_kernelIdEEvNS_27GenericPackedTensorAccessorIKT_Lm5ENS_16DefaultPtrTraitsElEENS3_IS4_Lm5ES6_lEElllll)
        /*0b6c*/ 	.word	0x00000000


	//----- nvinfo : EIATTR_MIN_STACK_SIZE
	.align		4
.L_515:
        /*0b70*/ 	.byte	0x04, 0x12
        /*0b72*/ 	.short	(.L_517 - .L_516)
	.align		4
.L_516:
        /*0b74*/ 	.word	index@(_ZN2at6native49_GLOBAL__N__cfa43aba_16_ReflectionPad_cu_f800513927reflection_pad3d_out_kernelIsEEvNS_27GenericPackedTensorAccessorIKT_Lm5ENS_16DefaultPtrTraitsElEENS3_IS4_Lm5ES6_lEElllll)
        /*0b78*/ 	.word	0x00000000


	//----- nvinfo : EIATTR_MIN_STACK_SIZE
	.align		4
.L_517:
        /*0b7c*/ 	.byte	0x04, 0x12
        /*0b7e*/ 	.short	(.L_519 - .L_518)
	.align		4
.L_518:
        /*0b80*/ 	.word	index@(_ZN2at6native49_GLOBAL__N__cfa43aba_16_ReflectionPad_cu_f800513927reflection_pad3d_out_kernelIlEEvNS_27GenericPackedTensorAccessorIKT_Lm5ENS_16DefaultPtrTraitsElEENS3_IS4_Lm5ES6_lEElllll)
        /*0b84*/ 	.word	0x00000000


	//----- nvinfo : EIATTR_MIN_STACK_SIZE
	.align		4
.L_519:
        /*0b88*/ 	.byte	0x04, 0x12
        /*0b8a*/ 	.short	(.L_521 - .L_520)
	.align		4
.L_520:
        /*0b8c*/ 	.word	index@(_ZN2at6native49_GLOBAL__N__cfa43aba_16_ReflectionPad_cu_f800513927reflection_pad3d_out_kernelIiEEvNS_27GenericPackedTensorAccessorIKT_Lm5ENS_16DefaultPtrTraitsElEENS3_IS4_Lm5ES6_lEElllll)
        /*0b90*/ 	.word	0x00000000


	//----- nvinfo : EIATTR_MIN_STACK_SIZE
	.align		4
.L_521:
        /*0b94*/ 	.byte	0x04, 0x12
        /*0b96*/ 	.short	(.L_523 - .L_522)
	.align		4
.L_522:
        /*0b98*/ 	.word	index@(_ZN2at6native49_GLOBAL__N__cfa43aba_16_ReflectionPad_cu_f800513927reflection_pad3d_out_kernelIaEEvNS_27GenericPackedTensorAccessorIKT_Lm5ENS_16DefaultPtrTraitsElEENS3_IS4_Lm5ES6_lEElllll)
        /*0b9c*/ 	.word	0x00000000


	//----- nvinfo : EIATTR_MIN_STACK_SIZE
	.align		4
.L_523:
        /*0ba0*/ 	.byte	0x04, 0x12
        /*0ba2*/ 	.short	(.L_525 - .L_524)
	.align		4
.L_524:
        /*0ba4*/ 	.word	index@(_ZN2at6native49_GLOBAL__N__cfa43aba_16_ReflectionPad_cu_f800513927reflection_pad3d_out_kernelIhEEvNS_27GenericPackedTensorAccessorIKT_Lm5ENS_16DefaultPtrTraitsElEENS3_IS4_Lm5ES6_lEElllll)
        /*0ba8*/ 	.word	0x00000000


	//----- nvinfo : EIATTR_MIN_STACK_SIZE
	.align		4
.L_525:
        /*0bac*/ 	.byte	0x04, 0x12
        /*0bae*/ 	.short	(.L_527 - .L_526)
	.align		4
.L_526:
        /*0bb0*/ 	.word	index@(_ZN2at6native49_GLOBAL__N__cfa43aba_16_ReflectionPad_cu_f800513936reflection_pad1d_backward_out_kernelIN3c108BFloat16EEEvPT_PKS5_lll)
        /*0bb4*/ 	.word	0x00000000


	//----- nvinfo : EIATTR_MIN_STACK_SIZE
	.align		4
.L_527:
        /*0bb8*/ 	.byte	0x04, 0x12
        /*0bba*/ 	.short	(.L_529 - .L_528)
	.align		4
.L_528:
        /*0bbc*/ 	.word	index@(_ZN2at6native49_GLOBAL__N__cfa43aba_16_ReflectionPad_cu_f800513936reflection_pad1d_backward_out_kernelIN3c104HalfEEEvPT_PKS5_lll)
        /*0bc0*/ 	.word	0x00000000


	//----- nvinfo : EIATTR_MIN_STACK_SIZE
	.align		4
.L_529:
        /*0bc4*/ 	.byte	0x04, 0x12
        /*0bc6*/ 	.short	(.L_531 - .L_530)
	.align		4
.L_530:
        /*0bc8*/ 	.word	index@(_ZN2at6native49_GLOBAL__N__cfa43aba_16_ReflectionPad_cu_f800513936reflection_pad1d_backward_out_kernelIN3c107complexIfEEEEvPT_PKS6_lll)
        /*0bcc*/ 	.word	0x00000000


	//----- nvinfo : EIATTR_MIN_STACK_SIZE
	.align		4
.L_531:
        /*0bd0*/ 	.byte	0x04, 0x12
        /*0bd2*/ 	.short	(.L_533 - .L_532)
	.align		4
.L_532:
        /*0bd4*/ 	.word	index@(_ZN2at6native49_GLOBAL__N__cfa43aba_16_ReflectionPad_cu_f800513936reflection_pad1d_backward_out_kernelIN3c107complexIdEEEEvPT_PKS6_lll)
        /*0bd8*/ 	.word	0x00000000


	//----- nvinfo : EIATTR_MIN_STACK_SIZE
	.align		4
.L_533:
        /*0bdc*/ 	.byte	0x04, 0x12
        /*0bde*/ 	.short	(.L_535 - .L_534)
	.align		4
.L_534:
        /*0be0*/ 	.word	index@(_ZN2at6native49_GLOBAL__N__cfa43aba_16_ReflectionPad_cu_f800513936reflection_pad1d_backward_out_kernelIfEEvPT_PKS3_lll)
        /*0be4*/ 	.word	0x00000000


	//----- nvinfo : EIATTR_MIN_STACK_SIZE
	.align		4
.L_535:
        /*0be8*/ 	.byte	0x04, 0x12
        /*0bea*/ 	.short	(.L_537 - .L_536)
	.align		4
.L_536:
        /*0bec*/ 	.word	index@(_ZN2at6native49_GLOBAL__N__cfa43aba_16_ReflectionPad_cu_f800513936reflection_pad1d_backward_out_kernelIdEEvPT_PKS3_lll)
        /*0bf0*/ 	.word	0x00000000


	//----- nvinfo : EIATTR_MIN_STACK_SIZE
	.align		4
.L_537:
        /*0bf4*/ 	.byte	0x04, 0x12
        /*0bf6*/ 	.short	(.L_539 - .L_538)
	.align		4
.L_538:
        /*0bf8*/ 	.word	index@(_ZN2at6native49_GLOBAL__N__cfa43aba_16_ReflectionPad_cu_f800513921reflection_pad1d_flatIN3c108BFloat16EEEvPKT_PS5_lllll)
        /*0bfc*/ 	.word	0x00000000


	//----- nvinfo : EIATTR_MIN_STACK_SIZE
	.align		4
.L_539:
        /*0c00*/ 	.byte	0x04, 0x12
        /*0c02*/ 	.short	(.L_541 - .L_540)
	.align		4
.L_540:
        /*0c04*/ 	.word	index@(_ZN2at6native49_GLOBAL__N__cfa43aba_16_ReflectionPad_cu_f800513927reflection_pad1d_out_kernelIN3c108BFloat16EEEvPKT_PS5_lll)
        /*0c08*/ 	.word	0x00000000


	//----- nvinfo : EIATTR_MIN_STACK_SIZE
	.align		4
.L_541:
        /*0c0c*/ 	.byte	0x04, 0x12
        /*0c0e*/ 	.short	(.L_543 - .L_542)
	.align		4
.L_542:
        /*0c10*/ 	.word	index@(_ZN2at6native49_GLOBAL__N__cfa43aba_16_ReflectionPad_cu_f800513921reflection_pad1d_flatIN3c104HalfEEEvPKT_PS5_lllll)
        /*0c14*/ 	.word	0x00000000


	//----- nvinfo : EIATTR_MIN_STACK_SIZE
	.align		4
.L_543:
        /*0c18*/ 	.byte	0x04, 0x12
        /*0c1a*/ 	.short	(.L_545 - .L_544)
	.align		4
.L_544:
        /*0c1c*/ 	.word	index@(_ZN2at6native49_GLOBAL__N__cfa43aba_16_ReflectionPad_cu_f800513927reflection_pad1d_out_kernelIN3c104HalfEEEvPKT_PS5_lll)
        /*0c20*/ 	.word	0x00000000


	//----- nvinfo : EIATTR_MIN_STACK_SIZE
	.align		4
.L_545:
        /*0c24*/ 	.byte	0x04, 0x12
        /*0c26*/ 	.short	(.L_547 - .L_546)
	.align		4
.L_546:
        /*0c28*/ 	.word	index@(_ZN2at6native49_GLOBAL__N__cfa43aba_16_ReflectionPad_cu_f800513921reflection_pad1d_flatIN3c107complexIfEEEEvPKT_PS6_lllll)
        /*0c2c*/ 	.word	0x00000000


	//----- nvinfo : EIATTR_MIN_STACK_SIZE
	.align		4
.L_547:
        /*0c30*/ 	.byte	0x04, 0x12
        /*0c32*/ 	.short	(.L_549 - .L_548)
	.align		4
.L_548:
        /*0c34*/ 	.word	index@(_ZN2at6native49_GLOBAL__N__cfa43aba_16_ReflectionPad_cu_f800513927reflection_pad1d_out_kernelIN3c107complexIfEEEEvPKT_PS6_lll)
        /*0c38*/ 	.word	0x00000000


	//----- nvinfo : EIATTR_MIN_STACK_SIZE
	.align		4
.L_549:
        /*0c3c*/ 	.byte	0x04, 0x12
        /*0c3e*/ 	.short	(.L_551 - .L_550)
	.align		4
.L_550:
        /*0c40*/ 	.word	index@(_ZN2at6native49_GLOBAL__N__cfa43aba_16_ReflectionPad_cu_f800513921reflection_pad1d_flatIN3c107complexIdEEEEvPKT_PS6_lllll)
        /*0c44*/ 	.word	0x00000000


	//----- nvinfo : EIATTR_MIN_STACK_SIZE
	.align		4
.L_551:
        /*0c48*/ 	.byte	0x04, 0x12
        /*0c4a*/ 	.short	(.L_553 - .L_552)
	.align		4
.L_552:
        /*0c4c*/ 	.word	index@(_ZN2at6native49_GLOBAL__N__cfa43aba_16_ReflectionPad_cu_f800513927reflection_pad1d_out_kernelIN3c107complexIdEEEEvPKT_PS6_lll)
        /*0c50*/ 	.word	0x00000000


	//----- nvinfo : EIATTR_MIN_STACK_SIZE
	.align		4
.L_553:
        /*0c54*/ 	.byte	0x04, 0x12
        /*0c56*/ 	.short	(.L_555 - .L_554)
	.align		4
.L_554:
        /*0c58*/ 	.word	index@(_ZN2at6native49_GLOBAL__N__cfa43aba_16_ReflectionPad_cu_f800513921reflection_pad1d_flatIfEEvPKT_PS3_lllll)
        /*0c5c*/ 	.word	0x00000000


	//----- nvinfo : EIATTR_MIN_STACK_SIZE
	.align		4
.L_555:
        /*0c60*/ 	.byte	0x04, 0x12
        /*0c62*/ 	.short	(.L_557 - .L_556)
	.align		4
.L_556:
        /*0c64*/ 	.word	index@(_ZN2at6native49_GLOBAL__N__cfa43aba_16_ReflectionPad_cu_f800513927reflection_pad1d_out_kernelIfEEvPKT_PS3_lll)
        /*0c68*/ 	.word	0x00000000


	//----- nvinfo : EIATTR_MIN_STACK_SIZE
	.align		4
.L_557:
        /*0c6c*/ 	.byte	0x04, 0x12
        /*0c6e*/ 	.short	(.L_559 - .L_558)
	.align		4
.L_558:
        /*0c70*/ 	.word	index@(_ZN2at6native49_GLOBAL__N__cfa43aba_16_ReflectionPad_cu_f800513921reflection_pad1d_flatIdEEvPKT_PS3_lllll)
        /*0c74*/ 	.word	0x00000000


	//----- nvinfo : EIATTR_MIN_STACK_SIZE
	.align		4
.L_559:
        /*0c78*/ 	.byte	0x04, 0x12
        /*0c7a*/ 	.short	(.L_561 - .L_560)
	.align		4
.L_560:
        /*0c7c*/ 	.word	index@(_ZN2at6native49_GLOBAL__N__cfa43aba_16_ReflectionPad_cu_f800513927reflection_pad1d_out_kernelIdEEvPKT_PS3_lll)
        /*0c80*/ 	.word	0x00000000


	//----- nvinfo : EIATTR_MIN_STACK_SIZE
	.align		4
.L_561:
        /*0c84*/ 	.byte	0x04, 0x12
        /*0c86*/ 	.short	(.L_563 - .L_562)
	.align		4
.L_562:
        /*0c88*/ 	.word	index@(_ZN2at6native49_GLOBAL__N__cfa43aba_16_ReflectionPad_cu_f800513921reflection_pad1d_flatIsEEvPKT_PS3_lllll)
        /*0c8c*/ 	.word	0x00000000


	//----- nvinfo : EIATTR_MIN_STACK_SIZE
	.align		4
.L_563:
        /*0c90*/ 	.byte	0x04, 0x12
        /*0c92*/ 	.short	(.L_565 - .L_564)
	.align		4
.L_564:
        /*0c94*/ 	.word	index@(_ZN2at6native49_GLOBAL__N__cfa43aba_16_ReflectionPad_cu_f800513927reflection_pad1d_out_kernelIsEEvPKT_PS3_lll)
        /*0c98*/ 	.word	0x00000000


	//----- nvinfo : EIATTR_MIN_STACK_SIZE
	.align		4
.L_565:
        /*0c9c*/ 	.byte	0x04, 0x12
        /*0c9e*/ 	.short	(.L_567 - .L_566)
	.align		4
.L_566:
        /*0ca0*/ 	.word	index@(_ZN2at6native49_GLOBAL__N__cfa43aba_16_ReflectionPad_cu_f800513921reflection_pad1d_flatIlEEvPKT_PS3_lllll)
        /*0ca4*/ 	.word	0x00000000


	//----- nvinfo : EIATTR_MIN_STACK_SIZE
	.align		4
.L_567:
        /*0ca8*/ 	.byte	0x04, 0x12
        /*0caa*/ 	.short	(.L_569 - .L_568)
	.align		4
.L_568:
        /*0cac*/ 	.word	index@(_ZN2at6native49_GLOBAL__N__cfa43aba_16_ReflectionPad_cu_f800513927reflection_pad1d_out_kernelIlEEvPKT_PS3_lll)
        /*0cb0*/ 	.word	0x00000000


	//----- nvinfo : EIATTR_MIN_STACK_SIZE
	.align		4
.L_569:
        /*0cb4*/ 	.byte	0x04, 0x12
        /*0cb6*/ 	.short	(.L_571 - .L_570)
	.align		4
.L_570:
        /*0cb8*/ 	.word	index@(_ZN2at6native49_GLOBAL__N__cfa43aba_16_ReflectionPad_cu_f800513921reflection_pad1d_flatIiEEvPKT_PS3_lllll)
        /*0cbc*/ 	.word	0x00000000


	//----- nvinfo : EIATTR_MIN_STACK_SIZE
	.align		4
.L_571:
        /*0cc0*/ 	.byte	0x04, 0x12
        /*0cc2*/ 	.short	(.L_573 - .L_572)
	.align		4
.L_572:
        /*0cc4*/ 	.word	index@(_ZN2at6native49_GLOBAL__N__cfa43aba_16_ReflectionPad_cu_f800513927reflection_pad1d_out_kernelIiEEvPKT_PS3_lll)
        /*0cc8*/ 	.word	0x00000000


	//----- nvinfo : EIATTR_MIN_STACK_SIZE
	.align		4
.L_573:
        /*0ccc*/ 	.byte	0x04, 0x12
        /*0cce*/ 	.short	(.L_575 - .L_574)
	.align		4
.L_574:
        /*0cd0*/ 	.word	index@(_ZN2at6native49_GLOBAL__N__cfa43aba_16_ReflectionPad_cu_f800513921reflection_pad1d_flatIaEEvPKT_PS3_lllll)
        /*0cd4*/ 	.word	0x00000000


	//----- nvinfo : EIATTR_MIN_STACK_SIZE
	.align		4
.L_575:
        /*0cd8*/ 	.byte	0x04, 0x12
        /*0cda*/ 	.short	(.L_577 - .L_576)
	.align		4
.L_576:
        /*0cdc*/ 	.word	index@(_ZN2at6native49_GLOBAL__N__cfa43aba_16_ReflectionPad_cu_f800513927reflection_pad1d_out_kernelIaEEvPKT_PS3_lll)
        /*0ce0*/ 	.word	0x00000000


	//----- nvinfo : EIATTR_MIN_STACK_SIZE
	.align		4
.L_577:
        /*0ce4*/ 	.byte	0x04, 0x12
        /*0ce6*/ 	.short	(.L_579 - .L_578)
	.align		4
.L_578:
        /*0ce8*/ 	.word	index@(_ZN2at6native49_GLOBAL__N__cfa43aba_16_ReflectionPad_cu_f800513921reflection_pad1d_flatIhEEvPKT_PS3_lllll)
        /*0cec*/ 	.word	0x00000000


	//----- nvinfo : EIATTR_MIN_STACK_SIZE
	.align		4
.L_579:
        /*0cf0*/ 	.byte	0x04, 0x12
        /*0cf2*/ 	.short	(.L_581 - .L_580)
	.align		4
.L_580:
        /*0cf4*/ 	.word	index@(_ZN2at6native49_GLOBAL__N__cfa43aba_16_ReflectionPad_cu_f800513927reflection_pad1d_out_kernelIhEEvPKT_PS3_lll)
        /*0cf8*/ 	.word	0x00000000


	//----- nvinfo : EIATTR_MIN_STACK_SIZE
	.align		4
.L_581:
        /*0cfc*/ 	.byte	0x04, 0x12
        /*0cfe*/ 	.short	(.L_583 - .L_582)
	.align		4
.L_582:
        /*0d00*/ 	.word	index@(_ZN2at6native49_GLOBAL__N__cfa43aba_16_ReflectionPad_cu_f800513936reflection_pad2d_backward_out_kernelIN3c108BFloat16EEEvPT_PKS5_lliiiiiii)
        /*0d04*/ 	.word	0x00000000


	//----- nvinfo : EIATTR_MIN_STACK_SIZE
	.align		4
.L_583:
        /*0d08*/ 	.byte	0x04, 0x12
        /*0d0a*/ 	.short	(.L_585 - .L_584)
	.align		4
.L_584:
        /*0d0c*/ 	.word	index@(_ZN2at6native49_GLOBAL__N__cfa43aba_16_ReflectionPad_cu_f800513940reflection_pad2d_backward_det_out_kernelIN3c108BFloat16EEEvPT_PKS5_lliiiiiii)
        /*0d10*/ 	.word	0x00000000


	//----- nvinfo : EIATTR_MIN_STACK_SIZE
	.align		4
.L_585:
        /*0d14*/ 	.byte	0x04, 0x12
        /*0d16*/ 	.short	(.L_587 - .L_586)
	.align		4
.L_586:
        /*0d18*/ 	.word	index@(_ZN2at6native49_GLOBAL__N__cfa43aba_16_ReflectionPad_cu_f800513936reflection_pad2d_backward_out_kernelIN3c104HalfEEEvPT_PKS5_lliiiiiii)
        /*0d1c*/ 	.word	0x00000000


	//----- nvinfo : EIATTR_MIN_STACK_SIZE
	.align		4
.L_587:
        /*0d20*/ 	.byte	0x04, 0x12
        /*0d22*/ 	.short	(.L_589 - .L_588)
	.align		4
.L_588:
        /*0d24*/ 	.word	index@(_ZN2at6native49_GLOBAL__N__cfa43aba_16_ReflectionPad_cu_f800513940reflection_pad2d_backward_det_out_kernelIN3c104HalfEEEvPT_PKS5_lliiiiiii)
        /*0d28*/ 	.word	0x00000000


	//----- nvinfo : EIATTR_MIN_STACK_SIZE
	.align		4
.L_589:
        /*0d2c*/ 	.byte	0x04, 0x12
        /*0d2e*/ 	.short	(.L_591 - .L_590)
	.align		4
.L_590:
        /*0d30*/ 	.word	index@(_ZN2at6native49_GLOBAL__N__cfa43aba_16_ReflectionPad_cu_f800513936reflection_pad2d_backward_out_kernelIN3c107complexIfEEEEvPT_PKS6_lliiiiiii)
        /*0d34*/ 	.word	0x00000000


	//----- nvinfo : EIATTR_MIN_STACK_SIZE
	.align		4
.L_591:
        /*0d38*/ 	.byte	0x04, 0x12
        /*0d3a*/ 	.short	(.L_593 - .L_592)
	.align		4
.L_592:
        /*0d3c*/ 	.word	index@(_ZN2at6native49_GLOBAL__N__cfa43aba_16_ReflectionPad_cu_f800513940reflection_pad2d_backward_det_out_kernelIN3c107complexIfEEEEvPT_PKS6_lliiiiiii)
        /*0d40*/ 	.word	0x00000000


	//----- nvinfo : EIATTR_MIN_STACK_SIZE
	.align		4
.L_593:
        /*0d44*/ 	.byte	0x04, 0x12
        /*0d46*/ 	.short	(.L_595 - .L_594)
	.align		4
.L_594:
        /*0d48*/ 	.word	index@(_ZN2at6native49_GLOBAL__N__cfa43aba_16_ReflectionPad_cu_f800513936reflection_pad2d_backward_out_kernelIN3c107complexIdEEEEvPT_PKS6_lliiiiiii)
        /*0d4c*/ 	.word	0x00000000


	//----- nvinfo : EIATTR_MIN_STACK_SIZE
	.align		4
.L_595:
        /*0d50*/ 	.byte	0x04, 0x12
        /*0d52*/ 	.short	(.L_597 - .L_596)
	.align		4
.L_596:
        /*0d54*/ 	.word	index@(_ZN2at6native49_GLOBAL__N__cfa43aba_16_ReflectionPad_cu_f800513940reflection_pad2d_backward_det_out_kernelIN3c107complexIdEEEEvPT_PKS6_lliiiiiii)
        /*0d58*/ 	.word	0x00000000


	//----- nvinfo : EIATTR_MIN_STACK_SIZE
	.align		4
.L_597:
        /*0d5c*/ 	.byte	0x04, 0x12
        /*0d5e*/ 	.short	(.L_599 - .L_598)
	.align		4
.L_598:
        /*0d60*/ 	.word	index@(_ZN2at6native49_GLOBAL__N__cfa43aba_16_ReflectionPad_cu_f800513936reflection_pad2d_backward_out_kernelIfEEvPT_PKS3_lliiiiiii)
        /*0d64*/ 	.word	0x00000000


	//----- nvinfo : EIATTR_MIN_STACK_SIZE
	.align		4
.L_599:
        /*0d68*/ 	.byte	0x04, 0x12
        /*0d6a*/ 	.short	(.L_601 - .L_600)
	.align		4
.L_600:
        /*0d6c*/ 	.word	index@(_ZN2at6native49_GLOBAL__N__cfa43aba_16_ReflectionPad_cu_f800513940reflection_pad2d_backward_det_out_kernelIfEEvPT_PKS3_lliiiiiii)
        /*0d70*/ 	.word	0x00000000


	//----- nvinfo : EIATTR_MIN_STACK_SIZE
	.align		4
.L_601:
        /*0d74*/ 	.byte	0x04, 0x12
        /*0d76*/ 	.short	(.L_603 - .L_602)
	.align		4
.L_602:
        /*0d78*/ 	.word	index@(_ZN2at6native49_GLOBAL__N__cfa43aba_16_ReflectionPad_cu_f800513936reflection_pad2d_backward_out_kernelIdEEvPT_PKS3_lliiiiiii)
        /*0d7c*/ 	.word	0x00000000


	//----- nvinfo : EIATTR_MIN_STACK_SIZE
	.align		4
.L_603:
        /*0d80*/ 	.byte	0x04, 0x12
        /*0d82*/ 	.short	(.L_605 - .L_604)
	.align		4
.L_604:
        /*0d84*/ 	.word	index@(_ZN2at6native49_GLOBAL__N__cfa43aba_16_ReflectionPad_cu_f800513940reflection_pad2d_backward_det_out_kernelIdEEvPT_PKS3_lliiiiiii)
        /*0d88*/ 	.word	0x00000000


	//----- nvinfo : EIATTR_MIN_STACK_SIZE
	.align		4
.L_605:
        /*0d8c*/ 	.byte	0x04, 0x12
        /*0d8e*/ 	.short	(.L_607 - .L_606)
	.align		4
.L_606:
        /*0d90*/ 	.word	index@(_ZN2at6native49_GLOBAL__N__cfa43aba_16_ReflectionPad_cu_f800513927reflection_pad2d_out_kernelIN3c108BFloat16EEEvPKT_PS5_lliiiiiii)
        /*0d94*/ 	.word	0x00000000


	//----- nvinfo : EIATTR_MIN_STACK_SIZE
	.align		4
.L_607:
        /*0d98*/ 	.byte	0x04, 0x12
        /*0d9a*/ 	.short	(.L_609 - .L_608)
	.align		4
.L_608:
        /*0d9c*/ 	.word	index@(_ZN2at6native49_GLOBAL__N__cfa43aba_16_ReflectionPad_cu_f800513927reflection_pad2d_out_kernelIN3c104HalfEEEvPKT_PS5_lliiiiiii)
        /*0da0*/ 	.word	0x00000000


	//----- nvinfo : EIATTR_MIN_STACK_SIZE
	.align		4
.L_609:
        /*0da4*/ 	.byte	0x04, 0x12
        /*0da6*/ 	.short	(.L_611 - .L_610)
	.align		4
.L_610:
        /*0da8*/ 	.word	index@(_ZN2at6native49_GLOBAL__N__cfa43aba_16_ReflectionPad_cu_f800513927reflection_pad2d_out_kernelIN3c107complexIfEEEEvPKT_PS6_lliiiiiii)
        /*0dac*/ 	.word	0x00000000


	//----- nvinfo : EIATTR_MIN_STACK_SIZE
	.align		4
.L_611:
        /*0db0*/ 	.byte	0x04, 0x12
        /*0db2*/ 	.short	(.L_613 - .L_612)
	.align		4
.L_612:
        /*0db4*/ 	.word	index@(_ZN2at6native49_GLOBAL__N__cfa43aba_16_ReflectionPad_cu_f800513927reflection_pad2d_out_kernelIN3c107complexIdEEEEvPKT_PS6_lliiiiiii)
        /*0db8*/ 	.word	0x00000000


	//----- nvinfo : EIATTR_MIN_STACK_SIZE
	.align		4
.L_613:
        /*0dbc*/ 	.byte	0x04, 0x12
        /*0dbe*/ 	.short	(.L_615 - .L_614)
	.align		4
.L_614:
        /*0dc0*/ 	.word	index@(_ZN2at6native49_GLOBAL__N__cfa43aba_16_ReflectionPad_cu_f800513927reflection_pad2d_out_kernelIfEEvPKT_PS3_lliiiiiii)
        /*0dc4*/ 	.word	0x00000000


	//----- nvinfo : EIATTR_MIN_STACK_SIZE
	.align		4
.L_615:
        /*0dc8*/ 	.byte	0x04, 0x12
        /*0dca*/ 	.short	(.L_617 - .L_616)
	.align		4
.L_616:
        /*0dcc*/ 	.word	index@(_ZN2at6native49_GLOBAL__N__cfa43aba_16_ReflectionPad_cu_f800513927reflection_pad2d_out_kernelIdEEvPKT_PS3_lliiiiiii)
        /*0dd0*/ 	.word	0x00000000


	//----- nvinfo : EIATTR_MIN_STACK_SIZE
	.align		4
.L_617:
        /*0dd4*/ 	.byte	0x04, 0x12
        /*0dd6*/ 	.short	(.L_619 - .L_618)
	.align		4
.L_618:
        /*0dd8*/ 	.word	index@(_ZN2at6native49_GLOBAL__N__cfa43aba_16_ReflectionPad_cu_f800513927reflection_pad2d_out_kernelIsEEvPKT_PS3_lliiiiiii)
        /*0ddc*/ 	.word	0x00000000


	//----- nvinfo : EIATTR_MIN_STACK_SIZE
	.align		4
.L_619:
        /*0de0*/ 	.byte	0x04, 0x12
        /*0de2*/ 	.short	(.L_621 - .L_620)
	.align		4
.L_620:
        /*0de4*/ 	.word	index@(_ZN2at6native49_GLOBAL__N__cfa43aba_16_ReflectionPad_cu_f800513927reflection_pad2d_out_kernelIlEEvPKT_PS3_lliiiiiii)
        /*0de8*/ 	.word	0x00000000


	//----- nvinfo : EIATTR_MIN_STACK_SIZE
	.align		4
.L_621:
        /*0dec*/ 	.byte	0x04, 0x12
        /*0dee*/ 	.short	(.L_623 - .L_622)
	.align		4
.L_622:
        /*0df0*/ 	.word	index@(_ZN2at6native49_GLOBAL__N__cfa43aba_16_ReflectionPad_cu_f800513927reflection_pad2d_out_kernelIiEEvPKT_PS3_lliiiiiii)
        /*0df4*/ 	.word	0x00000000


	//----- nvinfo : EIATTR_MIN_STACK_SIZE
	.align		4
.L_623:
        /*0df8*/ 	.byte	0x04, 0x12
        /*0dfa*/ 	.short	(.L_625 - .L_624)
	.align		4
.L_624:
        /*0dfc*/ 	.word	index@(_ZN2at6native49_GLOBAL__N__cfa43aba_16_ReflectionPad_cu_f800513927reflection_pad2d_out_kernelIaEEvPKT_PS3_lliiiiiii)
        /*0e00*/ 	.word	0x00000000


	//----- nvinfo : EIATTR_MIN_STACK_SIZE
	.align		4
.L_625:
        /*0e04*/ 	.byte	0x04, 0x12
        /*0e06*/ 	.short	(.L_627 - .L_626)
	.align		4
.L_626:
        /*0e08*/ 	.word	index@(_ZN2at6native49_GLOBAL__N__cfa43aba_16_ReflectionPad_cu_f800513927reflection_pad2d_out_kernelIhEEvPKT_PS3_lliiiiiii)
        /*0e0c*/ 	.word	0x00000000
.L_627:


//--------------------- .nv.compat                --------------------------
	.section	.nv.compat,"",@"SHT_CUDA_COMPAT_INFO"
	.align	4
        /*0000*/ 	.byte	0x02, 0x09, 0x00, 0x00, 0x02, 0x02, 0x01, 0x00, 0x02, 0x05, 0x05, 0x00, 0x03, 0x07, 0x01, 0x01
        /*0010*/ 	.byte	0x02, 0x03, 0x00, 0x00, 0x02, 0x06, 0x01, 0x00, 0x04, 0x0b, 0x08, 0x00, 0x00, 0x00, 0x00, 0x00
        /*0020*/ 	.byte	0x00, 0x00, 0x00, 0x00


//--------------------- .nv.info._ZN2at6native49_GLOBAL__N__cfa43aba_16_ReflectionPad_cu_f800513936reflection_pad3d_backward_out_kernelIN3c108BFloat16EEEvNS_27GenericPackedTensorAccessorIT_Lm5ENS_16DefaultPtrTraitsElEENS5_IKS6_Lm5ES7_lEElllll --------------------------
	.section	.nv.info._ZN2at6native49_GLOBAL__N__cfa43aba_16_ReflectionPad_cu_f800513936reflection_pad3d_backward_out_kernelIN3c108BFloat16EEEvNS_27GenericPackedTensorAccessorIT_Lm5ENS_16DefaultPtrTraitsElEENS5_IKS6_Lm5ES7_lEElllll,"",@"SHT_CUDA_INFO"
	.sectionflags	@""
	.align	4


	//----- nvinfo : EIATTR_CUDA_API_VERSION
	.align		4
        /*0000*/ 	.byte	0x04, 0x37
        /*0002*/ 	.short	(.L_629 - .L_628)
.L_628:
        /*0004*/ 	.word	0x00000082


	//----- nvinfo : EIATTR_KPARAM_INFO
	.align		4
.L_629:
        /*0008*/ 	.byte	0x04, 0x17
        /*000a*/ 	.short	(.L_631 - .L_630)
.L_630:
        /*000c*/ 	.word	0x00000000
        /*0010*/ 	.short	0x0006
        /*0012*/ 	.short	0x00d0
        /*0014*/ 	.byte	0x00, 0xf0, 0x21, 0x00


	//----- nvinfo : EIATTR_KPARAM_INFO
	.align		4
.L_631:
        /*0018*/ 	.byte	0x04, 0x17
        /*001a*/ 	.short	(.L_633 - .L_632)
.L_632:
        /*001c*/ 	.word	0x00000000
        /*0020*/ 	.short	0x0005
        /*0022*/ 	.short	0x00c8
        /*0024*/ 	.byte	0x00, 0xf0, 0x21, 0x00


	//----- nvinfo : EIATTR_KPARAM_INFO
	.align		4
.L_633:
        /*0028*/ 	.byte	0x04, 0x17
        /*002a*/ 	.short	(.L_635 - .L_634)
.L_634:
        /*002c*/ 	.word	0x00000000
        /*0030*/ 	.short	0x0004
        /*0032*/ 	.short	0x00c0
        /*0034*/ 	.byte	0x00, 0xf0, 0x21, 0x00


	//----- nvinfo : EIATTR_KPARAM_INFO
	.align		4
.L_635:
        /*0038*/ 	.byte	0x04, 0x17
        /*003a*/ 	.short	(.L_637 - .L_636)
.L_636:
        /*003c*/ 	.word	0x00000000
        /*0040*/ 	.short	0x0003
        /*0042*/ 	.short	0x00b8
        /*0044*/ 	.byte	0x00, 0xf0, 0x21, 0x00


	//----- nvinfo : EIATTR_KPARAM_INFO
	.align		4
.L_637:
        /*0048*/ 	.byte	0x04, 0x17
        /*004a*/ 	.short	(.L_639 - .L_638)
.L_638:
        /*004c*/ 	.word	0x00000000
        /*0050*/ 	.short	0x0002
        /*0052*/ 	.short	0x00b0
        /*0054*/ 	.byte	0x00, 0xf0, 0x21, 0x00


	//----- nvinfo : EIATTR_KPARAM_INFO
	.align		4
.L_639:
        /*0058*/ 	.byte	0x04, 0x17
        /*005a*/ 	.short	(.L_641 - .L_640)
.L_640:
        /*005c*/ 	.word	0x00000000
        /*0060*/ 	.short	0x0001
        /*0062*/ 	.short	0x0058
        /*0064*/ 	.byte	0x00, 0xf0, 0x61, 0x01


	//----- nvinfo : EIATTR_KPARAM_INFO
	.align		4
.L_641:
        /*0068*/ 	.byte	0x04, 0x17
        /*006a*/ 	.short	(.L_643 - .L_642)
.L_642:
        /*006c*/ 	.word	0x00000000
        /*0070*/ 	.short	0x0000
        /*0072*/ 	.short	0x0000
        /*0074*/ 	.byte	0x00, 0xf0, 0x61, 0x01


	//----- nvinfo : EIATTR_SPARSE_MMA_MASK
	.align		4
.L_643:
        /*0078*/ 	.byte	0x03, 0x50
        /*007a*/ 	.short	0x0000


	//----- nvinfo : EIATTR_MAXREG_COUNT
	.align		4
        /*007c*/ 	.byte	0x03, 0x1b
        /*007e*/ 	.short	0x00ff


	//----- nvinfo : EIATTR_MERCURY_ISA_VERSION
	.align		4
        /*0080*/ 	.byte	0x03, 0x5f
        /*0082*/ 	.short	0x0101


	//----- nvinfo : EIATTR_ATOM16_EMUL_INSTR_REG_MAP
	.align		4
        /*0084*/ 	.byte	0x04, 0x2e
        /*0086*/ 	.short	(.L_645 - .L_644)


	//   ....[0]....
.L_644:
        /*0088*/ 	.word	0x00001400
        /*008c*/ 	.short	0x0007
        /*008e*/ 	.short	0x0000


	//   ....[1]....
        /*0090*/ 	.word	0x00001460
        /*0094*/ 	.short	0x0007
        /*0096*/ 	.short	0x0000


	//----- nvinfo : EIATTR_EXIT_INSTR_OFFSETS
	.align		4
.L_645:
        /*0098*/ 	.byte	0x04, 0x1c
        /*009a*/ 	.short	(.L_647 - .L_646)


	//   ....[0]....
.L_646:
        /*009c*/ 	.word	0x00000130


	//   ....[1]....
        /*00a0*/ 	.word	0x000014a0


	//----- nvinfo : EIATTR_CRS_STACK_SIZE
	.align		4
.L_647:
        /*00a4*/ 	.byte	0x04, 0x1e
        /*00a6*/ 	.short	(.L_649 - .L_648)
.L_648:
        /*00a8*/ 	.word	0x00000000


	//----- nvinfo : EIATTR_CBANK_PARAM_SIZE
	.align		4
.L_649:
        /*00ac*/ 	.byte	0x03, 0x19
        /*00ae*/ 	.short	0x00d8


	//----- nvinfo : EIATTR_PARAM_CBANK
	.align		4
        /*00b0*/ 	.byte	0x04, 0x0a
        /*00b2*/ 	.short	(.L_651 - .L_650)
	.align		4
.L_650:
        /*00b4*/ 	.word	index@(.nv.constant0._ZN2at6native49_GLOBAL__N__cfa43aba_16_ReflectionPad_cu_f800513936reflection_pad3d_backward_out_kernelIN3c108BFloat16EEEvNS_27GenericPackedTensorAccessorIT_Lm5ENS_16DefaultPtrTraitsElEENS5_IKS6_Lm5ES7_lEElllll)
        /*00b8*/ 	.short	0x0210
        /*00ba*/ 	.short	0x00d8


	//----- nvinfo : EIATTR_SW_WAR
	.align		4
.L_651:
        /*00bc*/ 	.byte	0x04, 0x36
        /*00be*/ 	.short	(.L_653 - .L_652)
.L_652:
        /*00c0*/ 	.word	0x00000008
.L_653:


//--------------------- .nv.info._ZN2at6native49_GLOBAL__N__cfa43aba_16_ReflectionPad_cu_f800513936reflection_pad3d_backward_out_kernelIN3c104HalfEEEvNS_27GenericPackedTensorAccessorIT_Lm5ENS_16DefaultPtrTraitsElEENS5_IKS6_Lm5ES7_lEElllll --------------------------
	.section	.nv.info._ZN2at6native49_GLOBAL__N__cfa43aba_16_ReflectionPad_cu_f800513936reflection_pad3d_backward_out_kernelIN3c104HalfEEEvNS_27GenericPackedTensorAccessorIT_Lm5ENS_16DefaultPtrTraitsElEENS5_IKS6_Lm5ES7_lEElllll,"",@"SHT_CUDA_INFO"
	.sectionflags	@""
	.align	4


	//----- nvinfo : EIATTR_CUDA_API_VERSION
	.align		4
        /*0000*/ 	.byte	0x04, 0x37
        /*0002*/ 	.short	(.L_655 - .L_654)
.L_654:
        /*0004*/ 	.word	0x00000082


	//----- nvinfo : EIATTR_KPARAM_INFO
	.align		4
.L_655:
        /*0008*/ 	.byte	0x04, 0x17
        /*000a*/ 	.short	(.L_657 - .L_656)
.L_656:
        /*000c*/ 	.word	0x00000000
        /*0010*/ 	.short	0x0006
        /*0012*/ 	.short	0x00d0
        /*0014*/ 	.byte	0x00, 0xf0, 0x21, 0x00


	//----- nvinfo : EIATTR_KPARAM_INFO
	.align		4
.L_657:
        /*0018*/ 	.byte	0x04, 0x17
        /*001a*/ 	.short	(.L_659 - .L_658)
.L_658:
        /*001c*/ 	.word	0x00000000
        /*0020*/ 	.short	0x0005
        /*0022*/ 	.short	0x00c8
        /*0024*/ 	.byte	0x00, 0xf0, 0x21, 0x00


	//----- nvinfo : EIATTR_KPARAM_INFO
	.align		4
.L_659:
        /*0028*/ 	.byte	0x04, 0x17
        /*002a*/ 	.short	(.L_661 - .L_660)
.L_660:
        /*002c*/ 	.word	0x00000000
        /*0030*/ 	.short	0x0004
        /*0032*/ 	.short	0x00c0
        /*0034*/ 	.byte	0x00, 0xf0, 0x21, 0x00


	//----- nvinfo : EIATTR_KPARAM_INFO
	.align		4
.L_661:
        /*0038*/ 	.byte	0x04, 0x17
        /*003a*/ 	.short	(.L_663 - .L_662)
.L_662:
        /*003c*/ 	.word	0x00000000
        /*0040*/ 	.short	0x0003
        /*0042*/ 	.short	0x00b8
        /*0044*/ 	.byte	0x00, 0xf0, 0x21, 0x00


	//----- nvinfo : EIATTR_KPARAM_INFO
	.align		4
.L_663:
        /*0048*/ 	.byte	0x04, 0x17
        /*004a*/ 	.short	(.L_665 - .L_664)
.L_664:
        /*004c*/ 	.word	0x00000000
        /*0050*/ 	.short	0x0002
        /*0052*/ 	.short	0x00b0
        /*0054*/ 	.byte	0x00, 0xf0, 0x21, 0x00


	//----- nvinfo : EIATTR_KPARAM_INFO
	.align		4
.L_665:
        /*0058*/ 	.byte	0x04, 0x17
        /*005a*/ 	.short	(.L_667 - .L_666)
.L_666:
        /*005c*/ 	.word	0x00000000
        /*0060*/ 	.short	0x0001
        /*0062*/ 	.short	0x0058
        /*0064*/ 	.byte	0x00, 0xf0, 0x61, 0x01


	//----- nvinfo : EIATTR_KPARAM_INFO
	.align		4
.L_667:
        /*0068*/ 	.byte	0x04, 0x17
        /*006a*/ 	.short	(.L_669 - .L_668)
.L_668:
        /*006c*/ 	.word	0x00000000
        /*0070*/ 	.short	0x0000
        /*0072*/ 	.short	0x0000
        /*0074*/ 	.byte	0x00, 0xf0, 0x61, 0x01


	//----- nvinfo : EIATTR_SPARSE_MMA_MASK
	.align		4
.L_669:
        /*0078*/ 	.byte	0x03, 0x50
        /*007a*/ 	.short	0x0000


	//----- nvinfo : EIATTR_MAXREG_COUNT
	.align		4
        /*007c*/ 	.byte	0x03, 0x1b
        /*007e*/ 	.short	0x00ff


	//----- nvinfo : EIATTR_MERCURY_ISA_VERSION
	.align		4
        /*0080*/ 	.byte	0x03, 0x5f
        /*0082*/ 	.short	0x0101


	//----- nvinfo : EIATTR_ATOM16_EMUL_INSTR_REG_MAP
	.align		4
        /*0084*/ 	.byte	0x04, 0x2e
        /*0086*/ 	.short	(.L_671 - .L_670)


	//   ....[0]....
.L_670:
        /*0088*/ 	.word	0x00001400
        /*008c*/ 	.short	0x0007
        /*008e*/ 	.short	0x0000


	//   ....[1]....
        /*0090*/ 	.word	0x00001460
        /*0094*/ 	.short	0x0007
        /*0096*/ 	.short	0x0000


	//----- nvinfo : EIATTR_EXIT_INSTR_OFFSETS
	.align		4
.L_671:
        /*0098*/ 	.byte	0x04, 0x1c
        /*009a*/ 	.short	(.L_673 - .L_672)


	//   ....[0]....
.L_672:
        /*009c*/ 	.word	0x00000130


	//   ....[1]....
        /*00a0*/ 	.word	0x000014a0


	//----- nvinfo : EIATTR_CRS_STACK_SIZE
	.align		4
.L_673:
        /*00a4*/ 	.byte	0x04, 0x1e
        /*00a6*/ 	.short	(.L_675 - .L_674)
.L_674:
        /*00a8*/ 	.word	0x00000000


	//----- nvinfo : EIATTR_CBANK_PARAM_SIZE
	.align		4
.L_675:
        /*00ac*/ 	.byte	0x03, 0x19
        /*00ae*/ 	.short	0x00d8


	//----- nvinfo : EIATTR_PARAM_CBANK
	.align		4
        /*00b0*/ 	.byte	0x04, 0x0a
        /*00b2*/ 	.short	(.L_677 - .L_676)
	.align		4
.L_676:
        /*00b4*/ 	.word	index@(.nv.constant0._ZN2at6native49_GLOBAL__N__cfa43aba_16_ReflectionPad_cu_f800513936reflection_pad3d_backward_out_kernelIN3c104HalfEEEvNS_27GenericPackedTensorAccessorIT_Lm5ENS_16DefaultPtrTraitsElEENS5_IKS6_Lm5ES7_lEElllll)
        /*00b8*/ 	.short	0x0210
        /*00ba*/ 	.short	0x00d8


	//----- nvinfo : EIATTR_SW_WAR
	.align		4
.L_677:
        /*00bc*/ 	.byte	0x04, 0x36
        /*00be*/ 	.short	(.L_679 - .L_678)
.L_678:
        /*00c0*/ 	.word	0x00000008
.L_679:


//--------------------- .nv.info._ZN2at6native49_GLOBAL__N__cfa43aba_16_ReflectionPad_cu_f800513936reflection_pad3d_backward_out_kernelIN3c107complexIfEEEEvNS_27GenericPackedTensorAccessorIT_Lm5ENS_16DefaultPtrTraitsElEENS6_IKS7_Lm5ES8_lEElllll --------------------------
	.section	.nv.info._ZN2at6native49_GLOBAL__N__cfa43aba_16_ReflectionPad_cu_f800513936reflection_pad3d_backward_out_kernelIN3c107complexIfEEEEvNS_27GenericPackedTensorAccessorIT_Lm5ENS_16DefaultPtrTraitsElEENS6_IKS7_Lm5ES8_lEElllll,"",@"SHT_CUDA_INFO"
	.sectionflags	@""
	.align	4


	//----- nvinfo : EIATTR_CUDA_API_VERSION
	.align		4
        /*0000*/ 	.byte	0x04, 0x37
        /*0002*/ 	.short	(.L_681 - .L_680)
.L_680:
        /*0004*/ 	.word	0x00000082


	//----- nvinfo : EIATTR_KPARAM_INFO
	.align		4
.L_681:
        /*0008*/ 	.byte	0x04, 0x17
        /*000a*/ 	.short	(.L_683 - .L_682)
.L_682:
        /*000c*/ 	.word	0x00000000
        /*0010*/ 	.short	0x0006
        /*0012*/ 	.short	0x00d0
        /*0014*/ 	.byte	0x00, 0xf0, 0x21, 0x00


	//----- nvinfo : EIATTR_KPARAM_INFO
	.align		4
.L_683:
        /*0018*/ 	.byte	0x04, 0x17
        /*001a*/ 	.short	(.L_685 - .L_684)
.L_684:
        /*001c*/ 	.word	0x00000000
        /*0020*/ 	.short	0x0005
        /*0022*/ 	.short	0x00c8
        /*0024*/ 	.byte	0x00, 0xf0, 0x21, 0x00


	//----- nvinfo : EIATTR_KPARAM_INFO
	.align		4
.L_685:
        /*0028*/ 	.byte	0x04, 0x17
        /*002a*/ 	.short	(.L_687 - .L_686)
.L_686:
        /*002c*/ 	.word	0x00000000
        /*0030*/ 	.short	0x0004
        /*0032*/ 	.short	0x00c0
        /*0034*/ 	.byte	0x00, 0xf0, 0x21, 0x00


	//----- nvinfo : EIATTR_KPARAM_INFO
	.align		4
.L_687:
        /*0038*/ 	.byte	0x04, 0x17
        /*003a*/ 	.short	(.L_689 - .L_688)
.L_688:
        /*003c*/ 	.word	0x00000000
        /*0040*/ 	.short	0x0003
        /*0042*/ 	.short	0x00b8
        /*0044*/ 	.byte	0x00, 0xf0, 0x21, 0x00


	//----- nvinfo : EIATTR_KPARAM_INFO
	.align		4
.L_689:
        /*0048*/ 	.byte	0x04, 0x17
        /*004a*/ 	.short	(.L_691 - .L_690)
.L_690:
        /*004c*/ 	.word	0x00000000
        /*0050*/ 	.short	0x0002
        /*0052*/ 	.short	0x00b0
        /*0054*/ 	.byte	0x00, 0xf0, 0x21, 0x00


	//----- nvinfo : EIATTR_KPARAM_INFO
	.align		4
.L_691:
        /*0058*/ 	.byte	0x04, 0x17
        /*005a*/ 	.short	(.L_693 - .L_692)
.L_692:
        /*005c*/ 	.word	0x00000000
        /*0060*/ 	.short	0x0001
        /*0062*/ 	.short	0x0058
        /*0064*/ 	.byte	0x00, 0xf0, 0x61, 0x01


	//----- nvinfo : EIATTR_KPARAM_INFO
	.align		4
.L_693:
        /*0068*/ 	.byte	0x04, 0x17
        /*006a*/ 	.short	(.L_695 - .L_694)
.L_694:
        /*006c*/ 	.word	0x00000000
        /*0070*/ 	.short	0x0000
        /*0072*/ 	.short	0x0000
        /*0074*/ 	.byte	0x00, 0xf0, 0x61, 0x01


	//----- nvinfo : EIATTR_SPARSE_MMA_MASK
	.align		4
.L_695:
        /*0078*/ 	.byte	0x03, 0x50
        /*007a*/ 	.short	0x0000


	//----- nvinfo : EIATTR_MAXREG_COUNT
	.align		4
        /*007c*/ 	.byte	0x03, 0x1b
        /*007e*/ 	.short	0x00ff


	//----- nvinfo : EIATTR_MERCURY_ISA_VERSION
	.align		4
        /*0080*/ 	.byte	0x03, 0x5f
        /*0082*/ 	.short	0x0101


	//----- nvinfo : EIATTR_EXIT_INSTR_OFFSETS
	.align		4
        /*0084*/ 	.byte	0x04, 0x1c
        /*0086*/ 	.short	(.L_697 - .L_696)


	//   ....[0]....
.L_696:
        /*0088*/ 	.word	0x00000130


	//   ....[1]....
        /*008c*/ 	.word	0x00001400


	//----- nvinfo : EIATTR_CRS_STACK_SIZE
	.align		4
.L_697:
        /*0090*/ 	.byte	0x04, 0x1e
        /*0092*/ 	.short	(.L_699 - .L_698)
.L_698:
        /*0094*/ 	.word	0x00000000


	//----- nvinfo : EIATTR_CBANK_PARAM_SIZE
	.align		4
.L_699:
        /*0098*/ 	.byte	0x03, 0x19
        /*009a*/ 	.short	0x00d8


	//----- nvinfo : EIATTR_PARAM_CBANK
	.align		4
        /*009c*/ 	.byte	0x04, 0x0a
        /*009e*/ 	.short	(.L_701 - .L_700)
	.align		4
.L_700:
        /*00a0*/ 	.word	index@(.nv.constant0._ZN2at6native49_GLOBAL__N__cfa43aba_16_ReflectionPad_cu_f800513936reflection_pad3d_backward_out_kernelIN3c107complexIfEEEEvNS_27GenericPackedTensorAccessorIT_Lm5ENS_16DefaultPtrTraitsElEENS6_IKS7_Lm5ES8_lEElllll)
        /*00a4*/ 	.short	0x0210
        /*00a6*/ 	.short	0x00d8


	//----- nvinfo : EIATTR_SW_WAR
	.align		4
.L_701:
        /*00a8*/ 	.byte	0x04, 0x36
        /*00aa*/ 	.short	(.L_703 - .L_702)
.L_702:
        /*00ac*/ 	.word	0x00000008
.L_703:


//--------------------- .nv.info._ZN2at6native49_GLOBAL__N__cfa43aba_16_ReflectionPad_cu_f800513936reflection_pad3d_backward_out_kernelIN3c107complexIdEEEEvNS_27GenericPackedTensorAccessorIT_Lm5ENS_16DefaultPtrTraitsElEENS6_IKS7_Lm5ES8_lEElllll --------------------------
	.section	.nv.info._ZN2at6native49_GLOBAL__N__cfa43aba_16_ReflectionPad_cu_f800513936reflection_pad3d_backward_out_kernelIN3c107complexIdEEEEvNS_27GenericPackedTensorAccessorIT_Lm5ENS_16DefaultPtrTraitsElEENS6_IKS7_Lm5ES8_lEElllll,"",@"SHT_CUDA_INFO"
	.sectionflags	@""
	.align	4


	//----- nvinfo : EIATTR_CUDA_API_VERSION
	.align		4
        /*0000*/ 	.byte	0x04, 0x37
        /*0002*/ 	.short	(.L_705 - .L_704)
.L_704:
        /*0004*/ 	.word	0x00000082


	//----- nvinfo : EIATTR_KPARAM_INFO
	.align		4
.L_705:
        /*0008*/ 	.byte	0x04, 0x17
        /*000a*/ 	.short	(.L_707 - .L_706)
.L_706:
        /*000c*/ 	.word	0x00000000
        /*0010*/ 	.short	0x0006
        /*0012*/ 	.short	0x00d0
        /*0014*/ 	.byte	0x00, 0xf0, 0x21, 0x00


	//----- nvinfo : EIATTR_KPARAM_INFO
	.align		4
.L_707:
        /*0018*/ 	.byte	0x04, 0x17
        /*001a*/ 	.short	(.L_709 - .L_708)
.L_708:
        /*001c*/ 	.word	0x00000000
        /*0020*/ 	.short	0x0005
        /*0022*/ 	.short	0x00c8
        /*0024*/ 	.byte	0x00, 0xf0, 0x21, 0x00


	//----- nvinfo : EIATTR_KPARAM_INFO
	.align		4
.L_709:
        /*0028*/ 	.byte	0x04, 0x17
        /*002a*/ 	.short	(.L_711 - .L_710)
.L_710:
        /*002c*/ 	.word	0x00000000
        /*0030*/ 	.short	0x0004
        /*0032*/ 	.short	0x00c0
        /*0034*/ 	.byte	0x00, 0xf0, 0x21, 0x00


	//----- nvinfo : EIATTR_KPARAM_INFO
	.align		4
.L_711:
        /*0038*/ 	.byte	0x04, 0x17
        /*003a*/ 	.short	(.L_713 - .L_712)
.L_712:
        /*003c*/ 	.word	0x00000000
        /*0040*/ 	.short	0x0003
        /*0042*/ 	.short	0x00b8
        /*0044*/ 	.byte	0x00, 0xf0, 0x21, 0x00


	//----- nvinfo : EIATTR_KPARAM_INFO
	.align		4
.L_713:
        /*0048*/ 	.byte	0x04, 0x17
        /*004a*/ 	.short	(.L_715 - .L_714)
.L_714:
        /*004c*/ 	.word	0x00000000
        /*0050*/ 	.short	0x0002
        /*0052*/ 	.short	0x00b0
        /*0054*/ 	.byte	0x00, 0xf0, 0x21, 0x00


	//----- nvinfo : EIATTR_KPARAM_INFO
	.align		4
.L_715:
        /*0058*/ 	.byte	0x04, 0x17
        /*005a*/ 	.short	(.L_717 - .L_716)
.L_716:
        /*005c*/ 	.word	0x00000000
        /*0060*/ 	.short	0x0001
        /*0062*/ 	.short	0x0058
        /*0064*/ 	.byte	0x00, 0xf0, 0x61, 0x01


	//----- nvinfo : EIATTR_KPARAM_INFO
	.align		4
.L_717:
        /*0068*/ 	.byte	0x04, 0x17
        /*006a*/ 	.short	(.L_719 - .L_718)
.L_718:
        /*006c*/ 	.word	0x00000000
        /*0070*/ 	.short	0x0000
        /*0072*/ 	.short	0x0000
        /*0074*/ 	.byte	0x00, 0xf0, 0x61, 0x01


	//----- nvinfo : EIATTR_SPARSE_MMA_MASK
	.align		4
.L_719:
        /*0078*/ 	.byte	0x03, 0x50
        /*007a*/ 	.short	0x0000


	//----- nvinfo : EIATTR_MAXREG_COUNT
	.align		4
        /*007c*/ 	.byte	0x03, 0x1b
        /*007e*/ 	.short	0x00ff


	//----- nvinfo : EIATTR_MERCURY_ISA_VERSION
	.align		4
        /*0080*/ 	.byte	0x03, 0x5f
        /*0082*/ 	.short	0x0101


	//----- nvinfo : EIATTR_EXIT_INSTR_OFFSETS
	.align		4
        /*0084*/ 	.byte	0x04, 0x1c
        /*0086*/ 	.short	(.L_721 - .L_720)


	//   ....[0]....
.L_720:
        /*0088*/ 	.word	0x00000130


	//   ....[1]....
        /*008c*/ 	.word	0x00001400


	//----- nvinfo : EIATTR_CRS_STACK_SIZE
	.align		4
.L_721:
        /*0090*/ 	.byte	0x04, 0x1e
        /*0092*/ 	.short	(.L_723 - .L_722)
.L_722:
        /*0094*/ 	.word	0x00000000


	//----- nvinfo : EIATTR_CBANK_PARAM_SIZE
	.align		4
.L_723:
        /*0098*/ 	.byte	0x03, 0x19
        /*009a*/ 	.short	0x00d8


	//----- nvinfo : EIATTR_PARAM_CBANK
	.align		4
        /*009c*/ 	.byte	0x04, 0x0a
        /*009e*/ 	.short	(.L_725 - .L_724)
	.align		4
.L_724:
        /*00a0*/ 	.word	index@(.nv.constant0._ZN2at6native49_GLOBAL__N__cfa43aba_16_ReflectionPad_cu_f800513936reflection_pad3d_backward_out_kernelIN3c107complexIdEEEEvNS_27GenericPackedTensorAccessorIT_Lm5ENS_16DefaultPtrTraitsElEENS6_IKS7_Lm5ES8_lEElllll)
        /*00a4*/ 	.short	0x0210
        /*00a6*/ 	.short	0x00d8


	//----- nvinfo : EIATTR_SW_WAR
	.align		4
.L_725:
        /*00a8*/ 	.byte	0x04, 0x36
        /*00aa*/ 	.short	(.L_727 - .L_726)
.L_726:
        /*00ac*/ 	.word	0x00000008
.L_727:


//--------------------- .nv.info._ZN2at6native49_GLOBAL__N__cfa43aba_16_ReflectionPad_cu_f800513936reflection_pad3d_backward_out_kernelIfEEvNS_27GenericPackedTensorAccessorIT_Lm5ENS_16DefaultPtrTraitsElEENS3_IKS4_Lm5ES5_lEElllll --------------------------
	.section	.nv.info._ZN2at6native49_GLOBAL__N__cfa43aba_16_ReflectionPad_cu_f800513936reflection_pad3d_backward_out_kernelIfEEvNS_27GenericPackedTensorAccessorIT_Lm5ENS_16DefaultPtrTraitsElEENS3_IKS4_Lm5ES5_lEElllll,"",@"SHT_CUDA_INFO"
	.sectionflags	@""
	.align	4


	//----- nvinfo : EIATTR_CUDA_API_VERSION
	.align		4
        /*0000*/ 	.byte	0x04, 0x37
        /*0002*/ 	.short	(.L_729 - .L_728)
.L_728:
        /*0004*/ 	.word	0x00000082


	//----- nvinfo : EIATTR_KPARAM_INFO
	.align		4
.L_729:
        /*0008*/ 	.byte	0x04, 0x17
        /*000a*/ 	.short	(.L_731 - .L_730)
.L_730:
        /*000c*/ 	.word	0x00000000
        /*0010*/ 	.short	0x0006
        /*0012*/ 	.short	0x00d0
        /*0014*/ 	.byte	0x00, 0xf0, 0x21, 0x00


	//----- nvinfo : EIATTR_KPARAM_INFO
	.align		4
.L_731:
        /*0018*/ 	.byte	0x04, 0x17
        /*001a*/ 	.short	(.L_733 - .L_732)
.L_732:
        /*001c*/ 	.word	0x00000000
        /*0020*/ 	.short	0x0005
        /*0022*/ 	.short	0x00c8
        /*0024*/ 	.byte	0x00, 0xf0, 0x21, 0x00


	//----- nvinfo : EIATTR_KPARAM_INFO
	.align		4
.L_733:
        /*0028*/ 	.byte	0x04, 0x17
        /*002a*/ 	.short	(.L_735 - .L_734)
.L_734:
        /*002c*/ 	.word	0x00000000
        /*0030*/ 	.short	0x0004
        /*0032*/ 	.short	0x00c0
        /*0034*/ 	.byte	0x00, 0xf0, 0x21, 0x00


	//----- nvinfo : EIATTR_KPARAM_INFO
	.align		4
.L_735:
        /*0038*/ 	.byte	0x04, 0x17
        /*003a*/ 	.short	(.L_737 - .L_736)
.L_736:
        /*003c*/ 	.word	0x00000000
        /*0040*/ 	.short	0x0003
        /*0042*/ 	.short	0x00b8
        /*0044*/ 	.byte	0x00, 0xf0, 0x21, 0x00


	//----- nvinfo : EIATTR_KPARAM_INFO
	.align		4
.L_737:
        /*0048*/ 	.byte	0x04, 0x17
        /*004a*/ 	.short	(.L_739 - .L_738)
.L_738:
        /*004c*/ 	.word	0x00000000
        /*0050*/ 	.short	0x0002
        /*0052*/ 	.short	0x00b0
        /*0054*/ 	.byte	0x00, 0xf0, 0x21, 0x00


	//----- nvinfo : EIATTR_KPARAM_INFO
	.align		4
.L_739:
        /*0058*/ 	.byte	0x04, 0x17
        /*005a*/ 	.short	(.L_741 - .L_740)
.L_740:
        /*005c*/ 	.word	0x00000000
        /*0060*/ 	.short	0x0001
        /*0062*/ 	.short	0x0058
        /*0064*/ 	.byte	0x00, 0xf0, 0x61, 0x01


	//----- nvinfo : EIATTR_KPARAM_INFO
	.align		4
.L_741:
        /*0068*/ 	.byte	0x04, 0x17
        /*006a*/ 	.short	(.L_743 - .L_742)
.L_742:
        /*006c*/ 	.word	0x00000000
        /*0070*/ 	.short	0x0000
        /*0072*/ 	.short	0x0000
        /*0074*/ 	.byte	0x00, 0xf0, 0x61, 0x01


	//----- nvinfo : EIATTR_SPARSE_MMA_MASK
	.align		4
.L_743:
        /*0078*/ 	.byte	0x03, 0x50
        /*007a*/ 	.short	0x0000


	//----- nvinfo : EIATTR_MAXREG_COUNT
	.align		4
        /*007c*/ 	.byte	0x03, 0x1b
        /*007e*/ 	.short	0x00ff


	//----- nvinfo : EIATTR_MERCURY_ISA_VERSION
	.align		4
        /*0080*/ 	.byte	0x03, 0x5f
        /*0082*/ 	.short	0x0101


	//----- nvinfo : EIATTR_EXIT_INSTR_OFFSETS
	.align		4
        /*0084*/ 	.byte	0x04, 0x1c
        /*0086*/ 	.short	(.L_745 - .L_744)


	//   ....[0]....
.L_744:
        /*0088*/ 	.word	0x00000130


	//   ....[1]....
        /*008c*/ 	.word	0x00001400


	//----- nvinfo : EIATTR_CRS_STACK_SIZE
	.align		4
.L_745:
        /*0090*/ 	.byte	0x04, 0x1e
        /*0092*/ 	.short	(.L_747 - .L_746)
.L_746:
        /*0094*/ 	.word	0x00000000


	//----- nvinfo : EIATTR_CBANK_PARAM_SIZE
	.align		4
.L_747:
        /*0098*/ 	.byte	0x03, 0x19
        /*009a*/ 	.short	0x00d8


	//----- nvinfo : EIATTR_PARAM_CBANK
	.align		4
        /*009c*/ 	.byte	0x04, 0x0a
        /*009e*/ 	.short	(.L_749 - .L_748)
	.align		4
.L_748:
        /*00a0*/ 	.word	index@(.nv.constant0._ZN2at6native49_GLOBAL__N__cfa43aba_16_ReflectionPad_cu_f800513936reflection_pad3d_backward_out_kernelIfEEvNS_27GenericPackedTensorAccessorIT_Lm5ENS_16DefaultPtrTraitsElEENS3_IKS4_Lm5ES5_lEElllll)
        /*00a4*/ 	.short	0x0210
        /*00a6*/ 	.short	0x00d8


	//----- nvinfo : EIATTR_SW_WAR
	.align		4
.L_749:
        /*00a8*/ 	.byte	0x04, 0x36
        /*00aa*/ 	.short	(.L_751 - .L_750)
.L_750:
        /*00ac*/ 	.word	0x00000008
.L_751:


//--------------------- .nv.info._ZN2at6native49_GLOBAL__N__cfa43aba_16_ReflectionPad_cu_f800513936reflection_pad3d_backward_out_kernelIdEEvNS_27GenericPackedTensorAccessorIT_Lm5ENS_16DefaultPtrTraitsElEENS3_IKS4_Lm5ES5_lEElllll --------------------------
	.section	.nv.info._ZN2at6native49_GLOBAL__N__cfa43aba_16_ReflectionPad_cu_f800513936reflection_pad3d_backward_out_kernelIdEEvNS_27GenericPackedTensorAccessorIT_Lm5ENS_16DefaultPtrTraitsElEENS3_IKS4_Lm5ES5_lEElllll,"",@"SHT_CUDA_INFO"
	.sectionflags	@""
	.align	4


	//----- nvinfo : EIATTR_CUDA_API_VERSION
	.align		4
        /*0000*/ 	.byte	0x04, 0x37
        /*0002*/ 	.short	(.L_753 - .L_752)
.L_752:
        /*0004*/ 	.word	0x00000082


	//----- nvinfo : EIATTR_KPARAM_INFO
	.align		4
.L_753:
        /*0008*/ 	.byte	0x04, 0x17
        /*000a*/ 	.short	(.L_755 - .L_754)
.L_754:
        /*000c*/ 	.word	0x00000000
        /*0010*/ 	.short	0x0006
        /*0012*/ 	.short	0x00d0
        /*0014*/ 	.byte	0x00, 0xf0, 0x21, 0x00


	//----- nvinfo : EIATTR_KPARAM_INFO
	.align		4
.L_755:
        /*0018*/ 	.byte	0x04, 0x17
        /*001a*/ 	.short	(.L_757 - .L_756)
.L_756:
        /*001c*/ 	.word	0x00000000
        /*0020*/ 	.short	0x0005
        /*0022*/ 	.short	0x00c8
        /*0024*/ 	.byte	0x00, 0xf0, 0x21, 0x00


	//----- nvinfo : EIATTR_KPARAM_INFO
	.align		4
.L_757:
        /*0028*/ 	.byte	0x04, 0x17
        /*002a*/ 	.short	(.L_759 - .L_758)
.L_758:
        /*002c*/ 	.word	0x00000000
        /*0030*/ 	.short	0x0004
        /*0032*/ 	.short	0x00c0
        /*0034*/ 	.byte	0x00, 0xf0, 0x21, 0x00


	//----- nvinfo : EIATTR_KPARAM_INFO
	.align		4
.L_759:
        /*0038*/ 	.byte	0x04, 0x17
        /*003a*/ 	.short	(.L_761 - .L_760)
.L_760:
        /*003c*/ 	.word	0x00000000
        /*0040*/ 	.short	0x0003
        /*0042*/ 	.short	0x00b8
        /*0044*/ 	.byte	0x00, 0xf0, 0x21, 0x00


	//----- nvinfo : EIATTR_KPARAM_INFO
	.align		4
.L_761:
        /*0048*/ 	.byte	0x04, 0x17
        /*004a*/ 	.short	(.L_763 - .L_762)
.L_762:
        /*004c*/ 	.word	0x00000000
        /*0050*/ 	.short	0x0002
        /*0052*/ 	.short	0x00b0
        /*0054*/ 	.byte	0x00, 0xf0, 0x21, 0x00


	//----- nvinfo : EIATTR_KPARAM_INFO
	.align		4
.L_763:
        /*0058*/ 	.byte	0x04, 0x17
        /*005a*/ 	.short	(.L_765 - .L_764)
.L_764:
        /*005c*/ 	.word	0x00000000
        /*0060*/ 	.short	0x0001
        /*0062*/ 	.short	0x0058
        /*0064*/ 	.byte	0x00, 0xf0, 0x61, 0x01


	//----- nvinfo : EIATTR_KPARAM_INFO
	.align		4
.L_765:
        /*0068*/ 	.byte	0x04, 0x17
        /*006a*/ 	.short	(.L_767 - .L_766)
.L_766:
        /*006c*/ 	.word	0x00000000
        /*0070*/ 	.short	0x0000
        /*0072*/ 	.short	0x0000
        /*0074*/ 	.byte	0x00, 0xf0, 0x61, 0x01


	//----- nvinfo : EIATTR_SPARSE_MMA_MASK
	.align		4
.L_767:
        /*0078*/ 	.byte	0x03, 0x50
        /*007a*/ 	.short	0x0000


	//----- nvinfo : EIATTR_MAXREG_COUNT
	.align		4
        /*007c*/ 	.byte	0x03, 0x1b
        /*007e*/ 	.short	0x00ff


	//----- nvinfo : EIATTR_MERCURY_ISA_VERSION
	.align		4
        /*0080*/ 	.byte	0x03, 0x5f
        /*0082*/ 	.short	0x0101


	//----- nvinfo : EIATTR_EXIT_INSTR_OFFSETS
	.align		4
        /*0084*/ 	.byte	0x04, 0x1c
        /*0086*/ 	.short	(.L_769 - .L_768)


	//   ....[0]....
.L_768:
        /*0088*/ 	.word	0x00000130


	//   ....[1]....
        /*008c*/ 	.word	0x000013f0


	//----- nvinfo : EIATTR_CRS_STACK_SIZE
	.align		4
.L_769:
        /*0090*/ 	.byte	0x04, 0x1e
        /*0092*/ 	.short	(.L_771 - .L_770)
.L_770:
        /*0094*/ 	.word	0x00000000


	//----- nvinfo : EIATTR_CBANK_PARAM_SIZE
	.align		4
.L_771:
        /*0098*/ 	.byte	0x03, 0x19
        /*009a*/ 	.short	0x00d8


	//----- nvinfo : EIATTR_PARAM_CBANK
	.align		4
        /*009c*/ 	.byte	0x04, 0x0a
        /*009e*/ 	.short	(.L_773 - .L_772)
	.align		4
.L_772:
        /*00a0*/ 	.word	index@(.nv.constant0._ZN2at6native49_GLOBAL__N__cfa43aba_16_ReflectionPad_cu_f800513936reflection_pad3d_backward_out_kernelIdEEvNS_27GenericPackedTensorAccessorIT_Lm5ENS_16DefaultPtrTraitsElEENS3_IKS4_Lm5ES5_lEElllll)
        /*00a4*/ 	.short	0x0210
        /*00a6*/ 	.short	0x00d8


	//----- nvinfo : EIATTR_SW_WAR
	.align		4
.L_773:
        /*00a8*/ 	.byte	0x04, 0x36
        /*00aa*/ 	.short	(.L_775 - .L_774)
.L_774:
        /*00ac*/ 	.word	0x00000008
.L_775:


//--------------------- .nv.info._ZN2at6native49_GLOBAL__N__cfa43aba_16_ReflectionPad_cu_f800513927reflection_pad3d_out_kernelIN3c108BFloat16EEEvNS_27GenericPackedTensorAccessorIKT_Lm5ENS_16DefaultPtrTraitsElEENS5_IS6_Lm5ES8_lEElllll --------------------------
	.section	.nv.info._ZN2at6native49_GLOBAL__N__cfa43aba_16_ReflectionPad_cu_f800513927reflection_pad3d_out_kernelIN3c108BFloat16EEEvNS_27GenericPackedTensorAccessorIKT_Lm5ENS_16DefaultPtrTraitsElEENS5_IS6_Lm5ES8_lEElllll,"",@"SHT_CUDA_INFO"
	.sectionflags	@""
	.align	4


	//----- nvinfo : EIATTR_CUDA_API_VERSION
	.align		4
        /*0000*/ 	.byte	0x04, 0x37
        /*0002*/ 	.short	(.L_777 - .L_776)
.L_776:
        /*0004*/ 	.word	0x00000082


	//----- nvinfo : EIATTR_KPARAM_INFO
	.align		4
.L_777:
        /*0008*/ 	.byte	0x04, 0x17
        /*000a*/ 	.short	(.L_779 - .L_778)
.L_778:
        /*000c*/ 	.word	0x00000000
        /*0010*/ 	.short	0x0006
        /*0012*/ 	.short	0x00d0
        /*0014*/ 	.byte	0x00, 0xf0, 0x21, 0x00


	//----- nvinfo : EIATTR_KPARAM_INFO
	.align		4
.L_779:
        /*0018*/ 	.byte	0x04, 0x17
        /*001a*/ 	.short	(.L_781 - .L_780)
.L_780:
        /*001c*/ 	.word	0x00000000
        /*0020*/ 	.short	0x0005
        /*0022*/ 	.short	0x00c8
        /*0024*/ 	.byte	0x00, 0xf0, 0x21, 0x00


	//----- nvinfo : EIATTR_KPARAM_INFO
	.align		4
.L_781:
        /*0028*/ 	.byte	0x04, 0x17
        /*002a*/ 	.short	(.L_783 - .L_782)
.L_782:
        /*002c*/ 	.word	0x00000000
        /*0030*/ 	.short	0x0004
        /*0032*/ 	.short	0x00c0
        /*0034*/ 	.byte	0x00, 0xf0, 0x21, 0x00


	//----- nvinfo : EIATTR_KPARAM_INFO
	.align		4
.L_783:
        /*0038*/ 	.byte	0x04, 0x17
        /*003a*/ 	.short	(.L_785 - .L_784)
.L_784:
        /*003c*/ 	.word	0x00000000
        /*0040*/ 	.short	0x0003
        /*0042*/ 	.short	0x00b8
        /*0044*/ 	.byte	0x00, 0xf0, 0x21, 0x00


	//----- nvinfo : EIATTR_KPARAM_INFO
	.align		4
.L_785:
        /*0048*/ 	.byte	0x04, 0x17
        /*004a*/ 	.short	(.L_787 - .L_786)
.L_786:
        /*004c*/ 	.word	0x00000000
        /*0050*/ 	.short	0x0002
        /*0052*/ 	.short	0x00b0
        /*0054*/ 	.byte	0x00, 0xf0, 0x21, 0x00


	//----- nvinfo : EIATTR_KPARAM_INFO
	.align		4
.L_787:
        /*0058*/ 	.byte	0x04, 0x17
        /*005a*/ 	.short	(.L_789 - .L_788)
.L_788:
        /*005c*/ 	.word	0x00000000
        /*0060*/ 	.short	0x0001
        /*0062*/ 	.short	0x0058
        /*0064*/ 	.byte	0x00, 0xf0, 0x61, 0x01


	//----- nvinfo : EIATTR_KPARAM_INFO
	.align		4
.L_789:
        /*0068*/ 	.byte	0x04, 0x17
        /*006a*/ 	.short	(.L_791 - .L_790)
.L_790:
        /*006c*/ 	.word	0x00000000
        /*0070*/ 	.short	0x0000
        /*0072*/ 	.short	0x0000
        /*0074*/ 	.byte	0x00, 0xf0, 0x61, 0x01


	//----- nvinfo : EIATTR_SPARSE_MMA_MASK
	.align		4
.L_791:
        /*0078*/ 	.byte	0x03, 0x50
        /*007a*/ 	.short	0x0000


	//----- nvinfo : EIATTR_MAXREG_COUNT
	.align		4
        /*007c*/ 	.byte	0x03, 0x1b
        /*007e*/ 	.short	0x00ff


	//----- nvinfo : EIATTR_MERCURY_ISA_VERSION
	.align		4
        /*0080*/ 	.byte	0x03, 0x5f
        /*0082*/ 	.short	0x0101


	//----- nvinfo : EIATTR_EXIT_INSTR_OFFSETS
	.align		4
        /*0084*/ 	.byte	0x04, 0x1c
        /*0086*/ 	.short	(.L_793 - .L_792)


	//   ....[0]....
.L_792:
        /*0088*/ 	.word	0x00000130


	//   ....[1]....
        /*008c*/ 	.word	0x00001400


	//----- nvinfo : EIATTR_CRS_STACK_SIZE
	.align		4
.L_793:
        /*0090*/ 	.byte	0x04, 0x1e
        /*0092*/ 	.short	(.L_795 - .L_794)
.L_794:
        /*0094*/ 	.word	0x00000000


	//----- nvinfo : EIATTR_CBANK_PARAM_SIZE
	.align		4
.L_795:
        /*0098*/ 	.byte	0x03, 0x19
        /*009a*/ 	.short	0x00d8


	//----- nvinfo : EIATTR_PARAM_CBANK
	.align		4
        /*009c*/ 	.byte	0x04, 0x0a
        /*009e*/ 	.short	(.L_797 - .L_796)
	.align		4
.L_796:
        /*00a0*/ 	.word	index@(.nv.constant0._ZN2at6native49_GLOBAL__N__cfa43aba_16_ReflectionPad_cu_f800513927reflection_pad3d_out_kernelIN3c108BFloat16EEEvNS_27GenericPackedTensorAccessorIKT_Lm5ENS_16DefaultPtrTraitsElEENS5_IS6_Lm5ES8_lEElllll)
        /*00a4*/ 	.short	0x0210
        /*00a6*/ 	.short	0x00d8


	//----- nvinfo : EIATTR_SW_WAR
	.align		4
.L_797:
        /*00a8*/ 	.byte	0x04, 0x36
        /*00aa*/ 	.short	(.L_799 - .L_798)
.L_798:
        /*00ac*/ 	.word	0x00000008
.L_799:


//--------------------- .nv.info._ZN2at6native49_GLOBAL__N__cfa43aba_16_ReflectionPad_cu_f800513927reflection_pad3d_out_kernelIN3c104HalfEEEvNS_27GenericPackedTensorAccessorIKT_Lm5ENS_16DefaultPtrTraitsElEENS5_IS6_Lm5ES8_lEElllll --------------------------
	.section	.nv.info._ZN2at6native49_GLOBAL__N__cfa43aba_16_ReflectionPad_cu_f800513927reflection_pad3d_out_kernelIN3c104HalfEEEvNS_27GenericPackedTensorAccessorIKT_Lm5ENS_16DefaultPtrTraitsElEENS5_IS6_Lm5ES8_lEElllll,"",@"SHT_CUDA_INFO"
	.sectionflags	@""
	.align	4


	//----- nvinfo : EIATTR_CUDA_API_VERSION
	.align		4
        /*0000*/ 	.byte	0x04, 0x37
        /*0002*/ 	.short	(.L_801 - .L_800)
.L_800:
        /*0004*/ 	.word	0x00000082


	//----- nvinfo : EIATTR_KPARAM_INFO
	.align		4
.L_801:
        /*0008*/ 	.byte	0x04, 0x17
        /*000a*/ 	.short	(.L_803 - .L_802)
.L_802:
        /*000c*/ 	.word	0x00000000
        /*0010*/ 	.short	0x0006
        /*0012*/ 	.short	0x00d0
        /*0014*/ 	.byte	0x00, 0xf0, 0x21, 0x00


	//----- nvinfo : EIATTR_KPARAM_INFO
	.align		4
.L_803:
        /*0018*/ 	.byte	0x04, 0x17
        /*001a*/ 	.short	(.L_805 - .L_804)
.L_804:
        /*001c*/ 	.word	0x00000000
        /*0020*/ 	.short	0x0005
        /*0022*/ 	.short	0x00c8
        /*0024*/ 	.byte	0x00, 0xf0, 0x21, 0x00


	//----- nvinfo : EIATTR_KPARAM_INFO
	.align		4
.L_805:
        /*0028*/ 	.byte	0x04, 0x17
        /*002a*/ 	.short	(.L_807 - .L_806)
.L_806:
        /*002c*/ 	.word	0x00000000
        /*0030*/ 	.short	0x0004
        /*0032*/ 	.short	0x00c0
        /*0034*/ 	.byte	0x00, 0xf0, 0x21, 0x00


	//----- nvinfo : EIATTR_KPARAM_INFO
	.align		4
.L_807:
        /*0038*/ 	.byte	0x04, 0x17
        /*003a*/ 	.short	(.L_809 - .L_808)
.L_808:
        /*003c*/ 	.word	0x00000000
        /*0040*/ 	.short	0x0003
        /*0042*/ 	.short	0x00b8
        /*0044*/ 	.byte	0x00, 0xf0, 0x21, 0x00


	//----- nvinfo : EIATTR_KPARAM_INFO
	.align		4
.L_809:
        /*0048*/ 	.byte	0x04, 0x17
        /*004a*/ 	.short	(.L_811 - .L_810)
.L_810:
        /*004c*/ 	.word	0x00000000
        /*0050*/ 	.short	0x0002
        /*0052*/ 	.short	0x00b0
        /*0054*/ 	.byte	0x00, 0xf0, 0x21, 0x00


	//----- nvinfo : EIATTR_KPARAM_INFO
	.align		4
.L_811:
        /*0058*/ 	.byte	0x04, 0x17
        /*005a*/ 	.short	(.L_813 - .L_812)
.L_812:
        /*005c*/ 	.word	0x00000000
        /*0060*/ 	.short	0x0001
        /*0062*/ 	.short	0x0058
        /*0064*/ 	.byte	0x00, 0xf0, 0x61, 0x01


	//----- nvinfo : EIATTR_KPARAM_INFO
	.align		4
.L_813:
        /*0068*/ 	.byte	0x04, 0x17
        /*006a*/ 	.short	(.L_815 - .L_814)
.L_814:
        /*006c*/ 	.word	0x00000000
        /*0070*/ 	.short	0x0000
        /*0072*/ 	.short	0x0000
        /*0074*/ 	.byte	0x00, 0xf0, 0x61, 0x01


	//----- nvinfo : EIATTR_SPARSE_MMA_MASK
	.align		4
.L_815:
        /*0078*/ 	.byte	0x03, 0x50
        /*007a*/ 	.short	0x0000


	//----- nvinfo : EIATTR_MAXREG_COUNT
	.align		4
        /*007c*/ 	.byte	0x03, 0x1b
        /*007e*/ 	.short	0x00ff


	//----- nvinfo : EIATTR_MERCURY_ISA_VERSION
	.align		4
        /*0080*/ 	.byte	0x03, 0x5f
        /*0082*/ 	.short	0x0101


	//----- nvinfo : EIATTR_EXIT_INSTR_OFFSETS
	.align		4
        /*0084*/ 	.byte	0x04, 0x1c
        /*0086*/ 	.short	(.L_817 - .L_816)


	//   ....[0]....
.L_816:
        /*0088*/ 	.word	0x00000130


	//   ....[1]....
        /*008c*/ 	.word	0x00001400


	//----- nvinfo : EIATTR_CRS_STACK_SIZE
	.align		4
.L_817:
        /*0090*/ 	.byte	0x04, 0x1e
        /*0092*/ 	.short	(.L_819 - .L_818)
.L_818:
        /*0094*/ 	.word	0x00000000


	//----- nvinfo : EIATTR_CBANK_PARAM_SIZE
	.align		4
.L_819:
        /*0098*/ 	.byte	0x03, 0x19
        /*009a*/ 	.short	0x00d8


	//----- nvinfo : EIATTR_PARAM_CBANK
	.align		4
        /*009c*/ 	.byte	0x04, 0x0a
        /*009e*/ 	.short	(.L_821 - .L_820)
	.align		4
.L_820:
        /*00a0*/ 	.word	index@(.nv.constant0._ZN2at6native49_GLOBAL__N__cfa43aba_16_ReflectionPad_cu_f800513927reflection_pad3d_out_kernelIN3c104HalfEEEvNS_27GenericPackedTensorAccessorIKT_Lm5ENS_16DefaultPtrTraitsElEENS5_IS6_Lm5ES8_lEElllll)
        /*00a4*/ 	.short	0x0210
        /*00a6*/ 	.short	0x00d8


	//----- nvinfo : EIATTR_SW_WAR
	.align		4
.L_821:
        /*00a8*/ 	.byte	0x04, 0x36
        /*00aa*/ 	.short	(.L_823 - .L_822)
.L_822:
        /*00ac*/ 	.word	0x00000008
.L_823:


//--------------------- .nv.info._ZN2at6native49_GLOBAL__N__cfa43aba_16_ReflectionPad_cu_f800513927reflection_pad3d_out_kernelIN3c107complexIfEEEEvNS_27GenericPackedTensorAccessorIKT_Lm5ENS_16DefaultPtrTraitsElEENS6_IS7_Lm5ES9_lEElllll --------------------------
	.section	.nv.info._ZN2at6native49_GLOBAL__N__cfa43aba_16_ReflectionPad_cu_f800513927reflection_pad3d_out_kernelIN3c107complexIfEEEEvNS_27GenericPackedTensorAccessorIKT_Lm5ENS_16DefaultPtrTraitsElEENS6_IS7_Lm5ES9_lEElllll,"",@"SHT_CUDA_INFO"
	.sectionflags	@""
	.align	4


	//----- nvinfo : EIATTR_CUDA_API_VERSION
	.align		4
        /*0000*/ 	.byte	0x04, 0x37
        /*0002*/ 	.short	(.L_825 - .L_824)
.L_824:
        /*0004*/ 	.word	0x00000082


	//----- nvinfo : EIATTR_KPARAM_INFO
	.align		4
.L_825:
        /*0008*/ 	.byte	0x04, 0x17
        /*000a*/ 	.short	(.L_827 - .L_826)
.L_826:
        /*000c*/ 	.word	0x00000000
        /*0010*/ 	.short	0x0006
        /*0012*/ 	.short	0x00d0
        /*0014*/ 	.byte	0x00, 0xf0, 0x21, 0x00


	//----- nvinfo : EIATTR_KPARAM_INFO
	.align		4
.L_827:
        /*0018*/ 	.byte	0x04, 0x17
        /*001a*/ 	.short	(.L_829 - .L_828)
.L_828:
        /*001c*/ 	.word	0x00000000
        /*0020*/ 	.short	0x0005
        /*0022*/ 	.short	0x00c8
        /*0024*/ 	.byte	0x00, 0xf0, 0x21, 0x00


	//----- nvinfo : EIATTR_KPARAM_INFO
	.align		4
.L_829:
        /*0028*/ 	.byte	0x04, 0x17
        /*002a*/ 	.short	(.L_831 - .L_830)
.L_830:
        /*002c*/ 	.word	0x00000000
        /*0030*/ 	.short	0x0004
        /*0032*/ 	.short	0x00c0
        /*0034*/ 	.byte	0x00, 0xf0, 0x21, 0x00


	//----- nvinfo : EIATTR_KPARAM_INFO
	.align		4
.L_831:
        /*0038*/ 	.byte	0x04, 0x17
        /*003a*/ 	.short	(.L_833 - .L_832)
.L_832:
        /*003c*/ 	.word	0x00000000
        /*0040*/ 	.short	0x0003
        /*0042*/ 	.short	0x00b8
        /*0044*/ 	.byte	0x00, 0xf0, 0x21, 0x00


	//----- nvinfo : EIATTR_KPARAM_INFO
	.align		4
.L_833:
        /*0048*/ 	.byte	0x04, 0x17
        /*004a*/ 	.short	(.L_835 - .L_834)
.L_834:
        /*004c*/ 	.word	0x00000000
        /*0050*/ 	.short	0x0002
        /*0052*/ 	.short	0x00b0
        /*0054*/ 	.byte	0x00, 0xf0, 0x21, 0x00


	//----- nvinfo : EIATTR_KPARAM_INFO
	.align		4
.L_835:
        /*0058*/ 	.byte	0x04, 0x17
        /*005a*/ 	.short	(.L_837 - .L_836)
.L_836:
        /*005c*/ 	.word	0x00000000
        /*0060*/ 	.short	0x0001
        /*0062*/ 	.short	0x0058
        /*0064*/ 	.byte	0x00, 0xf0, 0x61, 0x01


	//----- nvinfo : EIATTR_KPARAM_INFO
	.align		4
.L_837:
        /*0068*/ 	.byte	0x04, 0x17
        /*006a*/ 	.short	(.L_839 - .L_838)
.L_838:
        /*006c*/ 	.word	0x00000000
        /*0070*/ 	.short	0x0000
        /*0072*/ 	.short	0x0000
        /*0074*/ 	.byte	0x00, 0xf0, 0x61, 0x01


	//----- nvinfo : EIATTR_SPARSE_MMA_MASK
	.align		4
.L_839:
        /*0078*/ 	.byte	0x03, 0x50
        /*007a*/ 	.short	0x0000


	//----- nvinfo : EIATTR_MAXREG_COUNT
	.align		4
        /*007c*/ 	.byte	0x03, 0x1b
        /*007e*/ 	.short	0x00ff


	//----- nvinfo : EIATTR_MERCURY_ISA_VERSION
	.align		4
        /*0080*/ 	.byte	0x03, 0x5f
        /*0082*/ 	.short	0x0101


	//----- nvinfo : EIATTR_EXIT_INSTR_OFFSETS
	.align		4
        /*0084*/ 	.byte	0x04, 0x1c
        /*0086*/ 	.short	(.L_841 - .L_840)


	//   ....[0]....
.L_840:
        /*0088*/ 	.word	0x00000130


	//   ....[1]....
        /*008c*/ 	.word	0x00001400


	//----- nvinfo : EIATTR_CRS_STACK_SIZE
	.align		4
.L_841:
        /*0090*/ 	.byte	0x04, 0x1e
        /*0092*/ 	.short	(.L_843 - .L_842)
.L_842:
        /*0094*/ 	.word	0x00000000


	//----- nvinfo : EIATTR_CBANK_PARAM_SIZE
	.align		4
.L_843:
        /*0098*/ 	.byte	0x03, 0x19
        /*009a*/ 	.short	0x00d8


	//----- nvinfo : EIATTR_PARAM_CBANK
	.align		4
        /*009c*/ 	.byte	0x04, 0x0a
        /*009e*/ 	.short	(.L_845 - .L_844)
	.align		4
.L_844:
        /*00a0*/ 	.word	index@(.nv.constant0._ZN2at6native49_GLOBAL__N__cfa43aba_16_ReflectionPad_cu_f800513927reflection_pad3d_out_kernelIN3c107complexIfEEEEvNS_27GenericPackedTensorAccessorIKT_Lm5ENS_16DefaultPtrTraitsElEENS6_IS7_Lm5ES9_lEElllll)
        /*00a4*/ 	.short	0x0210
        /*00a6*/ 	.short	0x00d8


	//----- nvinfo : EIATTR_SW_WAR
	.align		4
.L_845:
        /*00a8*/ 	.byte	0x04, 0x36
        /*00aa*/ 	.short	(.L_847 - .L_846)
.L_846:
        /*00ac*/ 	.word	0x00000008
.L_847:


//--------------------- .nv.info._ZN2at6native49_GLOBAL__N__cfa43aba_16_ReflectionPad_cu_f800513927reflection_pad3d_out_kernelIN3c107complexIdEEEEvNS_27GenericPackedTensorAccessorIKT_Lm5ENS_16DefaultPtrTraitsElEENS6_IS7_Lm5ES9_lEElllll --------------------------
	.section	.nv.info._ZN2at6native49_GLOBAL__N__cfa43aba_16_ReflectionPad_cu_f800513927reflection_pad3d_out_kernelIN3c107complexIdEEEEvNS_27GenericPackedTensorAccessorIKT_Lm5ENS_16DefaultPtrTraitsElEENS6_IS7_Lm5ES9_lEElllll,"",@"SHT_CUDA_INFO"
	.sectionflags	@""
	.align	4


	//----- nvinfo : EIATTR_CUDA_API_VERSION
	.align		4
        /*0000*/ 	.byte	0x04, 0x37
        /*0002*/ 	.short	(.L_849 - .L_848)
.L_848:
        /*0004*/ 	.word	0x00000082


	//----- nvinfo : EIATTR_KPARAM_INFO
	.align		4
.L_849:
        /*0008*/ 	.byte	0x04, 0x17
        /*000a*/ 	.short	(.L_851 - .L_850)
.L_850:
        /*000c*/ 	.word	0x00000000
        /*0010*/ 	.short	0x0006
        /*0012*/ 	.short	0x00d0
        /*0014*/ 	.byte	0x00, 0xf0, 0x21, 0x00


	//----- nvinfo : EIATTR_KPARAM_INFO
	.align		4
.L_851:
        /*0018*/ 	.byte	0x04, 0x17
        /*001a*/ 	.short	(.L_853 - .L_852)
.L_852:
        /*001c*/ 	.word	0x00000000
        /*0020*/ 	.short	0x0005
        /*0022*/ 	.short	0x00c8
        /*0024*/ 	.byte	0x00, 0xf0, 0x21, 0x00


	//----- nvinfo : EIATTR_KPARAM_INFO
	.align		4
.L_853:
        /*0028*/ 	.byte	0x04, 0x17
        /*002a*/ 	.short	(.L_855 - .L_854)
.L_854:
        /*002c*/ 	.word	0x00000000
        /*0030*/ 	.short	0x0004
        /*0032*/ 	.short	0x00c0
        /*0034*/ 	.byte	0x00, 0xf0, 0x21, 0x00


	//----- nvinfo : EIATTR_KPARAM_INFO
	.align		4
.L_855:
        /*0038*/ 	.byte	0x04, 0x17
        /*003a*/ 	.short	(.L_857 - .L_856)
.L_856:
        /*003c*/ 	.word	0x00000000
        /*0040*/ 	.short	0x0003
        /*0042*/ 	.short	0x00b8
        /*0044*/ 	.byte	0x00, 0xf0, 0x21, 0x00


	//----- nvinfo : EIATTR_KPARAM_INFO
	.align		4
.L_857:
        /*0048*/ 	.byte	0x04, 0x17
        /*004a*/ 	.short	(.L_859 - .L_858)
.L_858:
        /*004c*/ 	.word	0x00000000
        /*0050*/ 	.short	0x0002
        /*0052*/ 	.short	0x00b0
        /*0054*/ 	.byte	0x00, 0xf0, 0x21, 0x00


	//----- nvinfo : EIATTR_KPARAM_INFO
	.align		4
.L_859:
        /*0058*/ 	.byte	0x04, 0x17
        /*005a*/ 	.short	(.L_861 - .L_860)
.L_860:
        /*005c*/ 	.word	0x00000000
        /*0060*/ 	.short	0x0001
        /*0062*/ 	.short	0x0058
        /*0064*/ 	.byte	0x00, 0xf0, 0x61, 0x01


	//----- nvinfo : EIATTR_KPARAM_INFO
	.align		4
.L_861:
        /*0068*/ 	.byte	0x04, 0x17
        /*006a*/ 	.short	(.L_863 - .L_862)
.L_862:
        /*006c*/ 	.word	0x00000000
        /*0070*/ 	.short	0x0000
        /*0072*/ 	.short	0x0000
        /*0074*/ 	.byte	0x00, 0xf0, 0x61, 0x01


	//----- nvinfo : EIATTR_SPARSE_MMA_MASK
	.align		4
.L_863:
        /*0078*/ 	.byte	0x03, 0x50
        /*007a*/ 	.short	0x0000


	//----- nvinfo : EIATTR_MAXREG_COUNT
	.align		4
        /*007c*/ 	.byte	0x03, 0x1b
        /*007e*/ 	.short	0x00ff


	//----- nvinfo : EIATTR_MERCURY_ISA_VERSION
	.align		4
        /*0080*/ 	.byte	0x03, 0x5f
        /*0082*/ 	.short	0x0101


	//----- nvinfo : EIATTR_EXIT_INSTR_OFFSETS
	.align		4
        /*0084*/ 	.byte	0x04, 0x1c
        /*0086*/ 	.short	(.L_865 - .L_864)


	//   ....[0]....
.L_864:
        /*0088*/ 	.word	0x00000130


	//   ....[1]....
        /*008c*/ 	.word	0x00001400


	//----- nvinfo : EIATTR_CRS_STACK_SIZE
	.align		4
.L_865:
        /*0090*/ 	.byte	0x04, 0x1e
        /*0092*/ 	.short	(.L_867 - .L_866)
.L_866:
        /*0094*/ 	.word	0x00000000


	//----- nvinfo : EIATTR_CBANK_PARAM_SIZE
	.align		4
.L_867:
        /*0098*/ 	.byte	0x03, 0x19
        /*009a*/ 	.short	0x00d8


	//----- nvinfo : EIATTR_PARAM_CBANK
	.align		4
        /*009c*/ 	.byte	0x04, 0x0a
        /*009e*/ 	.short	(.L_869 - .L_868)
	.align		4
.L_868:
        /*00a0*/ 	.word	index@(.nv.constant0._ZN2at6native49_GLOBAL__N__cfa43aba_16_ReflectionPad_cu_f800513927reflection_pad3d_out_kernelIN3c107complexIdEEEEvNS_27GenericPackedTensorAccessorIKT_Lm5ENS_16DefaultPtrTraitsElEENS6_IS7_Lm5ES9_lEElllll)
        /*00a4*/ 	.short	0x0210
        /*00a6*/ 	.short	0x00d8


	//----- nvinfo : EIATTR_SW_WAR
	.align		4
.L_869:
        /*00a8*/ 	.byte	0x04, 0x36
        /*00aa*/ 	.short	(.L_871 - .L_870)
.L_870:
        /*00ac*/ 	.word	0x00000008
.L_871:


//--------------------- .nv.info._ZN2at6native49_GLOBAL__N__cfa43aba_16_ReflectionPad_cu_f800513927reflection_pad3d_out_kernelIfEEvNS_27GenericPackedTensorAccessorIKT_Lm5ENS_16DefaultPtrTraitsElEENS3_IS4_Lm5ES6_lEElllll --------------------------
	.section	.nv.info._ZN2at6native49_GLOBAL__N__cfa43aba_16_ReflectionPad_cu_f800513927reflection_pad3d_out_kernelIfEEvNS_27GenericPackedTensorAccessorIKT_Lm5ENS_16DefaultPtrTraitsElEENS3_IS4_Lm5ES6_lEElllll,"",@"SHT_CUDA_INFO"
	.sectionflags	@""
	.align	4


	//----- nvinfo : EIATTR_CUDA_API_VERSION
	.align		4
        /*0000*/ 	.byte	0x04, 0x37
        /*0002*/ 	.short	(.L_873 - .L_872)
.L_872:
        /*0004*/ 	.word	0x00000082


	//----- nvinfo : EIATTR_KPARAM_INFO
	.align		4
.L_873:
        /*0008*/ 	.byte	0x04, 0x17
        /*000a*/ 	.short	(.L_875 - .L_874)
.L_874:
        /*000c*/ 	.word	0x00000000
        /*0010*/ 	.short	0x0006
        /*0012*/ 	.short	0x00d0
        /*0014*/ 	.byte	0x00, 0xf0, 0x21, 0x00


	//----- nvinfo : EIATTR_KPARAM_INFO
	.align		4
.L_875:
        /*0018*/ 	.byte	0x04, 0x17
        /*001a*/ 	.short	(.L_877 - .L_876)
.L_876:
        /*001c*/ 	.word	0x00000000
        /*0020*/ 	.short	0x0005
        /*0022*/ 	.short	0x00c8
        /*0024*/ 	.byte	0x00, 0xf0, 0x21, 0x00


	//----- nvinfo : EIATTR_KPARAM_INFO
	.align		4
.L_877:
        /*0028*/ 	.byte	0x04, 0x17
        /*002a*/ 	.short	(.L_879 - .L_878)
.L_878:
        /*002c*/ 	.word	0x00000000
        /*0030*/ 	.short	0x0004
        /*0032*/ 	.short	0x00c0
        /*0034*/ 	.byte	0x00, 0xf0, 0x21, 0x00


	//----- nvinfo : EIATTR_KPARAM_INFO
	.align		4
.L_879:
        /*0038*/ 	.byte	0x04, 0x17
        /*003a*/ 	.short	(.L_881 - .L_880)
.L_880:
        /*003c*/ 	.word	0x00000000
        /*0040*/ 	.short	0x0003
        /*0042*/ 	.short	0x00b8
        /*0044*/ 	.byte	0x00, 0xf0, 0x21, 0x00


	//----- nvinfo : EIATTR_KPARAM_INFO
	.align		4
.L_881:
        /*0048*/ 	.byte	0x04, 0x17
        /*004a*/ 	.short	(.L_883 - .L_882)
.L_882:
        /*004c*/ 	.word	0x00000000
        /*0050*/ 	.short	0x0002
        /*0052*/ 	.short	0x00b0
        /*0054*/ 	.byte	0x00, 0xf0, 0x21, 0x00


	//----- nvinfo : EIATTR_KPARAM_INFO
	.align		4
.L_883:
        /*0058*/ 	.byte	0x04, 0x17
        /*005a*/ 	.short	(.L_885 - .L_884)
.L_884:
        /*005c*/ 	.word	0x00000000
        /*0060*/ 	.short	0x0001
        /*0062*/ 	.short	0x0058
        /*0064*/ 	.byte	0x00, 0xf0, 0x61, 0x01


	//----- nvinfo : EIATTR_KPARAM_INFO
	.align		4
.L_885:
        /*0068*/ 	.byte	0x04, 0x17
        /*006a*/ 	.short	(.L_887 - .L_886)
.L_886:
        /*006c*/ 	.word	0x00000000
        /*0070*/ 	.short	0x0000
        /*0072*/ 	.short	0x0000
        /*0074*/ 	.byte	0x00, 0xf0, 0x61, 0x01


	//----- nvinfo : EIATTR_SPARSE_MMA_MASK
	.align		4
.L_887:
        /*0078*/ 	.byte	0x03, 0x50
        /*007a*/ 	.short	0x0000


	//----- nvinfo : EIATTR_MAXREG_COUNT
	.align		4
        /*007c*/ 	.byte	0x03, 0x1b
        /*007e*/ 	.short	0x00ff


	//----- nvinfo : EIATTR_MERCURY_ISA_VERSION
	.align		4
        /*0080*/ 	.byte	0x03, 0x5f
        /*0082*/ 	.short	0x0101


	//----- nvinfo : EIATTR_EXIT_INSTR_OFFSETS
	.align		4
        /*0084*/ 	.byte	0x04, 0x1c
        /*0086*/ 	.short	(.L_889 - .L_888)


	//   ....[0]....
.L_888:
        /*0088*/ 	.word	0x00000130


	//   ....[1]....
        /*008c*/ 	.word	0x00001400


	//----- nvinfo : EIATTR_CRS_STACK_SIZE
	.align		4
.L_889:
        /*0090*/ 	.byte	0x04, 0x1e
        /*0092*/ 	.short	(.L_891 - .L_890)
.L_890:
        /*0094*/ 	.word	0x00000000


	//----- nvinfo : EIATTR_CBANK_PARAM_SIZE
	.align		4
.L_891:
        /*0098*/ 	.byte	0x03, 0x19
        /*009a*/ 	.short	0x00d8


	//----- nvinfo : EIATTR_PARAM_CBANK
	.align		4
        /*009c*/ 	.byte	0x04, 0x0a
        /*009e*/ 	.short	(.L_893 - .L_892)
	.align		4
.L_892:
        /*00a0*/ 	.word	index@(.nv.constant0._ZN2at6native49_GLOBAL__N__cfa43aba_16_ReflectionPad_cu_f800513927reflection_pad3d_out_kernelIfEEvNS_27GenericPackedTensorAccessorIKT_Lm5ENS_16DefaultPtrTraitsElEENS3_IS4_Lm5ES6_lEElllll)
        /*00a4*/ 	.short	0x0210
        /*00a6*/ 	.short	0x00d8


	//----- nvinfo : EIATTR_SW_WAR
	.align		4
.L_893:
        /*00a8*/ 	.byte	0x04, 0x36
        /*00aa*/ 	.short	(.L_895 - .L_894)
.L_894:
        /*00ac*/ 	.word	0x00000008
.L_895:


//--------------------- .nv.info._ZN2at6native49_GLOBAL__N__cfa43aba_16_ReflectionPad_cu_f800513927reflection_pad3d_out_kernelIdEEvNS_27GenericPackedTensorAccessorIKT_Lm5ENS_16DefaultPtrTraitsElEENS3_IS4_Lm5ES6_lEElllll --------------------------
	.section	.nv.info._ZN2at6native49_GLOBAL__N__cfa43aba_16_ReflectionPad_cu_f800513927reflection_pad3d_out_kernelIdEEvNS_27GenericPackedTensorAccessorIKT_Lm5ENS_16DefaultPtrTraitsElEENS3_IS4_Lm5ES6_lEElllll,"",@"SHT_CUDA_INFO"
	.sectionflags	@""
	.align	4


	//----- nvinfo : EIATTR_CUDA_API_VERSION
	.align		4
        /*0000*/ 	.byte	0x04, 0x37
        /*0002*/ 	.short	(.L_897 - .L_896)
.L_896:
        /*0004*/ 	.word	0x00000082


	//----- nvinfo : EIATTR_KPARAM_INFO
	.align		4
.L_897:
        /*0008*/ 	.byte	0x04, 0x17
        /*000a*/ 	.short	(.L_899 - .L_898)
.L_898:
        /*000c*/ 	.word	0x00000000
        /*0010*/ 	.short	0x0006
        /*0012*/ 	.short	0x00d0
        /*0014*/ 	.byte	0x00, 0xf0, 0x21, 0x00


	//----- nvinfo : EIATTR_KPARAM_INFO
	.align		4
.L_899:
        /*0018*/ 	.byte	0x04, 0x17
        /*001a*/ 	.short	(.L_901 - .L_900)
.L_900:
        /*001c*/ 	.word	0x00000000
        /*0020*/ 	.short	0x0005
        /*0022*/ 	.short	0x00c8
        /*0024*/ 	.byte	0x00, 0xf0, 0x21, 0x00


	//----- nvinfo : EIATTR_KPARAM_INFO
	.align		4
.L_901:
        /*0028*/ 	.byte	0x04, 0x17
        /*002a*/ 	.short	(.L_903 - .L_902)
.L_902:
        /*002c*/ 	.word	0x00000000
        /*0030*/ 	.short	0x0004
        /*0032*/ 	.short	0x00c0
        /*0034*/ 	.byte	0x00, 0xf0, 0x21, 0x00


	//----- nvinfo : EIATTR_KPARAM_INFO
	.align		4
.L_903:
        /*0038*/ 	.byte	0x04, 0x17
        /*003a*/ 	.short	(.L_905 - .L_904)
.L_904:
        /*003c*/ 	.word	0x00000000
        /*0040*/ 	.short	0x0003
        /*0042*/ 	.short	0x00b8
        /*0044*/ 	.byte	0x00, 0xf0, 0x21, 0x00


	//----- nvinfo : EIATTR_KPARAM_INFO
	.align		4
.L_905:
        /*0048*/ 	.byte	0x04, 0x17
        /*004a*/ 	.short	(.L_907 - .L_906)
.L_906:
        /*004c*/ 	.word	0x00000000
        /*0050*/ 	.short	0x0002
        /*0052*/ 	.short	0x00b0
        /*0054*/ 	.byte	0x00, 0xf0, 0x21, 0x00


	//----- nvinfo : EIATTR_KPARAM_INFO
	.align		4
.L_907:
        /*0058*/ 	.byte	0x04, 0x17
        /*005a*/ 	.short	(.L_909 - .L_908)
.L_908:
        /*005c*/ 	.word	0x00000000
        /*0060*/ 	.short	0x0001
        /*0062*/ 	.short	0x0058
        /*0064*/ 	.byte	0x00, 0xf0, 0x61, 0x01


	//----- nvinfo : EIATTR_KPARAM_INFO
	.align		4
.L_909:
        /*0068*/ 	.byte	0x04, 0x17
        /*006a*/ 	.short	(.L_911 - .L_910)
.L_910:
        /*006c*/ 	.word	0x00000000
        /*0070*/ 	.short	0x0000
        /*0072*/ 	.short	0x0000
        /*0074*/ 	.byte	0x00, 0xf0, 0x61, 0x01


	//----- nvinfo : EIATTR_SPARSE_MMA_MASK
	.align		4
.L_911:
        /*0078*/ 	.byte	0x03, 0x50
        /*007a*/ 	.short	0x0000


	//----- nvinfo : EIATTR_MAXREG_COUNT
	.align		4
        /*007c*/ 	.byte	0x03, 0x1b
        /*007e*/ 	.short	0x00ff


	//----- nvinfo : EIATTR_MERCURY_ISA_VERSION
	.align		4
        /*0080*/ 	.byte	0x03, 0x5f
        /*0082*/ 	.short	0x0101


	//----- nvinfo : EIATTR_EXIT_INSTR_OFFSETS
	.align		4
        /*0084*/ 	.byte	0x04, 0x1c
        /*0086*/ 	.short	(.L_913 - .L_912)


	//   ....[0]....
.L_912:
        /*0088*/ 	.word	0x00000130


	//   ....[1]....
        /*008c*/ 	.word	0x00001400


	//----- nvinfo : EIATTR_CRS_STACK_SIZE
	.align		4
.L_913:
        /*0090*/ 	.byte	0x04, 0x1e
        /*0092*/ 	.short	(.L_915 - .L_914)
.L_914:
        /*0094*/ 	.word	0x00000000


	//----- nvinfo : EIATTR_CBANK_PARAM_SIZE
	.align		4
.L_915:
        /*0098*/ 	.byte	0x03, 0x19
        /*009a*/ 	.short	0x00d8


	//----- nvinfo : EIATTR_PARAM_CBANK
	.align		4
        /*009c*/ 	.byte	0x04, 0x0a
        /*009e*/ 	.short	(.L_917 - .L_916)
	.align		4
.L_916:
        /*00a0*/ 	.word	index@(.nv.constant0._ZN2at6native49_GLOBAL__N__cfa43aba_16_ReflectionPad_cu_f800513927reflection_pad3d_out_kernelIdEEvNS_27GenericPackedTensorAccessorIKT_Lm5ENS_16DefaultPtrTraitsElEENS3_IS4_Lm5ES6_lEElllll)
        /*00a4*/ 	.short	0x0210
        /*00a6*/ 	.short	0x00d8


	//----- nvinfo : EIATTR_SW_WAR
	.align		4
.L_917:
        /*00a8*/ 	.byte	0x04, 0x36
        /*00aa*/ 	.short	(.L_919 - .L_918)
.L_918:
        /*00ac*/ 	.word	0x00000008
.L_919:


//--------------------- .nv.info._ZN2at6native49_GLOBAL__N__cfa43aba_16_ReflectionPad_cu_f800513927reflection_pad3d_out_kernelIsEEvNS_27GenericPackedTensorAccessorIKT_Lm5ENS_16DefaultPtrTraitsElEENS3_IS4_Lm5ES6_lEElllll --------------------------
	.section	.nv.info._ZN2at6native49_GLOBAL__N__cfa43aba_16_ReflectionPad_cu_f800513927reflection_pad3d_out_kernelIsEEvNS_27GenericPackedTensorAccessorIKT_Lm5ENS_16DefaultPtrTraitsElEENS3_IS4_Lm5ES6_lEElllll,"",@"SHT_CUDA_INFO"
	.sectionflags	@""
	.align	4


	//----- nvinfo : EIATTR_CUDA_API_VERSION
	.align		4
        /*0000*/ 	.byte	0x04, 0x37
        /*0002*/ 	.short	(.L_921 - .L_920)
.L_920:
        /*0004*/ 	.word	0x00000082


	//----- nvinfo : EIATTR_KPARAM_INFO
	.align		4
.L_921:
        /*0008*/ 	.byte	0x04, 0x17
        /*000a*/ 	.short	(.L_923 - .L_922)
.L_922:
        /*000c*/ 	.word	0x00000000
        /*0010*/ 	.short	0x0006
        /*0012*/ 	.short	0x00d0
        /*0014*/ 	.byte	0x00, 0xf0, 0x21, 0x00


	//----- nvinfo : EIATTR_KPARAM_INFO
	.align		4
.L_923:
        /*0018*/ 	.byte	0x04, 0x17
        /*001a*/ 	.short	(.L_925 - .L_924)
.L_924:
        /*001c*/ 	.word	0x00000000
        /*0020*/ 	.short	0x0005
        /*0022*/ 	.short	0x00c8
        /*0024*/ 	.byte	0x00, 0xf0, 0x21, 0x00


	//----- nvinfo : EIATTR_KPARAM_INFO
	.align		4
.L_925:
        /*0028*/ 	.byte	0x04, 0x17
        /*002a*/ 	.short	(.L_927 - .L_926)
.L_926:
        /*002c*/ 	.word	0x00000000
        /*0030*/ 	.short	0x0004
        /*0032*/ 	.short	0x00c0
        /*0034*/ 	.byte	0x00, 0xf0, 0x21, 0x00


	//----- nvinfo : EIATTR_KPARAM_INFO
	.align		4
.L_927:
        /*0038*/ 	.byte	0x04, 0x17
        /*003a*/ 	.short	(.L_929 - .L_928)
.L_928:
        /*003c*/ 	.word	0x00000000
        /*0040*/ 	.short	0x0003
        /*0042*/ 	.short	0x00b8
        /*0044*/ 	.byte	0x00, 0xf0, 0x21, 0x00


	//----- nvinfo : EIATTR_KPARAM_INFO
	.align		4
.L_929:
        /*0048*/ 	.byte	0x04, 0x17
        /*004a*/ 	.short	(.L_931 - .L_930)
.L_930:
        /*004c*/ 	.word	0x00000000
        /*0050*/ 	.short	0x0002
        /*0052*/ 	.short	0x00b0
        /*0054*/ 	.byte	0x00, 0xf0, 0x21, 0x00


	//----- nvinfo : EIATTR_KPARAM_INFO
	.align		4
.L_931:
        /*0058*/ 	.byte	0x04, 0x17
        /*005a*/ 	.short	(.L_933 - .L_932)
.L_932:
        /*005c*/ 	.word	0x00000000
        /*0060*/ 	.short	0x0001
        /*0062*/ 	.short	0x0058
        /*0064*/ 	.byte	0x00, 0xf0, 0x61, 0x01


	//----- nvinfo : EIATTR_KPARAM_INFO
	.align		4
.L_933:
        /*0068*/ 	.byte	0x04, 0x17
        /*006a*/ 	.short	(.L_935 - .L_934)
.L_934:
        /*006c*/ 	.word	0x00000000
        /*0070*/ 	.short	0x0000
        /*0072*/ 	.short	0x0000
        /*0074*/ 	.byte	0x00, 0xf0, 0x61, 0x01


	//----- nvinfo : EIATTR_SPARSE_MMA_MASK
	.align		4
.L_935:
        /*0078*/ 	.byte	0x03, 0x50
        /*007a*/ 	.short	0x0000


	//----- nvinfo : EIATTR_MAXREG_COUNT
	.align		4
        /*007c*/ 	.byte	0x03, 0x1b
        /*007e*/ 	.short	0x00ff


	//----- nvinfo : EIATTR_MERCURY_ISA_VERSION
	.align		4
        /*0080*/ 	.byte	0x03, 0x5f
        /*0082*/ 	.short	0x0101


	//----- nvinfo : EIATTR_EXIT_INSTR_OFFSETS
	.align		4
        /*0084*/ 	.byte	0x04, 0x1c
        /*0086*/ 	.short	(.L_937 - .L_936)


	//   ....[0]....
.L_936:
        /*0088*/ 	.word	0x00000130


	//   ....[1]....
        /*008c*/ 	.word	0x00001400


	//----- nvinfo : EIATTR_CRS_STACK_SIZE
	.align		4
.L_937:
        /*0090*/ 	.byte	0x04, 0x1e
        /*0092*/ 	.short	(.L_939 - .L_938)
.L_938:
        /*0094*/ 	.word	0x00000000


	//----- nvinfo : EIATTR_CBANK_PARAM_SIZE
	.align		4
.L_939:
        /*0098*/ 	.byte	0x03, 0x19
        /*009a*/ 	.short	0x00d8


	//----- nvinfo : EIATTR_PARAM_CBANK
	.align		4
        /*009c*/ 	.byte	0x04, 0x0a
        /*009e*/ 	.short	(.L_941 - .L_940)
	.align		4
.L_940:
        /*00a0*/ 	.word	index@(.nv.constant0._ZN2at6native49_GLOBAL__N__cfa43aba_16_ReflectionPad_cu_f800513927reflection_pad3d_out_kernelIsEEvNS_27GenericPackedTensorAccessorIKT_Lm5ENS_16DefaultPtrTraitsElEENS3_IS4_Lm5ES6_lEElllll)
        /*00a4*/ 	.short	0x0210
        /*00a6*/ 	.short	0x00d8


	//----- nvinfo : EIATTR_SW_WAR
	.align		4
.L_941:
        /*00a8*/ 	.byte	0x04, 0x36
        /*00aa*/ 	.short	(.L_943 - .L_942)
.L_942:
        /*00ac*/ 	.word	0x00000008
.L_943:


//--------------------- .nv.info._ZN2at6native49_GLOBAL__N__cfa43aba_16_ReflectionPad_cu_f800513927reflection_pad3d_out_kernelIlEEvNS_27GenericPackedTensorAccessorIKT_Lm5ENS_16DefaultPtrTraitsElEENS3_IS4_Lm5ES6_lEElllll --------------------------
	.section	.nv.info._ZN2at6native49_GLOBAL__N__cfa43aba_16_ReflectionPad_cu_f800513927reflection_pad3d_out_kernelIlEEvNS_27GenericPackedTensorAccessorIKT_Lm5ENS_16DefaultPtrTraitsElEENS3_IS4_Lm5ES6_lEElllll,"",@"SHT_CUDA_INFO"
	.sectionflags	@""
	.align	4


	//----- nvinfo : EIATTR_CUDA_API_VERSION
	.align		4
        /*0000*/ 	.byte	0x04, 0x37
        /*0002*/ 	.short	(.L_945 - .L_944)
.L_944:
        /*0004*/ 	.word	0x00000082


	//----- nvinfo : EIATTR_KPARAM_INFO
	.align		4
.L_945:
        /*0008*/ 	.byte	0x04, 0x17
        /*000a*/ 	.short	(.L_947 - .L_946)
.L_946:
        /*000c*/ 	.word	0x00000000
        /*0010*/ 	.short	0x0006
        /*0012*/ 	.short	0x00d0
        /*0014*/ 	.byte	0x00, 0xf0, 0x21, 0x00


	//----- nvinfo : EIATTR_KPARAM_INFO
	.align		4
.L_947:
        /*0018*/ 	.byte	0x04, 0x17
        /*001a*/ 	.short	(.L_949 - .L_948)
.L_948:
        /*001c*/ 	.word	0x00000000
        /*0020*/ 	.short	0x0005
        /*0022*/ 	.short	0x00c8
        /*0024*/ 	.byte	0x00, 0xf0, 0x21, 0x00


	//----- nvinfo : EIATTR_KPARAM_INFO
	.align		4
.L_949:
        /*0028*/ 	.byte	0x04, 0x17
        /*002a*/ 	.short	(.L_951 - .L_950)
.L_950:
        /*002c*/ 	.word	0x00000000
        /*0030*/ 	.short	0x0004
        /*0032*/ 	.short	0x00c0
        /*0034*/ 	.byte	0x00, 0xf0, 0x21, 0x00


	//----- nvinfo : EIATTR_KPARAM_INFO
	.align		4
.L_951:
        /*0038*/ 	.byte	0x04, 0x17
        /*003a*/ 	.short	(.L_953 - .L_952)
.L_952:
        /*003c*/ 	.word	0x00000000
        /*0040*/ 	.short	0x0003
        /*0042*/ 	.short	0x00b8
        /*0044*/ 	.byte	0x00, 0xf0, 0x21, 0x00


	//----- nvinfo : EIATTR_KPARAM_INFO
	.align		4
.L_953:
        /*0048*/ 	.byte	0x04, 0x17
        /*004a*/ 	.short	(.L_955 - .L_954)
.L_954:
        /*004c*/ 	.word	0x00000000
        /*0050*/ 	.short	0x0002
        /*0052*/ 	.short	0x00b0
        /*0054*/ 	.byte	0x00, 0xf0, 0x21, 0x00


	//----- nvinfo : EIATTR_KPARAM_INFO
	.align		4
.L_955:
        /*0058*/ 	.byte	0x04, 0x17
        /*005a*/ 	.short	(.L_957 - .L_956)
.L_956:
        /*005c*/ 	.word	0x00000000
        /*0060*/ 	.short	0x0001
        /*0062*/ 	.short	0x0058
        /*0064*/ 	.byte	0x00, 0xf0, 0x61, 0x01


	//----- nvinfo : EIATTR_KPARAM_INFO
	.align		4
.L_957:
        /*0068*/ 	.byte	0x04, 0x17
        /*006a*/ 	.short	(.L_959 - .L_958)
.L_958:
        /*006c*/ 	.word	0x00000000
        /*0070*/ 	.short	0x0000
        /*0072*/ 	.short	0x0000
        /*0074*/ 	.byte	0x00, 0xf0, 0x61, 0x01


	//----- nvinfo : EIATTR_SPARSE_MMA_MASK
	.align		4
.L_959:
        /*0078*/ 	.byte	0x03, 0x50
        /*007a*/ 	.short	0x0000


	//----- nvinfo : EIATTR_MAXREG_COUNT
	.align		4
        /*007c*/ 	.byte	0x03, 0x1b
        /*007e*/ 	.short	0x00ff


	//----- nvinfo : EIATTR_MERCURY_ISA_VERSION
	.align		4
        /*0080*/ 	.byte	0x03, 0x5f
        /*0082*/ 	.short	0x0101


	//----- nvinfo : EIATTR_EXIT_INSTR_OFFSETS
	.align		4
        /*0084*/ 	.byte	0x04, 0x1c
        /*0086*/ 	.short	(.L_961 - .L_960)


	//   ....[0]....
.L_960:
        /*0088*/ 	.word	0x00000130


	//   ....[1]....
        /*008c*/ 	.word	0x00001400


	//----- nvinfo : EIATTR_CRS_STACK_SIZE
	.align		4
.L_961:
        /*0090*/ 	.byte	0x04, 0x1e
        /*0092*/ 	.short	(.L_963 - .L_962)
.L_962:
        /*0094*/ 	.word	0x00000000


	//----- nvinfo : EIATTR_CBANK_PARAM_SIZE
	.align		4
.L_963:
        /*0098*/ 	.byte	0x03, 0x19
        /*009a*/ 	.short	0x00d8


	//----- nvinfo : EIATTR_PARAM_CBANK
	.align		4
        /*009c*/ 	.byte	0x04, 0x0a
        /*009e*/ 	.short	(.L_965 - .L_964)
	.align		4
.L_964:
        /*00a0*/ 	.word	index@(.nv.constant0._ZN2at6native49_GLOBAL__N__cfa43aba_16_ReflectionPad_cu_f800513927reflection_pad3d_out_kernelIlEEvNS_27GenericPackedTensorAccessorIKT_Lm5ENS_16DefaultPtrTraitsElEENS3_IS4_Lm5ES6_lEElllll)
        /*00a4*/ 	.short	0x0210
        /*00a6*/ 	.short	0x00d8


	//----- nvinfo : EIATTR_SW_WAR
	.align		4
.L_965:
        /*00a8*/ 	.byte	0x04, 0x36
        /*00aa*/ 	.short	(.L_967 - .L_966)
.L_966:
        /*00ac*/ 	.word	0x00000008
.L_967:


//--------------------- .nv.info._ZN2at6native49_GLOBAL__N__cfa43aba_16_ReflectionPad_cu_f800513927reflection_pad3d_out_kernelIiEEvNS_27GenericPackedTensorAccessorIKT_Lm5ENS_16DefaultPtrTraitsElEENS3_IS4_Lm5ES6_lEElllll --------------------------
	.section	.nv.info._ZN2at6native49_GLOBAL__N__cfa43aba_16_ReflectionPad_cu_f800513927reflection_pad3d_out_kernelIiEEvNS_27GenericPackedTensorAccessorIKT_Lm5ENS_16DefaultPtrTraitsElEENS3_IS4_Lm5ES6_lEElllll,"",@"SHT_CUDA_INFO"
	.sectionflags	@""
	.align	4


	//----- nvinfo : EIATTR_CUDA_API_VERSION
	.align		4
        /*0000*/ 	.byte	0x04, 0x37
        /*0002*/ 	.short	(.L_969 - .L_968)
.L_968:
        /*0004*/ 	.word	0x00000082


	//----- nvinfo : EIATTR_KPARAM_INFO
	.align		4
.L_969:
        /*0008*/ 	.byte	0x04, 0x17
        /*000a*/ 	.short	(.L_971 - .L_970)
.L_970:
        /*000c*/ 	.word	0x00000000
        /*0010*/ 	.short	0x0006
        /*0012*/ 	.short	0x00d0
        /*0014*/ 	.byte	0x00, 0xf0, 0x21, 0x00


	//----- nvinfo : EIATTR_KPARAM_INFO
	.align		4
.L_971:
        /*0018*/ 	.byte	0x04, 0x17
        /*001a*/ 	.short	(.L_973 - .L_972)
.L_972:
        /*001c*/ 	.word	0x00000000
        /*0020*/ 	.short	0x0005
        /*0022*/ 	.short	0x00c8
        /*0024*/ 	.byte	0x00, 0xf0, 0x21, 0x00


	//----- nvinfo : EIATTR_KPARAM_INFO
	.align		4
.L_973:
        /*0028*/ 	.byte	0x04, 0x17
        /*002a*/ 	.short	(.L_975 - .L_974)
.L_974:
        /*002c*/ 	.word	0x00000000
        /*0030*/ 	.short	0x0004
        /*0032*/ 	.short	0x00c0
        /*0034*/ 	.byte	0x00, 0xf0, 0x21, 0x00


	//----- nvinfo : EIATTR_KPARAM_INFO
	.align		4
.L_975:
        /*0038*/ 	.byte	0x04, 0x17
        /*003a*/ 	.short	(.L_977 - .L_976)
.L_976:
        /*003c*/ 	.word	0x00000000
        /*0040*/ 	.short	0x0003
        /*0042*/ 	.short	0x00b8
        /*0044*/ 	.byte	0x00, 0xf0, 0x21, 0x00


	//----- nvinfo : EIATTR_KPARAM_INFO
	.align		4
.L_977:
        /*0048*/ 	.byte	0x04, 0x17
        /*004a*/ 	.short	(.L_979 - .L_978)
.L_978:
        /*004c*/ 	.word	0x00000000
        /*0050*/ 	.short	0x0002
        /*0052*/ 	.short	0x00b0
        /*0054*/ 	.byte	0x00, 0xf0, 0x21, 0x00


	//----- nvinfo : EIATTR_KPARAM_INFO
	.align		4
.L_979:
        /*0058*/ 	.byte	0x04, 0x17
        /*005a*/ 	.short	(.L_981 - .L_980)
.L_980:
        /*005c*/ 	.word	0x00000000
        /*0060*/ 	.short	0x0001
        /*0062*/ 	.short	0x0058
        /*0064*/ 	.byte	0x00, 0xf0, 0x61, 0x01


	//----- nvinfo : EIATTR_KPARAM_INFO
	.align		4
.L_981:
        /*0068*/ 	.byte	0x04, 0x17
        /*006a*/ 	.short	(.L_983 - .L_982)
.L_982:
        /*006c*/ 	.word	0x00000000
        /*0070*/ 	.short	0x0000
        /*0072*/ 	.short	0x0000
        /*0074*/ 	.byte	0x00, 0xf0, 0x61, 0x01


	//----- nvinfo : EIATTR_SPARSE_MMA_MASK
	.align		4
.L_983:
        /*0078*/ 	.byte	0x03, 0x50
        /*007a*/ 	.short	0x0000


	//----- nvinfo : EIATTR_MAXREG_COUNT
	.align		4
        /*007c*/ 	.byte	0x03, 0x1b
        /*007e*/ 	.short	0x00ff


	//----- nvinfo : EIATTR_MERCURY_ISA_VERSION
	.align		4
        /*0080*/ 	.byte	0x03, 0x5f
        /*0082*/ 	.short	0x0101


	//----- nvinfo : EIATTR_EXIT_INSTR_OFFSETS
	.align		4
        /*0084*/ 	.byte	0x04, 0x1c
        /*0086*/ 	.short	(.L_985 - .L_984)


	//   ....[0]....
.L_984:
        /*0088*/ 	.word	0x00000130


	//   ....[1]....
        /*008c*/ 	.word	0x00001400


	//----- nvinfo : EIATTR_CRS_STACK_SIZE
	.align		4
.L_985:
        /*0090*/ 	.byte	0x04, 0x1e
        /*0092*/ 	.short	(.L_987 - .L_986)
.L_986:
        /*0094*/ 	.word	0x00000000


	//----- nvinfo : EIATTR_CBANK_PARAM_SIZE
	.align		4
.L_987:
        /*0098*/ 	.byte	0x03, 0x19
        /*009a*/ 	.short	0x00d8


	//----- nvinfo : EIATTR_PARAM_CBANK
	.align		4
        /*009c*/ 	.byte	0x04, 0x0a
        /*009e*/ 	.short	(.L_989 - .L_988)
	.align		4
.L_988:
        /*00a0*/ 	.word	index@(.nv.constant0._ZN2at6native49_GLOBAL__N__cfa43aba_16_ReflectionPad_cu_f800513927reflection_pad3d_out_kernelIiEEvNS_27GenericPackedTensorAccessorIKT_Lm5ENS_16DefaultPtrTraitsElEENS3_IS4_Lm5ES6_lEElllll)
        /*00a4*/ 	.short	0x0210
        /*00a6*/ 	.short	0x00d8


	//----- nvinfo : EIATTR_SW_WAR
	.align		4
.L_989:
        /*00a8*/ 	.byte	0x04, 0x36
        /*00aa*/ 	.short	(.L_991 - .L_990)
.L_990:
        /*00ac*/ 	.word	0x00000008
.L_991:


//--------------------- .nv.info._ZN2at6native49_GLOBAL__N__cfa43aba_16_ReflectionPad_cu_f800513927reflection_pad3d_out_kernelIaEEvNS_27GenericPackedTensorAccessorIKT_Lm5ENS_16DefaultPtrTraitsElEENS3_IS4_Lm5ES6_lEElllll --------------------------
	.section	.nv.info._ZN2at6native49_GLOBAL__N__cfa43aba_16_ReflectionPad_cu_f800513927reflection_pad3d_out_kernelIaEEvNS_27GenericPackedTensorAccessorIKT_Lm5ENS_16DefaultPtrTraitsElEENS3_IS4_Lm5ES6_lEElllll,"",@"SHT_CUDA_INFO"
	.sectionflags	@""
	.align	4


	//----- nvinfo : EIATTR_CUDA_API_VERSION
	.align		4
        /*0000*/ 	.byte	0x04, 0x37
        /*0002*/ 	.short	(.L_993 - .L_992)
.L_992:
        /*0004*/ 	.word	0x00000082


	//----- nvinfo : EIATTR_KPARAM_INFO
	.align		4
.L_993:
        /*0008*/ 	.byte	0x04, 0x17
        /*000a*/ 	.short	(.L_995 - .L_994)
.L_994:
        /*000c*/ 	.word	0x00000000
        /*0010*/ 	.short	0x0006
        /*0012*/ 	.short	0x00d0
        /*0014*/ 	.byte	0x00, 0xf0, 0x21, 0x00


	//----- nvinfo : EIATTR_KPARAM_INFO
	.align		4
.L_995:
        /*0018*/ 	.byte	0x04, 0x17
        /*001a*/ 	.short	(.L_997 - .L_996)
.L_996:
        /*001c*/ 	.word	0x00000000
        /*0020*/ 	.short	0x0005
        /*0022*/ 	.short	0x00c8
        /*0024*/ 	.byte	0x00, 0xf0, 0x21, 0x00


	//----- nvinfo : EIATTR_KPARAM_INFO
	.align		4
.L_997:
        /*0028*/ 	.byte	0x04, 0x17
        /*002a*/ 	.short	(.L_999 - .L_998)
.L_998:
        /*002c*/ 	.word	0x00000000
        /*0030*/ 	.short	0x0004
        /*0032*/ 	.short	0x00c0
        /*0034*/ 	.byte	0x00, 0xf0, 0x21, 0x00


	//----- nvinfo : EIATTR_KPARAM_INFO
	.align		4
.L_999:
        /*0038*/ 	.byte	0x04, 0x17
        /*003a*/ 	.short	(.L_1001 - .L_1000)
.L_1000:
        /*003c*/ 	.word	0x00000000
        /*0040*/ 	.short	0x0003
        /*0042*/ 	.short	0x00b8
        /*0044*/ 	.byte	0x00, 0xf0, 0x21, 0x00


	//----- nvinfo : EIATTR_KPARAM_INFO
	.align		4
.L_1001:
        /*0048*/ 	.byte	0x04, 0x17
        /*004a*/ 	.short	(.L_1003 - .L_1002)
.L_1002:
        /*004c*/ 	.word	0x00000000
        /*0050*/ 	.short	0x0002
        /*0052*/ 	.short	0x00b0
        /*0054*/ 	.byte	0x00, 0xf0, 0x21, 0x00


	//----- nvinfo : EIATTR_KPARAM_INFO
	.align		4
.L_1003:
        /*0058*/ 	.byte	0x04, 0x17
        /*005a*/ 	.short	(.L_1005 - .L_1004)
.L_1004:
        /*005c*/ 	.word	0x00000000
        /*0060*/ 	.short	0x0001
        /*0062*/ 	.short	0x0058
        /*0064*/ 	.byte	0x00, 0xf0, 0x61, 0x01


	//----- nvinfo : EIATTR_KPARAM_INFO
	.align		4
.L_1005:
        /*0068*/ 	.byte	0x04, 0x17
        /*006a*/ 	.short	(.L_1007 - .L_1006)
.L_1006:
        /*006c*/ 	.word	0x00000000
        /*0070*/ 	.short	0x0000
        /*0072*/ 	.short	0x0000
        /*0074*/ 	.byte	0x00, 0xf0, 0x61, 0x01


	//----- nvinfo : EIATTR_SPARSE_MMA_MASK
	.align		4
.L_1007:
        /*0078*/ 	.byte	0x03, 0x50
        /*007a*/ 	.short	0x0000


	//----- nvinfo : EIATTR_MAXREG_COUNT
	.align		4
        /*007c*/ 	.byte	0x03, 0x1b
        /*007e*/ 	.short	0x00ff


	//----- nvinfo : EIATTR_MERCURY_ISA_VERSION
	.align		4
        /*0080*/ 	.byte	0x03, 0x5f
        /*0082*/ 	.short	0x0101


	//----- nvinfo : EIATTR_EXIT_INSTR_OFFSETS
	.align		4
        /*0084*/ 	.byte	0x04, 0x1c
        /*0086*/ 	.short	(.L_1009 - .L_1008)


	//   ....[0]....
.L_1008:
        /*0088*/ 	.word	0x00000130


	//   ....[1]....
        /*008c*/ 	.word	0x000013e0


	//----- nvinfo : EIATTR_CRS_STACK_SIZE
	.align		4
.L_1009:
        /*0090*/ 	.byte	0x04, 0x1e
        /*0092*/ 	.short	(.L_1011 - .L_1010)
.L_1010:
        /*0094*/ 	.word	0x00000000


	//----- nvinfo : EIATTR_CBANK_PARAM_SIZE
	.align		4
.L_1011:
        /*0098*/ 	.byte	0x03, 0x19
        /*009a*/ 	.short	0x00d8


	//----- nvinfo : EIATTR_PARAM_CBANK
	.align		4
        /*009c*/ 	.byte	0x04, 0x0a
        /*009e*/ 	.short	(.L_1013 - .L_1012)
	.align		4
.L_1012:
        /*00a0*/ 	.word	index@(.nv.constant0._ZN2at6native49_GLOBAL__N__cfa43aba_16_ReflectionPad_cu_f800513927reflection_pad3d_out_kernelIaEEvNS_27GenericPackedTensorAccessorIKT_Lm5ENS_16DefaultPtrTraitsElEENS3_IS4_Lm5ES6_lEElllll)
        /*00a4*/ 	.short	0x0210
        /*00a6*/ 	.short	0x00d8


	//----- nvinfo : EIATTR_SW_WAR
	.align		4
.L_1013:
        /*00a8*/ 	.byte	0x04, 0x36
        /*00aa*/ 	.short	(.L_1015 - .L_1014)
.L_1014:
        /*00ac*/ 	.word	0x00000008
.L_1015:


//--------------------- .nv.info._ZN2at6native49_GLOBAL__N__cfa43aba_16_ReflectionPad_cu_f800513927reflection_pad3d_out_kernelIhEEvNS_27GenericPackedTensorAccessorIKT_Lm5ENS_16DefaultPtrTraitsElEENS3_IS4_Lm5ES6_lEElllll --------------------------
	.section	.nv.info._ZN2at6native49_GLOBAL__N__cfa43aba_16_ReflectionPad_cu_f800513927reflection_pad3d_out_kernelIhEEvNS_27GenericPackedTensorAccessorIKT_Lm5ENS_16DefaultPtrTraitsElEENS3_IS4_Lm5ES6_lEElllll,"",@"SHT_CUDA_INFO"
	.sectionflags	@""
	.align	4


	//----- nvinfo : EIATTR_CUDA_API_VERSION
	.align		4
        /*0000*/ 	.byte	0x04, 0x37
        /*0002*/ 	.short	(.L_1017 - .L_1016)
.L_1016:
        /*0004*/ 	.word	0x00000082


	//----- nvinfo : EIATTR_KPARAM_INFO
	.align		4
.L_1017:
        /*0008*/ 	.byte	0x04, 0x17
        /*000a*/ 	.short	(.L_1019 - .L_1018)
.L_1018:
        /*000c*/ 	.word	0x00000000
        /*0010*/ 	.short	0x0006
        /*0012*/ 	.short	0x00d0
        /*0014*/ 	.byte	0x00, 0xf0, 0x21, 0x00


	//----- nvinfo : EIATTR_KPARAM_INFO
	.align		4
.L_1019:
        /*0018*/ 	.byte	0x04, 0x17
        /*001a*/ 	.short	(.L_1021 - .L_1020)
.L_1020:
        /*001c*/ 	.word	0x00000000
        /*0020*/ 	.short	0x0005
        /*0022*/ 	.short	0x00c8
        /*0024*/ 	.byte	0x00, 0xf0, 0x21, 0x00


	//----- nvinfo : EIATTR_KPARAM_INFO
	.align		4
.L_1021:
        /*0028*/ 	.byte	0x04, 0x17
        /*002a*/ 	.short	(.L_1023 - .L_1022)
.L_1022:
        /*002c*/ 	.word	0x00000000
        /*0030*/ 	.short	0x0004
        /*0032*/ 	.short	0x00c0
        /*0034*/ 	.byte	0x00, 0xf0, 0x21, 0x00


	//----- nvinfo : EIATTR_KPARAM_INFO
	.align		4
.L_1023:
        /*0038*/ 	.byte	0x04, 0x17
        /*003a*/ 	.short	(.L_1025 - .L_1024)
.L_1024:
        /*003c*/ 	.word	0x00000000
        /*0040*/ 	.short	0x0003
        /*0042*/ 	.short	0x00b8
        /*0044*/ 	.byte	0x00, 0xf0, 0x21, 0x00


	//----- nvinfo : EIATTR_KPARAM_INFO
	.align		4
.L_1025:
        /*0048*/ 	.byte	0x04, 0x17
        /*004a*/ 	.short	(.L_1027 - .L_1026)
.L_1026:
        /*004c*/ 	.word	0x00000000
        /*0050*/ 	.short	0x0002
        /*0052*/ 	.short	0x00b0
        /*0054*/ 	.byte	0x00, 0xf0, 0x21, 0x00


	//----- nvinfo : EIATTR_KPARAM_INFO
	.align		4
.L_1027:
        /*0058*/ 	.byte	0x04, 0x17
        /*005a*/ 	.short	(.L_1029 - .L_1028)
.L_1028:
        /*005c*/ 	.word	0x00000000
        /*0060*/ 	.short	0x0001
        /*0062*/ 	.short	0x0058
        /*0064*/ 	.byte	0x00, 0xf0, 0x61, 0x01


	//----- nvinfo : EIATTR_KPARAM_INFO
	.align		4
.L_1029:
        /*0068*/ 	.byte	0x04, 0x17
        /*006a*/ 	.short	(.L_1031 - .L_1030)
.L_1030:
        /*006c*/ 	.word	0x00000000
        /*0070*/ 	.short	0x0000
        /*0072*/ 	.short	0x0000
        /*0074*/ 	.byte	0x00, 0xf0, 0x61, 0x01


	//----- nvinfo : EIATTR_SPARSE_MMA_MASK
	.align		4
.L_1031:
        /*0078*/ 	.byte	0x03, 0x50
        /*007a*/ 	.short	0x0000


	//----- nvinfo : EIATTR_MAXREG_COUNT
	.align		4
        /*007c*/ 	.byte	0x03, 0x1b
        /*007e*/ 	.short	0x00ff


	//----- nvinfo : EIATTR_MERCURY_ISA_VERSION
	.align		4
        /*0080*/ 	.byte	0x03, 0x5f
        /*0082*/ 	.short	0x0101


	//----- nvinfo : EIATTR_EXIT_INSTR_OFFSETS
	.align		4
        /*0084*/ 	.byte	0x04, 0x1c
        /*0086*/ 	.short	(.L_1033 - .L_1032)


	//   ....[0]....
.L_1032:
        /*0088*/ 	.word	0x00000130


	//   ....[1]....
        /*008c*/ 	.word	0x000013e0


	//----- nvinfo : EIATTR_CRS_STACK_SIZE
	.align		4
.L_1033:
        /*0090*/ 	.byte	0x04, 0x1e
        /*0092*/ 	.short	(.L_1035 - .L_1034)
.L_1034:
        /*0094*/ 	.word	0x00000000


	//----- nvinfo : EIATTR_CBANK_PARAM_SIZE
	.align		4
.L_1035:
        /*0098*/ 	.byte	0x03, 0x19
        /*009a*/ 	.short	0x00d8


	//----- nvinfo : EIATTR_PARAM_CBANK
	.align		4
        /*009c*/ 	.byte	0x04, 0x0a
        /*009e*/ 	.short	(.L_1037 - .L_1036)
	.align		4
.L_1036:
        /*00a0*/ 	.word	index@(.nv.constant0._ZN2at6native49_GLOBAL__N__cfa43aba_16_ReflectionPad_cu_f800513927reflection_pad3d_out_kernelIhEEvNS_27GenericPackedTensorAccessorIKT_Lm5ENS_16DefaultPtrTraitsElEENS3_IS4_Lm5ES6_lEElllll)
        /*00a4*/ 	.short	0x0210
        /*00a6*/ 	.short	0x00d8


	//----- nvinfo : EIATTR_SW_WAR
	.align		4
.L_1037:
        /*00a8*/ 	.byte	0x04, 0x36
        /*00aa*/ 	.short	(.L_1039 - .L_1038)
.L_1038:
        /*00ac*/ 	.word	0x00000008
.L_1039:


//--------------------- .nv.info._ZN2at6native49_GLOBAL__N__cfa43aba_16_ReflectionPad_cu_f800513936reflection_pad1d_backward_out_kernelIN3c108BFloat16EEEvPT_PKS5_lll --------------------------
	.section	.nv.info._ZN2at6native49_GLOBAL__N__cfa43aba_16_ReflectionPad_cu_f800513936reflection_pad1d_backward_out_kernelIN3c108BFloat16EEEvPT_PKS5_lll,"",@"SHT_CUDA_INFO"
	.sectionflags	@""
	.align	4


	//----- nvinfo : EIATTR_CUDA_API_VERSION
	.align		4
        /*0000*/ 	.byte	0x04, 0x37
        /*0002*/ 	.short	(.L_1041 - .L_1040)
.L_1040:
        /*0004*/ 	.word	0x00000082


	//----- nvinfo : EIATTR_KPARAM_INFO
	.align		4
.L_1041:
        /*0008*/ 	.byte	0x04, 0x17
        /*000a*/ 	.short	(.L_1043 - .L_1042)
.L_1042:
        /*000c*/ 	.word	0x00000000
        /*0010*/ 	.short	0x0004
        /*0012*/ 	.short	0x0020
        /*0014*/ 	.byte	0x00, 0xf0, 0x21, 0x00


	//----- nvinfo : EIATTR_KPARAM_INFO
	.align		4
.L_1043:
        /*0018*/ 	.byte	0x04, 0x17
        /*001a*/ 	.short	(.L_1045 - .L_1044)
.L_1044:
        /*001c*/ 	.word	0x00000000
        /*0020*/ 	.short	0x0003
        /*0022*/ 	.short	0x0018
        /*0024*/ 	.byte	0x00, 0xf0, 0x21, 0x00


	//----- nvinfo : EIATTR_KPARAM_INFO
	.align		4
.L_1045:
        /*0028*/ 	.byte	0x04, 0x17
        /*002a*/ 	.short	(.L_1047 - .L_1046)
.L_1046:
        /*002c*/ 	.word	0x00000000
        /*0030*/ 	.short	0x0002
        /*0032*/ 	.short	0x0010
        /*0034*/ 	.byte	0x00, 0xf0, 0x21, 0x00


	//----- nvinfo : EIATTR_KPARAM_INFO
	.align		4
.L_1047:
        /*0038*/ 	.byte	0x04, 0x17
        /*003a*/ 	.short	(.L_1049 - .L_1048)
.L_1048:
        /*003c*/ 	.word	0x00000000
        /*0040*/ 	.short	0x0001
        /*0042*/ 	.short	0x0008
        /*0044*/ 	.byte	0x00, 0xf0, 0x21, 0x00


	//----- nvinfo : EIATTR_KPARAM_INFO
	.align		4
.L_1049:
        /*0048*/ 	.byte	0x04, 0x17
        /*004a*/ 	.short	(.L_1051 - .L_1050)
.L_1050:
        /*004c*/ 	.word	0x00000000
        /*0050*/ 	.short	0x0000
        /*0052*/ 	.short	0x0000
        /*0054*/ 	.byte	0x00, 0xf0, 0x21, 0x00


	//----- nvinfo : EIATTR_SPARSE_MMA_MASK
	.align		4
.L_1051:
        /*0058*/ 	.byte	0x03, 0x50
        /*005a*/ 	.short	0x0000


	//----- nvinfo : EIATTR_MAXREG_COUNT
	.align		4
        /*005c*/ 	.byte	0x03, 0x1b
        /*005e*/ 	.short	0x00ff


	//----- nvinfo : EIATTR_MERCURY_ISA_VERSION
	.align		4
        /*0060*/ 	.byte	0x03, 0x5f
        /*0062*/ 	.short	0x0101


	//----- nvinfo : EIATTR_ATOM16_EMUL_INSTR_REG_MAP
	.align		4
        /*0064*/ 	.byte	0x04, 0x2e
        /*0066*/ 	.short	(.L_1053 - .L_1052)


	//   ....[0]....
.L_1052:
        /*0068*/ 	.word	0x00000450
        /*006c*/ 	.short	0x0008
        /*006e*/ 	.short	0x0000


	//   ....[1]....
        /*0070*/ 	.word	0x000004b0
        /*0074*/ 	.short	0x0008
        /*0076*/ 	.short	0x0000


	//----- nvinfo : EIATTR_EXIT_INSTR_OFFSETS
	.align		4
.L_1053:
        /*0078*/ 	.byte	0x04, 0x1c
        /*007a*/ 	.short	(.L_1055 - .L_1054)


	//   ....[0]....
.L_1054:
        /*007c*/ 	.word	0x000000e0


	//   ....[1]....
        /*0080*/ 	.word	0x000004f0


	//----- nvinfo : EIATTR_CRS_STACK_SIZE
	.align		4
.L_1055:
        /*0084*/ 	.byte	0x04, 0x1e
        /*0086*/ 	.short	(.L_1057 - .L_1056)
.L_1056:
        /*0088*/ 	.word	0x00000000


	//----- nvinfo : EIATTR_CBANK_PARAM_SIZE
	.align		4
.L_1057:
        /*008c*/ 	.byte	0x03, 0x19
        /*008e*/ 	.short	0x0028


	//----- nvinfo : EIATTR_PARAM_CBANK
	.align		4
        /*0090*/ 	.byte	0x04, 0x0a
        /*0092*/ 	.short	(.L_1059 - .L_1058)
	.align		4
.L_1058:
        /*0094*/ 	.word	index@(.nv.constant0._ZN2at6native49_GLOBAL__N__cfa43aba_16_ReflectionPad_cu_f800513936reflection_pad1d_backward_out_kernelIN3c108BFloat16EEEvPT_PKS5_lll)
        /*0098*/ 	.short	0x0210
        /*009a*/ 	.short	0x0028


	//----- nvinfo : EIATTR_SW_WAR
	.align		4
.L_1059:
        /*009c*/ 	.byte	0x04, 0x36
        /*009e*/ 	.short	(.L_1061 - .L_1060)
.L_1060:
        /*00a0*/ 	.word	0x00000008
.L_1061:


//--------------------- .nv.info._ZN2at6native49_GLOBAL__N__cfa43aba_16_ReflectionPad_cu_f800513936reflection_pad1d_backward_out_kernelIN3c104HalfEEEvPT_PKS5_lll --------------------------
	.section	.nv.info._ZN2at6native49_GLOBAL__N__cfa43aba_16_ReflectionPad_cu_f800513936reflection_pad1d_backward_out_kernelIN3c104HalfEEEvPT_PKS5_lll,"",@"SHT_CUDA_INFO"
	.sectionflags	@""
	.align	4


	//----- nvinfo : EIATTR_CUDA_API_VERSION
	.align		4
        /*0000*/ 	.byte	0x04, 0x37
        /*0002*/ 	.short	(.L_1063 - .L_1062)
.L_1062:
        /*0004*/ 	.word	0x00000082


	//----- nvinfo : EIATTR_KPARAM_INFO
	.align		4
.L_1063:
        /*0008*/ 	.byte	0x04, 0x17
        /*000a*/ 	.short	(.L_1065 - .L_1064)
.L_1064:
        /*000c*/ 	.word	0x00000000
        /*0010*/ 	.short	0x0004
        /*0012*/ 	.short	0x0020
        /*0014*/ 	.byte	0x00, 0xf0, 0x21, 0x00


	//----- nvinfo : EIATTR_KPARAM_INFO
	.align		4
.L_1065:
        /*0018*/ 	.byte	0x04, 0x17
        /*001a*/ 	.short	(.L_1067 - .L_1066)
.L_1066:
        /*001c*/ 	.word	0x00000000
        /*0020*/ 	.short	0x0003
        /*0022*/ 	.short	0x0018
        /*0024*/ 	.byte	0x00, 0xf0, 0x21, 0x00


	//----- nvinfo : EIATTR_KPARAM_INFO
	.align		4
.L_1067:
        /*0028*/ 	.byte	0x04, 0x17
        /*002a*/ 	.short	(.L_1069 - .L_1068)
.L_1068:
        /*002c*/ 	.word	0x00000000
        /*0030*/ 	.short	0x0002
        /*0032*/ 	.short	0x0010
        /*0034*/ 	.byte	0x00, 0xf0, 0x21, 0x00


	//----- nvinfo : EIATTR_KPARAM_INFO
	.align		4
.L_1069:
        /*0038*/ 	.byte	0x04, 0x17
        /*003a*/ 	.short	(.L_1071 - .L_1070)
.L_1070:
        /*003c*/ 	.word	0x00000000
        /*0040*/ 	.short	0x0001
        /*0042*/ 	.short	0x0008
        /*0044*/ 	.byte	0x00, 0xf0, 0x21, 0x00


	//----- nvinfo : EIATTR_KPARAM_INFO
	.align		4
.L_1071:
        /*0048*/ 	.byte	0x04, 0x17
        /*004a*/ 	.short	(.L_1073 - .L_1072)
.L_1072:
        /*004c*/ 	.word	0x00000000
        /*0050*/ 	.short	0x0000
        /*0052*/ 	.short	0x0000
        /*0054*/ 	.byte	0x00, 0xf0, 0x21, 0x00


	//----- nvinfo : EIATTR_SPARSE_MMA_MASK
	.align		4
.L_1073:
        /*0058*/ 	.byte	0x03, 0x50
        /*005a*/ 	.short	0x0000


	//----- nvinfo : EIATTR_MAXREG_COUNT
	.align		4
        /*005c*/ 	.byte	0x03, 0x1b
        /*005e*/ 	.short	0x00ff


	//----- nvinfo : EIATTR_MERCURY_ISA_VERSION
	.align		4
        /*0060*/ 	.byte	0x03, 0x5f
        /*0062*/ 	.short	0x0101


	//----- nvinfo : EIATTR_ATOM16_EMUL_INSTR_REG_MAP
	.align		4
        /*0064*/ 	.byte	0x04, 0x2e
        /*0066*/ 	.short	(.L_1075 - .L_1074)


	//   ....[0]....
.L_1074:
        /*0068*/ 	.word	0x00000450
        /*006c*/ 	.short	0x0008
        /*006e*/ 	.short	0x0000


	//   ....[1]....
        /*0070*/ 	.word	0x000004b0
        /*0074*/ 	.short	0x0008
        /*0076*/ 	.short	0x0000


	//----- nvinfo : EIATTR_EXIT_INSTR_OFFSETS
	.align		4
.L_1075:
        /*0078*/ 	.byte	0x04, 0x1c
        /*007a*/ 	.short	(.L_1077 - .L_1076)


	//   ....[0]....
.L_1076:
        /*007c*/ 	.word	0x000000e0


	//   ....[1]....
        /*0080*/ 	.word	0x000004f0


	//----- nvinfo : EIATTR_CRS_STACK_SIZE
	.align		4
.L_1077:
        /*0084*/ 	.byte	0x04, 0x1e
        /*0086*/ 	.short	(.L_1079 - .L_1078)
.L_1078:
        /*0088*/ 	.word	0x00000000


	//----- nvinfo : EIATTR_CBANK_PARAM_SIZE
	.align		4
.L_1079:
        /*008c*/ 	.byte	0x03, 0x19
        /*008e*/ 	.short	0x0028


	//----- nvinfo : EIATTR_PARAM_CBANK
	.align		4
        /*0090*/ 	.byte	0x04, 0x0a
        /*0092*/ 	.short	(.L_1081 - .L_1080)
	.align		4
.L_1080:
        /*0094*/ 	.word	index@(.nv.constant0._ZN2at6native49_GLOBAL__N__cfa43aba_16_ReflectionPad_cu_f800513936reflection_pad1d_backward_out_kernelIN3c104HalfEEEvPT_PKS5_lll)
        /*0098*/ 	.short	0x0210
        /*009a*/ 	.short	0x0028


	//----- nvinfo : EIATTR_SW_WAR
	.align		4
.L_1081:
        /*009c*/ 	.byte	0x04, 0x36
        /*009e*/ 	.short	(.L_1083 - .L_1082)
.L_1082:
        /*00a0*/ 	.word	0x00000008
.L_1083:


//--------------------- .nv.info._ZN2at6native49_GLOBAL__N__cfa43aba_16_ReflectionPad_cu_f800513936reflection_pad1d_backward_out_kernelIN3c107complexIfEEEEvPT_PKS6_lll --------------------------
	.section	.nv.info._ZN2at6native49_GLOBAL__N__cfa43aba_16_ReflectionPad_cu_f800513936reflection_pad1d_backward_out_kernelIN3c107complexIfEEEEvPT_PKS6_lll,"",@"SHT_CUDA_INFO"
	.sectionflags	@""
	.align	4


	//----- nvinfo : EIATTR_CUDA_API_VERSION
	.align		4
        /*0000*/ 	.byte	0x04, 0x37
        /*0002*/ 	.short	(.L_1085 - .L_1084)
.L_1084:
        /*0004*/ 	.word	0x00000082


	//----- nvinfo : EIATTR_KPARAM_INFO
	.align		4
.L_1085:
        /*0008*/ 	.byte	0x04, 0x17
        /*000a*/ 	.short	(.L_1087 - .L_1086)
.L_1086:
        /*000c*/ 	.word	0x00000000
        /*0010*/ 	.short	0x0004
        /*0012*/ 	.short	0x0020
        /*0014*/ 	.byte	0x00, 0xf0, 0x21, 0x00


	//----- nvinfo : EIATTR_KPARAM_INFO
	.align		4
.L_1087:
        /*0018*/ 	.byte	0x04, 0x17
        /*001a*/ 	.short	(.L_1089 - .L_1088)
.L_1088:
        /*001c*/ 	.word	0x00000000
        /*0020*/ 	.short	0x0003
        /*0022*/ 	.short	0x0018
        /*0024*/ 	.byte	0x00, 0xf0, 0x21, 0x00


	//----- nvinfo : EIATTR_KPARAM_INFO
	.align		4
.L_1089:
        /*0028*/ 	.byte	0x04, 0x17
        /*002a*/ 	.short	(.L_1091 - .L_1090)
.L_1090:
        /*002c*/ 	.word	0x00000000
        /*0030*/ 	.short	0x0002
        /*0032*/ 	.short	0x0010
        /*0034*/ 	.byte	0x00, 0xf0, 0x21, 0x00


	//----- nvinfo : EIATTR_KPARAM_INFO
	.align		4
.L_1091:
        /*0038*/ 	.byte	0x04, 0x17
        /*003a*/ 	.short	(.L_1093 - .L_1092)
.L_1092:
        /*003c*/ 	.word	0x00000000
        /*0040*/ 	.short	0x0001
        /*0042*/ 	.short	0x0008
        /*0044*/ 	.byte	0x00, 0xf0, 0x21, 0x00


	//----- nvinfo : EIATTR_KPARAM_INFO
	.align		4
.L_1093:
        /*0048*/ 	.byte	0x04, 0x17
        /*004a*/ 	.short	(.L_1095 - .L_1094)
.L_1094:
        /*004c*/ 	.word	0x00000000
        /*0050*/ 	.short	0x0000
        /*0052*/ 	.short	0x0000
        /*0054*/ 	.byte	0x00, 0xf0, 0x21, 0x00


	//----- nvinfo : EIATTR_SPARSE_MMA_MASK
	.align		4
.L_1095:
        /*0058*/ 	.byte	0x03, 0x50
        /*005a*/ 	.short	0x0000


	//----- nvinfo : EIATTR_MAXREG_COUNT
	.align		4
        /*005c*/ 	.byte	0x03, 0x1b
        /*005e*/ 	.short	0x00ff


	//----- nvinfo : EIATTR_MERCURY_ISA_VERSION
	.align		4
        /*0060*/ 	.byte	0x03, 0x5f
        /*0062*/ 	.short	0x0101


	//----- nvinfo : EIATTR_EXIT_INSTR_OFFSETS
	.align		4
        /*0064*/ 	.byte	0x04, 0x1c
        /*0066*/ 	.short	(.L_1097 - .L_1096)


	//   ....[0]....
.L_1096:
        /*0068*/ 	.word	0x000000e0


	//   ....[1]....
        /*006c*/ 	.word	0x00000450


	//----- nvinfo : EIATTR_CBANK_PARAM_SIZE
	.align		4
.L_1097:
        /*0070*/ 	.byte	0x03, 0x19
        /*0072*/ 	.short	0x0028


	//----- nvinfo : EIATTR_PARAM_CBANK
	.align		4
        /*0074*/ 	.byte	0x04, 0x0a
        /*0076*/ 	.short	(.L_1099 - .L_1098)
	.align		4
.L_1098:
        /*0078*/ 	.word	index@(.nv.constant0._ZN2at6native49_GLOBAL__N__cfa43aba_16_ReflectionPad_cu_f800513936reflection_pad1d_backward_out_kernelIN3c107complexIfEEEEvPT_PKS6_lll)
        /*007c*/ 	.short	0x0210
        /*007e*/ 	.short	0x0028


	//----- nvinfo : EIATTR_SW_WAR
	.align		4
.L_1099:
        /*0080*/ 	.byte	0x04, 0x36
        /*0082*/ 	.short	(.L_1101 - .L_1100)
.L_1100:
        /*0084*/ 	.word	0x00000008
.L_1101:


//--------------------- .nv.info._ZN2at6native49_GLOBAL__N__cfa43aba_16_ReflectionPad_cu_f800513936reflection_pad1d_backward_out_kernelIN3c107complexIdEEEEvPT_PKS6_lll --------------------------
	.section	.nv.info._ZN2at6native49_GLOBAL__N__cfa43aba_16_ReflectionPad_cu_f800513936reflection_pad1d_backward_out_kernelIN3c107complexIdEEEEvPT_PKS6_lll,"",@"SHT_CUDA_INFO"
	.sectionflags	@""
	.align	4


	//----- nvinfo : EIATTR_CUDA_API_VERSION
	.align		4
        /*0000*/ 	.byte	0x04, 0x37
        /*0002*/ 	.short	(.L_1103 - .L_1102)
.L_1102:
        /*0004*/ 	.word	0x00000082


	//----- nvinfo : EIATTR_KPARAM_INFO
	.align		4
.L_1103:
        /*0008*/ 	.byte	0x04, 0x17
        /*000a*/ 	.short	(.L_1105 - .L_1104)
.L_1104:
        /*000c*/ 	.word	0x00000000
        /*0010*/ 	.short	0x0004
        /*0012*/ 	.short	0x0020
        /*0014*/ 	.byte	0x00, 0xf0, 0x21, 0x00


	//----- nvinfo : EIATTR_KPARAM_INFO
	.align		4
.L_1105:
        /*0018*/ 	.byte	0x04, 0x17
        /*001a*/ 	.short	(.L_1107 - .L_1106)
.L_1106:
        /*001c*/ 	.word	0x00000000
        /*0020*/ 	.short	0x0003
        /*0022*/ 	.short	0x0018
        /*0024*/ 	.byte	0x00, 0xf0, 0x21, 0x00


	//----- nvinfo : EIATTR_KPARAM_INFO
	.align		4
.L_1107:
        /*0028*/ 	.byte	0x04, 0x17
        /*002a*/ 	.short	(.L_1109 - .L_1108)
.L_1108:
        /*002c*/ 	.word	0x00000000
        /*0030*/ 	.short	0x0002
        /*0032*/ 	.short	0x0010
        /*0034*/ 	.byte	0x00, 0xf0, 0x21, 0x00


	//----- nvinfo : EIATTR_KPARAM_INFO
	.align		4
.L_1109:
        /*0038*/ 	.byte	0x04, 0x17
        /*003a*/ 	.short	(.L_1111 - .L_1110)
.L_1110:
        /*003c*/ 	.word	0x00000000
        /*0040*/ 	.short	0x0001
        /*0042*/ 	.short	0x0008
        /*0044*/ 	.byte	0x00, 0xf0, 0x21, 0x00


	//----- nvinfo : EIATTR_KPARAM_INFO
	.align		4
.L_1111:
        /*0048*/ 	.byte	0x04, 0x17
        /*004a*/ 	.short	(.L_1113 - .L_1112)
.L_1112:
        /*004c*/ 	.word	0x00000000
        /*0050*/ 	.short	0x0000
        /*0052*/ 	.short	0x0000
        /*0054*/ 	.byte	0x00, 0xf0, 0x21, 0x00


	//----- nvinfo : EIATTR_SPARSE_MMA_MASK
	.align		4
.L_1113:
        /*0058*/ 	.byte	0x03, 0x50
        /*005a*/ 	.short	0x0000


	//----- nvinfo : EIATTR_MAXREG_COUNT
	.align		4
        /*005c*/ 	.byte	0x03, 0x1b
        /*005e*/ 	.short	0x00ff


	//----- nvinfo : EIATTR_MERCURY_ISA_VERSION
	.align		4
        /*0060*/ 	.byte	0x03, 0x5f
        /*0062*/ 	.short	0x0101


	//----- nvinfo : EIATTR_EXIT_INSTR_OFFSETS
	.align		4
        /*0064*/ 	.byte	0x04, 0x1c
        /*0066*/ 	.short	(.L_1115 - .L_1114)


	//   ....[0]....
.L_1114:
        /*0068*/ 	.word	0x000000e0


	//   ....[1]....
        /*006c*/ 	.word	0x00000450


	//----- nvinfo : EIATTR_CBANK_PARAM_SIZE
	.align		4
.L_1115:
        /*0070*/ 	.byte	0x03, 0x19
        /*0072*/ 	.short	0x0028


	//----- nvinfo : EIATTR_PARAM_CBANK
	.align		4
        /*0074*/ 	.byte	0x04, 0x0a
        /*0076*/ 	.short	(.L_1117 - .L_1116)
	.align		4
.L_1116:
        /*0078*/ 	.word	index@(.nv.constant0._ZN2at6native49_GLOBAL__N__cfa43aba_16_ReflectionPad_cu_f800513936reflection_pad1d_backward_out_kernelIN3c107complexIdEEEEvPT_PKS6_lll)
        /*007c*/ 	.short	0x0210
        /*007e*/ 	.short	0x0028


	//----- nvinfo : EIATTR_SW_WAR
	.align		4
.L_1117:
        /*0080*/ 	.byte	0x04, 0x36
        /*0082*/ 	.short	(.L_1119 - .L_1118)
.L_1118:
        /*0084*/ 	.word	0x00000008
.L_1119:


//--------------------- .nv.info._ZN2at6native49_GLOBAL__N__cfa43aba_16_ReflectionPad_cu_f800513936reflection_pad1d_backward_out_kernelIfEEvPT_PKS3_lll --------------------------
	.section	.nv.info._ZN2at6native49_GLOBAL__N__cfa43aba_16_ReflectionPad_cu_f800513936reflection_pad1d_backward_out_kernelIfEEvPT_PKS3_lll,"",@"SHT_CUDA_INFO"
	.sectionflags	@""
	.align	4


	//----- nvinfo : EIATTR_CUDA_API_VERSION
	.align		4
        /*0000*/ 	.byte	0x04, 0x37
        /*0002*/ 	.short	(.L_1121 - .L_1120)
.L_1120:
        /*0004*/ 	.word	0x00000082


	//----- nvinfo : EIATTR_KPARAM_INFO
	.align		4
.L_1121:
        /*0008*/ 	.byte	0x04, 0x17
        /*000a*/ 	.short	(.L_1123 - .L_1122)
.L_1122:
        /*000c*/ 	.word	0x00000000
        /*0010*/ 	.short	0x0004
        /*0012*/ 	.short	0x0020
        /*0014*/ 	.byte	0x00, 0xf0, 0x21, 0x00


	//----- nvinfo : EIATTR_KPARAM_INFO
	.align		4
.L_1123:
        /*0018*/ 	.byte	0x04, 0x17
        /*001a*/ 	.short	(.L_1125 - .L_1124)
.L_1124:
        /*001c*/ 	.word	0x00000000
        /*0020*/ 	.short	0x0003
        /*0022*/ 	.short	0x0018
        /*0024*/ 	.byte	0x00, 0xf0, 0x21, 0x00


	//----- nvinfo : EIATTR_KPARAM_INFO
	.align		4
.L_1125:
        /*0028*/ 	.byte	0x04, 0x17
        /*002a*/ 	.short	(.L_1127 - .L_1126)
.L_1126:
        /*002c*/ 	.word	0x00000000
        /*0030*/ 	.short	0x0002
        /*0032*/ 	.short	0x0010
        /*0034*/ 	.byte	0x00, 0xf0, 0x21, 0x00


	//----- nvinfo : EIATTR_KPARAM_INFO
	.align		4
.L_1127:
        /*0038*/ 	.byte	0x04, 0x17
        /*003a*/ 	.short	(.L_1129 - .L_1128)
.L_1128:
        /*003c*/ 	.word	0x00000000
        /*0040*/ 	.short	0x0001
        /*0042*/ 	.short	0x0008
        /*0044*/ 	.byte	0x00, 0xf0, 0x21, 0x00


	//----- nvinfo : EIATTR_KPARAM_INFO
	.align		4
.L_1129:
        /*0048*/ 	.byte	0x04, 0x17
        /*004a*/ 	.short	(.L_1131 - .L_1130)
.L_1130:
        /*004c*/ 	.word	0x00000000
        /*0050*/ 	.short	0x0000
        /*0052*/ 	.short	0x0000
        /*0054*/ 	.byte	0x00, 0xf0, 0x21, 0x00


	//----- nvinfo : EIATTR_SPARSE_MMA_MASK
	.align		4
.L_1131:
        /*0058*/ 	.byte	0x03, 0x50
        /*005a*/ 	.short	0x0000


	//----- nvinfo : EIATTR_MAXREG_COUNT
	.align		4
        /*005c*/ 	.byte	0x03, 0x1b
        /*005e*/ 	.short	0x00ff


	//----- nvinfo : EIATTR_MERCURY_ISA_VERSION
	.align		4
        /*0060*/ 	.byte	0x03, 0x5f
        /*0062*/ 	.short	0x0101


	//----- nvinfo : EIATTR_EXIT_INSTR_OFFSETS
	.align		4
        /*0064*/ 	.byte	0x04, 0x1c
        /*0066*/ 	.short	(.L_1133 - .L_1132)


	//   ....[0]....
.L_1132:
        /*0068*/ 	.word	0x000000e0


	//   ....[1]....
        /*006c*/ 	.word	0x00000440


	//----- nvinfo : EIATTR_CBANK_PARAM_SIZE
	.align		4
.L_1133:
        /*0070*/ 	.byte	0x03, 0x19
        /*0072*/ 	.short	0x0028


	//----- nvinfo : EIATTR_PARAM_CBANK
	.align		4
        /*0074*/ 	.byte	0x04, 0x0a
        /*0076*/ 	.short	(.L_1135 - .L_1134)
	.align		4
.L_1134:
        /*0078*/ 	.word	index@(.nv.constant0._ZN2at6native49_GLOBAL__N__cfa43aba_16_ReflectionPad_cu_f800513936reflection_pad1d_backward_out_kernelIfEEvPT_PKS3_lll)
        /*007c*/ 	.short	0x0210
        /*007e*/ 	.short	0x0028


	//----- nvinfo : EIATTR_SW_WAR
	.align		4
.L_1135:
        /*0080*/ 	.byte	0x04, 0x36
        /*0082*/ 	.short	(.L_1137 - .L_1136)
.L_1136:
        /*0084*/ 	.word	0x00000008
.L_1137:


//--------------------- .nv.info._ZN2at6native49_GLOBAL__N__cfa43aba_16_ReflectionPad_cu_f800513936reflection_pad1d_backward_out_kernelIdEEvPT_PKS3_lll --------------------------
	.section	.nv.info._ZN2at6native49_GLOBAL__N__cfa43aba_16_ReflectionPad_cu_f800513936reflection_pad1d_backward_out_kernelIdEEvPT_PKS3_lll,"",@"SHT_CUDA_INFO"
	.sectionflags	@""
	.align	4


	//----- nvinfo : EIATTR_CUDA_API_VERSION
	.align		4
        /*0000*/ 	.byte	0x04, 0x37
        /*0002*/ 	.short	(.L_1139 - .L_1138)
.L_1138:
        /*0004*/ 	.word	0x00000082


	//----- nvinfo : EIATTR_KPARAM_INFO
	.align		4
.L_1139:
        /*0008*/ 	.byte	0x04, 0x17
        /*000a*/ 	.short	(.L_1141 - .L_1140)
.L_1140:
        /*000c*/ 	.word	0x00000000
        /*0010*/ 	.short	0x0004
        /*0012*/ 	.short	0x0020
        /*0014*/ 	.byte	0x00, 0xf0, 0x21, 0x00


	//----- nvinfo : EIATTR_KPARAM_INFO
	.align		4
.L_1141:
        /*0018*/ 	.byte	0x04, 0x17
        /*001a*/ 	.short	(.L_1143 - .L_1142)
.L_1142:
        /*001c*/ 	.word	0x00000000
        /*0020*/ 	.short	0x0003
        /*0022*/ 	.short	0x0018
        /*0024*/ 	.byte	0x00, 0xf0, 0x21, 0x00


	//----- nvinfo : EIATTR_KPARAM_INFO
	.align		4
.L_1143:
        /*0028*/ 	.byte	0x04, 0x17
        /*002a*/ 	.short	(.L_1145 - .L_1144)
.L_1144:
        /*002c*/ 	.word	0x00000000
        /*0030*/ 	.short	0x0002
        /*0032*/ 	.short	0x0010
        /*0034*/ 	.byte	0x00, 0xf0, 0x21, 0x00


	//----- nvinfo : EIATTR_KPARAM_INFO
	.align		4
.L_1145:
        /*0038*/ 	.byte	0x04, 0x17
        /*003a*/ 	.short	(.L_1147 - .L_1146)
.L_1146:
        /*003c*/ 	.word	0x00000000
        /*0040*/ 	.short	0x0001
        /*0042*/ 	.short	0x0008
        /*0044*/ 	.byte	0x00, 0xf0, 0x21, 0x00


	//----- nvinfo : EIATTR_KPARAM_INFO
	.align		4
.L_1147:
        /*0048*/ 	.byte	0x04, 0x17
        /*004a*/ 	.short	(.L_1149 - .L_1148)
.L_1148:
        /*004c*/ 	.word	0x00000000
        /*0050*/ 	.short	0x0000
        /*0052*/ 	.short	0x0000
        /*0054*/ 	.byte	0x00, 0xf0, 0x21, 0x00


	//----- nvinfo : EIATTR_SPARSE_MMA_MASK
	.align		4
.L_1149:
        /*0058*/ 	.byte	0x03, 0x50
        /*005a*/ 	.short	0x0000


	//----- nvinfo : EIATTR_MAXREG_COUNT
	.align		4
        /*005c*/ 	.byte	0x03, 0x1b
        /*005e*/ 	.short	0x00ff


	//----- nvinfo : EIATTR_MERCURY_ISA_VERSION
	.align		4
        /*0060*/ 	.byte	0x03, 0x5f
        /*0062*/ 	.short	0x0101


	//----- nvinfo : EIATTR_EXIT_INSTR_OFFSETS
	.align		4
        /*0064*/ 	.byte	0x04, 0x1c
        /*0066*/ 	.short	(.L_1151 - .L_1150)


	//   ....[0]....
.L_1150:
        /*0068*/ 	.word	0x000000e0


	//   ....[1]....
        /*006c*/ 	.word	0x00000440


	//----- nvinfo : EIATTR_CBANK_PARAM_SIZE
	.align		4
.L_1151:
        /*0070*/ 	.byte	0x03, 0x19
        /*0072*/ 	.short	0x0028


	//----- nvinfo : EIATTR_PARAM_CBANK
	.align		4
        /*0074*/ 	.byte	0x04, 0x0a
        /*0076*/ 	.short	(.L_1153 - .L_1152)
	.align		4
.L_1152:
        /*0078*/ 	.word	index@(.nv.constant0._ZN2at6native49_GLOBAL__N__cfa43aba_16_ReflectionPad_cu_f800513936reflection_pad1d_backward_out_kernelIdEEvPT_PKS3_lll)
        /*007c*/ 	.short	0x0210
        /*007e*/ 	.short	0x0028


	//----- nvinfo : EIATTR_SW_WAR
	.align		4
.L_1153:
        /*0080*/ 	.byte	0x04, 0x36
        /*0082*/ 	.short	(.L_1155 - .L_1154)
.L_1154:
        /*0084*/ 	.word	0x00000008
.L_1155:


//--------------------- .nv.info._ZN2at6native49_GLOBAL__N__cfa43aba_16_ReflectionPad_cu_f800513921reflection_pad1d_flatIN3c108BFloat16EEEvPKT_PS5_lllll --------------------------
	.section	.nv.info._ZN2at6native49_GLOBAL__N__cfa43aba_16_ReflectionPad_cu_f800513921reflection_pad1d_flatIN3c108BFloat16EEEvPKT_PS5_lllll,"",@"SHT_CUDA_INFO"
	.sectionflags	@""
	.align	4


	//----- nvinfo : EIATTR_CUDA_API_VERSION
	.align		4
        /*0000*/ 	.byte	0x04, 0x37
        /*0002*/ 	.short	(.L_1157 - .L_1156)
.L_1156:
        /*0004*/ 	.word	0x00000082


	//----- nvinfo : EIATTR_KPARAM_INFO
	.align		4
.L_1157:
        /*0008*/ 	.byte	0x04, 0x17
        /*000a*/ 	.short	(.L_1159 - .L_1158)
.L_1158:
        /*000c*/ 	.word	0x00000000
        /*0010*/ 	.short	0x0006
        /*0012*/ 	.short	0x0030
        /*0014*/ 	.byte	0x00, 0xf0, 0x21, 0x00


	//----- nvinfo : EIATTR_KPARAM_INFO
	.align		4
.L_1159:
        /*0018*/ 	.byte	0x04, 0x17
        /*001a*/ 	.short	(.L_1161 - .L_1160)
.L_1160:
        /*001c*/ 	.word	0x00000000
        /*0020*/ 	.short	0x0005
        /*0022*/ 	.short	0x0028
        /*0024*/ 	.byte	0x00, 0xf0, 0x21, 0x00


	//----- nvinfo : EIATTR_KPARAM_INFO
	.align		4
.L_1161:
        /*0028*/ 	.byte	0x04, 0x17
        /*002a*/ 	.short	(.L_1163 - .L_1162)
.L_1162:
        /*002c*/ 	.word	0x00000000
        /*0030*/ 	.short	0x0004
        /*0032*/ 	.short	0x0020
        /*0034*/ 	.byte	0x00, 0xf0, 0x21, 0x00


	//----- nvinfo : EIATTR_KPARAM_INFO
	.align		4
.L_1163:
        /*0038*/ 	.byte	0x04, 0x17
        /*003a*/ 	.short	(.L_1165 - .L_1164)
.L_1164:
        /*003c*/ 	.word	0x00000000
        /*0040*/ 	.short	0x0003
        /*0042*/ 	.short	0x0018
        /*0044*/ 	.byte	0x00, 0xf0, 0x21, 0x00


	//----- nvinfo : EIATTR_KPARAM_INFO
	.align		4
.L_1165:
        /*0048*/ 	.byte	0x04, 0x17
        /*004a*/ 	.short	(.L_1167 - .L_1166)
.L_1166:
        /*004c*/ 	.word	0x00000000
        /*0050*/ 	.short	0x0002
        /*0052*/ 	.short	0x0010
        /*0054*/ 	.byte	0x00, 0xf0, 0x21, 0x00


	//----- nvinfo : EIATTR_KPARAM_INFO
	.align		4
.L_1167:
        /*0058*/ 	.byte	0x04, 0x17
        /*005a*/ 	.short	(.L_1169 - .L_1168)
.L_1168:
        /*005c*/ 	.word	0x00000000
        /*0060*/ 	.short	0x0001
        /*0062*/ 	.short	0x0008
        /*0064*/ 	.byte	0x00, 0xf0, 0x21, 0x00


	//----- nvinfo : EIATTR_KPARAM_INFO
	.align		4
.L_1169:
        /*0068*/ 	.byte	0x04, 0x17
        /*006a*/ 	.short	(.L_1171 - .L_1170)
.L_1170:
        /*006c*/ 	.word	0x00000000
        /*0070*/ 	.short	0x0000
        /*0072*/ 	.short	0x0000
        /*0074*/ 	.byte	0x00, 0xf0, 0x21, 0x00


	//----- nvinfo : EIATTR_SPARSE_MMA_MASK
	.align		4
.L_1171:
        /*0078*/ 	.byte	0x03, 0x50
        /*007a*/ 	.short	0x0000


	//----- nvinfo : EIATTR_MAXREG_COUNT
	.align		4
        /*007c*/ 	.byte	0x03, 0x1b
        /*007e*/ 	.short	0x00ff


	//----- nvinfo : EIATTR_MERCURY_ISA_VERSION
	.align		4
        /*0080*/ 	.byte	0x03, 0x5f
        /*0082*/ 	.short	0x0101


	//----- nvinfo : EIATTR_EXIT_INSTR_OFFSETS
	.align		4
        /*0084*/ 	.byte	0x04, 0x1c
        /*0086*/ 	.short	(.L_1173 - .L_1172)


	//   ....[0]....
.L_1172:
        /*0088*/ 	.word	0x000000f0


	//   ....[1]....
        /*008c*/ 	.word	0x00000c10


	//   ....[2]....
        /*0090*/ 	.word	0x00002380


	//   ....[3]....
        /*0094*/ 	.word	0x000027e0


	//   ....[4]....
        /*0098*/ 	.word	0x00003290


	//----- nvinfo : EIATTR_CRS_STACK_SIZE
	.align		4
.L_1173:
        /*009c*/ 	.byte	0x04, 0x1e
        /*009e*/ 	.short	(.L_1175 - .L_1174)
.L_1174:
        /*00a0*/ 	.word	0x00000000


	//----- nvinfo : EIATTR_CBANK_PARAM_SIZE
	.align		4
.L_1175:
        /*00a4*/ 	.byte	0x03, 0x19
        /*00a6*/ 	.short	0x0038


	//----- nvinfo : EIATTR_PARAM_CBANK
	.align		4
        /*00a8*/ 	.byte	0x04, 0x0a
        /*00aa*/ 	.short	(.L_1177 - .L_1176)
	.align		4
.L_1176:
        /*00ac*/ 	.word	index@(.nv.constant0._ZN2at6native49_GLOBAL__N__cfa43aba_16_ReflectionPad_cu_f800513921reflection_pad1d_flatIN3c108BFloat16EEEvPKT_PS5_lllll)
        /*00b0*/ 	.short	0x0210
        /*00b2*/ 	.short	0x0038


	//----- nvinfo : EIATTR_SW_WAR
	.align		4
.L_1177:
        /*00b4*/ 	.byte	0x04, 0x36
        /*00b6*/ 	.short	(.L_1179 - .L_1178)
.L_1178:
        /*00b8*/ 	.word	0x00000008
.L_1179:


//--------------------- .nv.info._ZN2at6native49_GLOBAL__N__cfa43aba_16_ReflectionPad_cu_f800513927reflection_pad1d_out_kernelIN3c108BFloat16EEEvPKT_PS5_lll --------------------------
	.section	.nv.info._ZN2at6native49_GLOBAL__N__cfa43aba_16_ReflectionPad_cu_f800513927reflection_pad1d_out_kernelIN3c108BFloat16EEEvPKT_PS5_lll,"",@"SHT_CUDA_INFO"
	.sectionflags	@""
	.align	4


	//----- nvinfo : EIATTR_CUDA_API_VERSION
	.align		4
        /*0000*/ 	.byte	0x04, 0x37
        /*0002*/ 	.short	(.L_1181 - .L_1180)
.L_1180:
        /*0004*/ 	.word	0x00000082


	//----- nvinfo : EIATTR_KPARAM_INFO
	.align		4
.L_1181:
        /*0008*/ 	.byte	0x04, 0x17
        /*000a*/ 	.short	(.L_1183 - .L_1182)
.L_1182:
        /*000c*/ 	.word	0x00000000
        /*0010*/ 	.short	0x0004
        /*0012*/ 	.short	0x0020
        /*0014*/ 	.byte	0x00, 0xf0, 0x21, 0x00


	//----- nvinfo : EIATTR_KPARAM_INFO
	.align		4
.L_1183:
        /*0018*/ 	.byte	0x04, 0x17
        /*001a*/ 	.short	(.L_1185 - .L_1184)
.L_1184:
        /*001c*/ 	.word	0x00000000
        /*0020*/ 	.short	0x0003
        /*0022*/ 	.short	0x0018
        /*0024*/ 	.byte	0x00, 0xf0, 0x21, 0x00


	//----- nvinfo : EIATTR_KPARAM_INFO
	.align		4
.L_1185:
        /*0028*/ 	.byte	0x04, 0x17
        /*002a*/ 	.short	(.L_1187 - .L_1186)
.L_1186:
        /*002c*/ 	.word	0x00000000
        /*0030*/ 	.short	0x0002
        /*0032*/ 	.short	0x0010
        /*0034*/ 	.byte	0x00, 0xf0, 0x21, 0x00


	//----- nvinfo : EIATTR_KPARAM_INFO
	.align		4
.L_1187:
        /*0038*/ 	.byte	0x04, 0x17
        /*003a*/ 	.short	(.L_1189 - .L_1188)
.L_1188:
        /*003c*/ 	.word	0x00000000
        /*0040*/ 	.short	0x0001
        /*0042*/ 	.short	0x0008
        /*0044*/ 	.byte	0x00, 0xf0, 0x21, 0x00


	//----- nvinfo : EIATTR_KPARAM_INFO
	.align		4
.L_1189:
        /*0048*/ 	.byte	0x04, 0x17
        /*004a*/ 	.short	(.L_1191 - .L_1190)
.L_1190:
        /*004c*/ 	.word	0x00000000
        /*0050*/ 	.short	0x0000
        /*0052*/ 	.short	0x0000
        /*0054*/ 	.byte	0x00, 0xf0, 0x21, 0x00


	//----- nvinfo : EIATTR_SPARSE_MMA_MASK
	.align		4
.L_1191:
        /*0058*/ 	.byte	0x03, 0x50
        /*005a*/ 	.short	0x0000


	//----- nvinfo : EIATTR_MAXREG_COUNT
	.align		4
        /*005c*/ 	.byte	0x03, 0x1b
        /*005e*/ 	.short	0x00ff


	//----- nvinfo : EIATTR_MERCURY_ISA_VERSION
	.align		4
        /*0060*/ 	.byte	0x03, 0x5f
        /*0062*/ 	.short	0x0101


	//----- nvinfo : EIATTR_EXIT_INSTR_OFFSETS
	.align		4
        /*0064*/ 	.byte	0x04, 0x1c
        /*0066*/ 	.short	(.L_1193 - .L_1192)


	//   ....[0]....
.L_1192:
        /*0068*/ 	.word	0x000000e0


	//   ....[1]....
        /*006c*/ 	.word	0x00000440


	//----- nvinfo : EIATTR_CBANK_PARAM_SIZE
	.align		4
.L_1193:
        /*0070*/ 	.byte	0x03, 0x19
        /*0072*/ 	.short	0x0028


	//----- nvinfo : EIATTR_PARAM_CBANK
	.align		4
        /*0074*/ 	.byte	0x04, 0x0a
        /*0076*/ 	.short	(.L_1195 - .L_1194)
	.align		4
.L_1194:
        /*0078*/ 	.word	index@(.nv.constant0._ZN2at6native49_GLOBAL__N__cfa43aba_16_ReflectionPad_cu_f800513927reflection_pad1d_out_kernelIN3c108BFloat16EEEvPKT_PS5_lll)
        /*007c*/ 	.short	0x0210
        /*007e*/ 	.short	0x0028


	//----- nvinfo : EIATTR_SW_WAR
	.align		4
.L_1195:
        /*0080*/ 	.byte	0x04, 0x36
        /*0082*/ 	.short	(.L_1197 - .L_1196)
.L_1196:
        /*0084*/ 	.word	0x00000008
.L_1197:


//--------------------- .nv.info._ZN2at6native49_GLOBAL__N__cfa43aba_16_ReflectionPad_cu_f800513921reflection_pad1d_flatIN3c104HalfEEEvPKT_PS5_lllll --------------------------
	.section	.nv.info._ZN2at6native49_GLOBAL__N__cfa43aba_16_ReflectionPad_cu_f800513921reflection_pad1d_flatIN3c104HalfEEEvPKT_PS5_lllll,"",@"SHT_CUDA_INFO"
	.sectionflags	@""
	.align	4


	//----- nvinfo : EIATTR_CUDA_API_VERSION
	.align		4
        /*0000*/ 	.byte	0x04, 0x37
        /*0002*/ 	.short	(.L_1199 - .L_1198)
.L_1198:
        /*0004*/ 	.word	0x00000082


	//----- nvinfo : EIATTR_KPARAM_INFO
	.align		4
.L_1199:
        /*0008*/ 	.byte	0x04, 0x17
        /*000a*/ 	.short	(.L_1201 - .L_1200)
.L_1200:
        /*000c*/ 	.word	0x00000000
        /*0010*/ 	.short	0x0006
        /*0012*/ 	.short	0x0030
        /*0014*/ 	.byte	0x00, 0xf0, 0x21, 0x00


	//----- nvinfo : EIATTR_KPARAM_INFO
	.align		4
.L_1201:
        /*0018*/ 	.byte	0x04, 0x17
        /*001a*/ 	.short	(.L_1203 - .L_1202)
.L_1202:
        /*001c*/ 	.word	0x00000000
        /*0020*/ 	.short	0x0005
        /*0022*/ 	.short	0x0028
        /*0024*/ 	.byte	0x00, 0xf0, 0x21, 0x00


	//----- nvinfo : EIATTR_KPARAM_INFO
	.align		4
.L_1203:
        /*0028*/ 	.byte	0x04, 0x17
        /*002a*/ 	.short	(.L_1205 - .L_1204)
.L_1204:
        /*002c*/ 	.word	0x00000000
        /*0030*/ 	.short	0x0004
        /*0032*/ 	.short	0x0020
        /*0034*/ 	.byte	0x00, 0xf0, 0x21, 0x00


	//----- nvinfo : EIATTR_KPARAM_INFO
	.align		4
.L_1205:
        /*0038*/ 	.byte	0x04, 0x17
        /*003a*/ 	.short	(.L_1207 - .L_1206)
.L_1206:
        /*003c*/ 	.word	0x00000000
        /*0040*/ 	.short	0x0003
        /*0042*/ 	.short	0x0018
        /*0044*/ 	.byte	0x00, 0xf0, 0x21, 0x00


	//----- nvinfo : EIATTR_KPARAM_INFO
	.align		4
.L_1207:
        /*0048*/ 	.byte	0x04, 0x17
        /*004a*/ 	.short	(.L_1209 - .L_1208)
.L_1208:
        /*004c*/ 	.word	0x00000000
        /*0050*/ 	.short	0x0002
        /*0052*/ 	.short	0x0010
        /*0054*/ 	.byte	0x00, 0xf0, 0x21, 0x00


	//----- nvinfo : EIATTR_KPARAM_INFO
	.align		4
.L_1209:
        /*0058*/ 	.byte	0x04, 0x17
        /*005a*/ 	.short	(.L_1211 - .L_1210)
.L_1210:
        /*005c*/ 	.word	0x00000000
        /*0060*/ 	.short	0x0001
        /*0062*/ 	.short	0x0008
        /*0064*/ 	.byte	0x00, 0xf0, 0x21, 0x00


	//----- nvinfo : EIATTR_KPARAM_INFO
	.align		4
.L_1211:
        /*0068*/ 	.byte	0x04, 0x17
        /*006a*/ 	.short	(.L_1213 - .L_1212)
.L_1212:
        /*006c*/ 	.word	0x00000000
        /*0070*/ 	.short	0x0000
        /*0072*/ 	.short	0x0000
        /*0074*/ 	.byte	0x00, 0xf0, 0x21, 0x00


	//----- nvinfo : EIATTR_SPARSE_MMA_MASK
	.align		4
.L_1213:
        /*0078*/ 	.byte	0x03, 0x50
        /*007a*/ 	.short	0x0000


	//----- nvinfo : EIATTR_MAXREG_COUNT
	.align		4
        /*007c*/ 	.byte	0x03, 0x1b
        /*007e*/ 	.short	0x00ff


	//----- nvinfo : EIATTR_MERCURY_ISA_VERSION
	.align		4
        /*0080*/ 	.byte	0x03, 0x5f
        /*0082*/ 	.short	0x0101


	//----- nvinfo : EIATTR_EXIT_INSTR_OFFSETS
	.align		4
        /*0084*/ 	.byte	0x04, 0x1c
        /*0086*/ 	.short	(.L_1215 - .L_1214)


	//   ....[0]....
.L_1214:
        /*0088*/ 	.word	0x000000f0


	//   ....[1]....
        /*008c*/ 	.word	0x00000c10


	//   ....[2]....
        /*0090*/ 	.word	0x00002380


	//   ....[3]....
        /*0094*/ 	.word	0x000027e0


	//   ....[4]....
        /*0098*/ 	.word	0x00003290


	//----- nvinfo : EIATTR_CRS_STACK_SIZE
	.align		4
.L_1215:
        /*009c*/ 	.byte	0x04, 0x1e
        /*009e*/ 	.short	(.L_1217 - .L_1216)
.L_1216:
        /*00a0*/ 	.word	0x00000000


	//----- nvinfo : EIATTR_CBANK_PARAM_SIZE
	.align		4
.L_1217:
        /*00a4*/ 	.byte	0x03, 0x19
        /*00a6*/ 	.short	0x0038


	//----- nvinfo : EIATTR_PARAM_CBANK
	.align		4
        /*00a8*/ 	.byte	0x04, 0x0a
        /*00aa*/ 	.short	(.L_1219 - .L_1218)
	.align		4
.L_1218:
        /*00ac*/ 	.word	index@(.nv.constant0._ZN2at6native49_GLOBAL__N__cfa43aba_16_ReflectionPad_cu_f800513921reflection_pad1d_flatIN3c104HalfEEEvPKT_PS5_lllll)
        /*00b0*/ 	.short	0x0210
        /*00b2*/ 	.short	0x0038


	//----- nvinfo : EIATTR_SW_WAR
	.align		4
.L_1219:
        /*00b4*/ 	.byte	0x04, 0x36
        /*00b6*/ 	.short	(.L_1221 - .L_1220)
.L_1220:
        /*00b8*/ 	.word	0x00000008
.L_1221:


//--------------------- .nv.info._ZN2at6native49_GLOBAL__N__cfa43aba_16_ReflectionPad_cu_f800513927reflection_pad1d_out_kernelIN3c104HalfEEEvPKT_PS5_lll --------------------------
	.section	.nv.info._ZN2at6native49_GLOBAL__N__cfa43aba_16_ReflectionPad_cu_f800513927reflection_pad1d_out_kernelIN3c104HalfEEEvPKT_PS5_lll,"",@"SHT_CUDA_INFO"
	.sectionflags	@""
	.align	4


	//----- nvinfo : EIATTR_CUDA_API_VERSION
	.align		4
        /*0000*/ 	.byte	0x04, 0x37
        /*0002*/ 	.short	(.L_1223 - .L_1222)
.L_1222:
        /*0004*/ 	.word	0x00000082


	//----- nvinfo : EIATTR_KPARAM_INFO
	.align		4
.L_1223:
        /*0008*/ 	.byte	0x04, 0x17
        /*000a*/ 	.short	(.L_1225 - .L_1224)
.L_1224:
        /*000c*/ 	.word	0x00000000
        /*0010*/ 	.short	0x0004
        /*0012*/ 	.short	0x0020
        /*0014*/ 	.byte	0x00, 0xf0, 0x21, 0x00


	//----- nvinfo : EIATTR_KPARAM_INFO
	.align		4
.L_1225:
        /*0018*/ 	.byte	0x04, 0x17
        /*001a*/ 	.short	(.L_1227 - .L_1226)
.L_1226:
        /*001c*/ 	.word	0x00000000
        /*0020*/ 	.short	0x0003
        /*0022*/ 	.short	0x0018
        /*0024*/ 	.byte	0x00, 0xf0, 0x21, 0x00


	//----- nvinfo : EIATTR_KPARAM_INFO
	.align		4
.L_1227:
        /*0028*/ 	.byte	0x04, 0x17
        /*002a*/ 	.short	(.L_1229 - .L_1228)
.L_1228:
        /*002c*/ 	.word	0x00000000
        /*0030*/ 	.short	0x0002
        /*0032*/ 	.short	0x0010
        /*0034*/ 	.byte	0x00, 0xf0, 0x21, 0x00


	//----- nvinfo : EIATTR_KPARAM_INFO
	.align		4
.L_1229:
        /*0038*/ 	.byte	0x04, 0x17
        /*003a*/ 	.short	(.L_1231 - .L_1230)
.L_1230:
        /*003c*/ 	.word	0x00000000
        /*0040*/ 	.short	0x0001
        /*0042*/ 	.short	0x0008
        /*0044*/ 	.byte	0x00, 0xf0, 0x21, 0x00


	//----- nvinfo : EIATTR_KPARAM_INFO
	.align		4
.L_1231:
        /*0048*/ 	.byte	0x04, 0x17
        /*004a*/ 	.short	(.L_1233 - .L_1232)
.L_1232:
        /*004c*/ 	.word	0x00000000
        /*0050*/ 	.short	0x0000
        /*0052*/ 	.short	0x0000
        /*0054*/ 	.byte	0x00, 0xf0, 0x21, 0x00


	//----- nvinfo : EIATTR_SPARSE_MMA_MASK
	.align		4
.L_1233:
        /*0058*/ 	.byte	0x03, 0x50
        /*005a*/ 	.short	0x0000


	//----- nvinfo : EIATTR_MAXREG_COUNT
	.align		4
        /*005c*/ 	.byte	0x03, 0x1b
        /*005e*/ 	.short	0x00ff


	//----- nvinfo : EIATTR_MERCURY_ISA_VERSION
	.align		4
        /*0060*/ 	.byte	0x03, 0x5f
        /*0062*/ 	.short	0x0101


	//----- nvinfo : EIATTR_EXIT_INSTR_OFFSETS
	.align		4
        /*0064*/ 	.byte	0x04, 0x1c
        /*0066*/ 	.short	(.L_1235 - .L_1234)


	//   ....[0]....
.L_1234:
        /*0068*/ 	.word	0x000000e0


	//   ....[1]....
        /*006c*/ 	.word	0x00000440


	//----- nvinfo : EIATTR_CBANK_PARAM_SIZE
	.align		4
.L_1235:
        /*0070*/ 	.byte	0x03, 0x19
        /*0072*/ 	.short	0x0028


	//----- nvinfo : EIATTR_PARAM_CBANK
	.align		4
        /*0074*/ 	.byte	0x04, 0x0a
        /*0076*/ 	.short	(.L_1237 - .L_1236)
	.align		4
.L_1236:
        /*0078*/ 	.word	index@(.nv.constant0._ZN2at6native49_GLOBAL__N__cfa43aba_16_ReflectionPad_cu_f800513927reflection_pad1d_out_kernelIN3c104HalfEEEvPKT_PS5_lll)
        /*007c*/ 	.short	0x0210
        /*007e*/ 	.short	0x0028


	//----- nvinfo : EIATTR_SW_WAR
	.align		4
.L_1237:
        /*0080*/ 	.byte	0x04, 0x36
        /*0082*/ 	.short	(.L_1239 - .L_1238)
.L_1238:
        /*0084*/ 	.word	0x00000008
.L_1239:


//--------------------- .nv.info._ZN2at6native49_GLOBAL__N__cfa43aba_16_ReflectionPad_cu_f800513921reflection_pad1d_flatIN3c107complexIfEEEEvPKT_PS6_lllll --------------------------
	.section	.nv.info._ZN2at6native49_GLOBAL__N__cfa43aba_16_ReflectionPad_cu_f800513921reflection_pad1d_flatIN3c107complexIfEEEEvPKT_PS6_lllll,"",@"SHT_CUDA_INFO"
	.sectionflags	@""
	.align	4


	//----- nvinfo : EIATTR_CUDA_API_VERSION
	.align		4
        /*0000*/ 	.byte	0x04, 0x37
        /*0002*/ 	.short	(.L_1241 - .L_1240)
.L_1240:
        /*0004*/ 	.word	0x00000082


	//----- nvinfo : EIATTR_KPARAM_INFO
	.align		4
.L_1241:
        /*0008*/ 	.byte	0x04, 0x17
        /*000a*/ 	.short	(.L_1243 - .L_1242)
.L_1242:
        /*000c*/ 	.word	0x00000000
        /*0010*/ 	.short	0x0006
        /*0012*/ 	.short	0x0030
        /*0014*/ 	.byte	0x00, 0xf0, 0x21, 0x00


	//----- nvinfo : EIATTR_KPARAM_INFO
	.align		4
.L_1243:
        /*0018*/ 	.byte	0x04, 0x17
        /*001a*/ 	.short	(.L_1245 - .L_1244)
.L_1244:
        /*001c*/ 	.word	0x00000000
        /*0020*/ 	.short	0x0005
        /*0022*/ 	.short	0x0028
        /*0024*/ 	.byte	0x00, 0xf0, 0x21, 0x00


	//----- nvinfo : EIATTR_KPARAM_INFO
	.align		4
.L_1245:
        /*0028*/ 	.byte	0x04, 0x17
        /*002a*/ 	.short	(.L_1247 - .L_1246)
.L_1246:
        /*002c*/ 	.word	0x00000000
        /*0030*/ 	.short	0x0004
        /*0032*/ 	.short	0x0020
        /*0034*/ 	.byte	0x00, 0xf0, 0x21, 0x00


	//----- nvinfo : EIATTR_KPARAM_INFO
	.align		4
.L_1247:
        /*0038*/ 	.byte	0x04, 0x17
        /*003a*/ 	.short	(.L_1249 - .L_1248)
.L_1248:
        /*003c*/ 	.word	0x00000000
        /*0040*/ 	.short	0x0003
        /*0042*/ 	.short	0x0018
        /*0044*/ 	.byte	0x00, 0xf0, 0x21, 0x00


	//----- nvinfo : EIATTR_KPARAM_INFO
	.align		4
.L_1249:
        /*0048*/ 	.byte	0x04, 0x17
        /*004a*/ 	.short	(.L_1251 - .L_1250)
.L_1250:
        /*004c*/ 	.word	0x00000000
        /*0050*/ 	.short	0x0002
        /*0052*/ 	.short	0x0010
        /*0054*/ 	.byte	0x00, 0xf0, 0x21, 0x00


	//----- nvinfo : EIATTR_KPARAM_INFO
	.align		4
.L_1251:
        /*0058*/ 	.byte	0x04, 0x17
        /*005a*/ 	.short	(.L_1253 - .L_1252)
.L_1252:
        /*005c*/ 	.word	0x00000000
        /*0060*/ 	.short	0x0001
        /*0062*/ 	.short	0x0008
        /*0064*/ 	.byte	0x00, 0xf0, 0x21, 0x00


	//----- nvinfo : EIATTR_KPARAM_INFO
	.align		4
.L_1253:
        /*0068*/ 	.byte	0x04, 0x17
        /*006a*/ 	.short	(.L_1255 - .L_1254)
.L_1254:
        /*006c*/ 	.word	0x00000000
        /*0070*/ 	.short	0x0000
        /*0072*/ 	.short	0x0000
        /*0074*/ 	.byte	0x00, 0xf0, 0x21, 0x00


	//----- nvinfo : EIATTR_SPARSE_MMA_MASK
	.align		4
.L_1255:
        /*0078*/ 	.byte	0x03, 0x50
        /*007a*/ 	.short	0x0000


	//----- nvinfo : EIATTR_MAXREG_COUNT
	.align		4
        /*007c*/ 	.byte	0x03, 0x1b
        /*007e*/ 	.short	0x00ff


	//----- nvinfo : EIATTR_MERCURY_ISA_VERSION
	.align		4
        /*0080*/ 	.byte	0x03, 0x5f
        /*0082*/ 	.short	0x0101


	//----- nvinfo : EIATTR_EXIT_INSTR_OFFSETS
	.align		4
        /*0084*/ 	.byte	0x04, 0x1c
        /*0086*/ 	.short	(.L_1257 - .L_1256)


	//   ....[0]....
.L_1256:
        /*0088*/ 	.word	0x000000f0


	//   ....[1]....
        /*008c*/ 	.word	0x00000c10


	//   ....[2]....
        /*0090*/ 	.word	0x00002380


	//   ....[3]....
        /*0094*/ 	.word	0x000027e0


	//   ....[4]....
        /*0098*/ 	.word	0x00003290


	//----- nvinfo : EIATTR_CRS_STACK_SIZE
	.align		4
.L_1257:
        /*009c*/ 	.byte	0x04, 0x1e
        /*009e*/ 	.short	(.L_1259 - .L_1258)
.L_1258:
        /*00a0*/ 	.word	0x00000000


	//----- nvinfo : EIATTR_CBANK_PARAM_SIZE
	.align		4
.L_1259:
        /*00a4*/ 	.byte	0x03, 0x19
        /*00a6*/ 	.short	0x0038


	//----- nvinfo : EIATTR_PARAM_CBANK
	.align		4
        /*00a8*/ 	.byte	0x04, 0x0a
        /*00aa*/ 	.short	(.L_1261 - .L_1260)
	.align		4
.L_1260:
        /*00ac*/ 	.word	index@(.nv.constant0._ZN2at6native49_GLOBAL__N__cfa43aba_16_ReflectionPad_cu_f800513921reflection_pad1d_flatIN3c107complexIfEEEEvPKT_PS6_lllll)
        /*00b0*/ 	.short	0x0210
        /*00b2*/ 	.short	0x0038


	//----- nvinfo : EIATTR_SW_WAR
	.align		4
.L_1261:
        /*00b4*/ 	.byte	0x04, 0x36
        /*00b6*/ 	.short	(.L_1263 - .L_1262)
.L_1262:
        /*00b8*/ 	.word	0x00000008
.L_1263:


//--------------------- .nv.info._ZN2at6native49_GLOBAL__N__cfa43aba_16_ReflectionPad_cu_f800513927reflection_pad1d_out_kernelIN3c107complexIfEEEEvPKT_PS6_lll --------------------------
	.section	.nv.info._ZN2at6native49_GLOBAL__N__cfa43aba_16_ReflectionPad_cu_f800513927reflection_pad1d_out_kernelIN3c107complexIfEEEEvPKT_PS6_lll,"",@"SHT_CUDA_INFO"
	.sectionflags	@""
	.align	4


	//----- nvinfo : EIATTR_CUDA_API_VERSION
	.align		4
        /*0000*/ 	.byte	0x04, 0x37
        /*0002*/ 	.short	(.L_1265 - .L_1264)
.L_1264:
        /*0004*/ 	.word	0x00000082


	//----- nvinfo : EIATTR_KPARAM_INFO
	.align		4
.L_1265:
        /*0008*/ 	.byte	0x04, 0x17
        /*000a*/ 	.short	(.L_1267 - .L_1266)
.L_1266:
        /*000c*/ 	.word	0x00000000
        /*0010*/ 	.short	0x0004
        /*0012*/ 	.short	0x0020
        /*0014*/ 	.byte	0x00, 0xf0, 0x21, 0x00


	//----- nvinfo : EIATTR_KPARAM_INFO
	.align		4
.L_1267:
        /*0018*/ 	.byte	0x04, 0x17
        /*001a*/ 	.short	(.L_1269 - .L_1268)
.L_1268:
        /*001c*/ 	.word	0x00000000
        /*0020*/ 	.short	0x0003
        /*0022*/ 	.short	0x0018
        /*0024*/ 	.byte	0x00, 0xf0, 0x21, 0x00


	//----- nvinfo : EIATTR_KPARAM_INFO
	.align		4
.L_1269:
        /*0028*/ 	.byte	0x04, 0x17
        /*002a*/ 	.short	(.L_1271 - .L_1270)
.L_1270:
        /*002c*/ 	.word	0x00000000
        /*0030*/ 	.short	0x0002
        /*0032*/ 	.short	0x0010
        /*0034*/ 	.byte	0x00, 0xf0, 0x21, 0x00


	//----- nvinfo : EIATTR_KPARAM_INFO
	.align		4
.L_1271:
        /*0038*/ 	.byte	0x04, 0x17
        /*003a*/ 	.short	(.L_1273 - .L_1272)
.L_1272:
        /*003c*/ 	.word	0x00000000
        /*0040*/ 	.short	0x0001
        /*0042*/ 	.short	0x0008
        /*0044*/ 	.byte	0x00, 0xf0, 0x21, 0x00


	//----- nvinfo : EIATTR_KPARAM_INFO
	.align		4
.L_1273:
        /*0048*/ 	.byte	0x04, 0x17
        /*004a*/ 	.short	(.L_1275 - .L_1274)
.L_1274:
        /*004c*/ 	.word	0x00000000
        /*0050*/ 	.short	0x0000
        /*0052*/ 	.short	0x0000
        /*0054*/ 	.byte	0x00, 0xf0, 0x21, 0x00


	//----- nvinfo : EIATTR_SPARSE_MMA_MASK
	.align		4
.L_1275:
        /*0058*/ 	.byte	0x03, 0x50
        /*005a*/ 	.short	0x0000


	//----- nvinfo : EIATTR_MAXREG_COUNT
	.align		4
        /*005c*/ 	.byte	0x03, 0x1b
        /*005e*/ 	.short	0x00ff


	//----- nvinfo : EIATTR_MERCURY_ISA_VERSION
	.align		4
        /*0060*/ 	.byte	0x03, 0x5f
        /*0062*/ 	.short	0x0101


	//----- nvinfo : EIATTR_EXIT_INSTR_OFFSETS
	.align		4
        /*0064*/ 	.byte	0x04, 0x1c
        /*0066*/ 	.short	(.L_1277 - .L_1276)


	//   ....[0]....
.L_1276:
        /*0068*/ 	.word	0x000000e0


	//   ....[1]....
        /*006c*/ 	.word	0x00000440


	//----- nvinfo : EIATTR_CBANK_PARAM_SIZE
	.align		4
.L_1277:
        /*0070*/ 	.byte	0x03, 0x19
        /*0072*/ 	.short	0x0028


	//----- nvinfo : EIATTR_PARAM_CBANK
	.align		4
        /*0074*/ 	.byte	0x04, 0x0a
        /*0076*/ 	.short	(.L_1279 - .L_1278)
	.align		4
.L_1278:
        /*0078*/ 	.word	index@(.nv.constant0._ZN2at6native49_GLOBAL__N__cfa43aba_16_ReflectionPad_cu_f800513927reflection_pad1d_out_kernelIN3c107complexIfEEEEvPKT_PS6_lll)
        /*007c*/ 	.short	0x0210
        /*007e*/ 	.short	0x0028


	//----- nvinfo : EIATTR_SW_WAR
	.align		4
.L_1279:
        /*0080*/ 	.byte	0x04, 0x36
        /*0082*/ 	.short	(.L_1281 - .L_1280)
.L_1280:
        /*0084*/ 	.word	0x00000008
.L_1281:


//--------------------- .nv.info._ZN2at6native49_GLOBAL__N__cfa43aba_16_ReflectionPad_cu_f800513921reflection_pad1d_flatIN3c107complexIdEEEEvPKT_PS6_lllll --------------------------
	.section	.nv.info._ZN2at6native49_GLOBAL__N__cfa43aba_16_ReflectionPad_cu_f800513921reflection_pad1d_flatIN3c107complexIdEEEEvPKT_PS6_lllll,"",@"SHT_CUDA_INFO"
	.sectionflags	@""
	.align	4


	//----- nvinfo : EIATTR_CUDA_API_VERSION
	.align		4
        /*0000*/ 	.byte	0x04, 0x37
        /*0002*/ 	.short	(.L_1283 - .L_1282)
.L_1282:
        /*0004*/ 	.word	0x00000082


	//----- nvinfo : EIATTR_KPARAM_INFO
	.align		4
.L_1283:
        /*0008*/ 	.byte	0x04, 0x17
        /*000a*/ 	.short	(.L_1285 - .L_1284)
.L_1284:
        /*000c*/ 	.word	0x00000000
        /*0010*/ 	.short	0x0006
        /*0012*/ 	.short	0x0030
        /*0014*/ 	.byte	0x00, 0xf0, 0x21, 0x00


	//----- nvinfo : EIATTR_KPARAM_INFO
	.align		4
.L_1285:
        /*0018*/ 	.byte	0x04, 0x17
        /*001a*/ 	.short	(.L_1287 - .L_1286)
.L_1286:
        /*001c*/ 	.word	0x00000000
        /*0020*/ 	.short	0x0005
        /*0022*/ 	.short	0x0028
        /*0024*/ 	.byte	0x00, 0xf0, 0x21, 0x00


	//----- nvinfo : EIATTR_KPARAM_INFO
	.align		4
.L_1287:
        /*0028*/ 	.byte	0x04, 0x17
        /*002a*/ 	.short	(.L_1289 - .L_1288)
.L_1288:
        /*002c*/ 	.word	0x00000000
        /*0030*/ 	.short	0x0004
        /*0032*/ 	.short	0x0020
        /*0034*/ 	.byte	0x00, 0xf0, 0x21, 0x00


	//----- nvinfo : EIATTR_KPARAM_INFO
	.align		4
.L_1289:
        /*0038*/ 	.byte	0x04, 0x17
        /*003a*/ 	.short	(.L_1291 - .L_1290)
.L_1290:
        /*003c*/ 	.word	0x00000000
        /*0040*/ 	.short	0x0003
        /*0042*/ 	.short	0x0018
        /*0044*/ 	.byte	0x00, 0xf0, 0x21, 0x00


	//----- nvinfo : EIATTR_KPARAM_INFO
	.align		4
.L_1291:
        /*0048*/ 	.byte	0x04, 0x17
        /*004a*/ 	.short	(.L_1293 - .L_1292)
.L_1292:
        /*004c*/ 	.word	0x00000000
        /*0050*/ 	.short	0x0002
        /*0052*/ 	.short	0x0010
        /*0054*/ 	.byte	0x00, 0xf0, 0x21, 0x00


	//----- nvinfo : EIATTR_KPARAM_INFO
	.align		4
.L_1293:
        /*0058*/ 	.byte	0x04, 0x17
        /*005a*/ 	.short	(.L_1295 - .L_1294)
.L_1294:
        /*005c*/ 	.word	0x00000000
        /*0060*/ 	.short	0x0001
        /*0062*/ 	.short	0x0008
        /*0064*/ 	.byte	0x00, 0xf0, 0x21, 0x00


	//----- nvinfo : EIATTR_KPARAM_INFO
	.align		4
.L_1295:
        /*0068*/ 	.byte	0x04, 0x17
        /*006a*/ 	.short	(.L_1297 - .L_1296)
.L_1296:
        /*006c*/ 	.word	0x00000000
        /*0070*/ 	.short	0x0000
        /*0072*/ 	.short	0x0000
        /*0074*/ 	.byte	0x00, 0xf0, 0x21, 0x00


	//----- nvinfo : EIATTR_SPARSE_MMA_MASK
	.align		4
.L_1297:
        /*0078*/ 	.byte	0x03, 0x50
        /*007a*/ 	.short	0x0000


	//----- nvinfo : EIATTR_MAXREG_COUNT
	.align		4
        /*007c*/ 	.byte	0x03, 0x1b
        /*007e*/ 	.short	0x00ff


	//----- nvinfo : EIATTR_MERCURY_ISA_VERSION
	.align		4
        /*0080*/ 	.byte	0x03, 0x5f
        /*0082*/ 	.short	0x0101


	//----- nvinfo : EIATTR_EXIT_INSTR_OFFSETS
	.align		4
        /*0084*/ 	.byte	0x04, 0x1c
        /*0086*/ 	.short	(.L_1299 - .L_1298)


	//   ....[0]....
.L_1298:
        /*0088*/ 	.word	0x000000f0


	//   ....[1]....
        /*008c*/ 	.word	0x00000c40


	//   ....[2]....
        /*0090*/ 	.word	0x000023c0


	//   ....[3]....
        /*0094*/ 	.word	0x00002820


	//   ....[4]....
        /*0098*/ 	.word	0x000032a0


	//----- nvinfo : EIATTR_CRS_STACK_SIZE
	.align		4
.L_1299:
        /*009c*/ 	.byte	0x04, 0x1e
        /*009e*/ 	.short	(.L_1301 - .L_1300)
.L_1300:
        /*00a0*/ 	.word	0x00000000


	//----- nvinfo : EIATTR_CBANK_PARAM_SIZE
	.align		4
.L_1301:
        /*00a4*/ 	.byte	0x03, 0x19
        /*00a6*/ 	.short	0x0038


	//----- nvinfo : EIATTR_PARAM_CBANK
	.align		4
        /*00a8*/ 	.byte	0x04, 0x0a
        /*00aa*/ 	.short	(.L_1303 - .L_1302)
	.align		4
.L_1302:
        /*00ac*/ 	.word	index@(.nv.constant0._ZN2at6native49_GLOBAL__N__cfa43aba_16_ReflectionPad_cu_f800513921reflection_pad1d_flatIN3c107complexIdEEEEvPKT_PS6_lllll)
        /*00b0*/ 	.short	0x0210
        /*00b2*/ 	.short	0x0038


	//----- nvinfo : EIATTR_SW_WAR
	.align		4
.L_1303:
        /*00b4*/ 	.byte	0x04, 0x36
        /*00b6*/ 	.short	(.L_1305 - .L_1304)
.L_1304:
        /*00b8*/ 	.word	0x00000008
.L_1305:


//--------------------- .nv.info._ZN2at6native49_GLOBAL__N__cfa43aba_16_ReflectionPad_cu_f800513927reflection_pad1d_out_kernelIN3c107complexIdEEEEvPKT_PS6_lll --------------------------
	.section	.nv.info._ZN2at6native49_GLOBAL__N__cfa43aba_16_ReflectionPad_cu_f800513927reflection_pad1d_out_kernelIN3c107complexIdEEEEvPKT_PS6_lll,"",@"SHT_CUDA_INFO"
	.sectionflags	@""
	.align	4


	//----- nvinfo : EIATTR_CUDA_API_VERSION
	.align		4
        /*0000*/ 	.byte	0x04, 0x37
        /*0002*/ 	.short	(.L_1307 - .L_1306)
.L_1306:
        /*0004*/ 	.word	0x00000082


	//----- nvinfo : EIATTR_KPARAM_INFO
	.align		4
.L_1307:
        /*0008*/ 	.byte	0x04, 0x17
        /*000a*/ 	.short	(.L_1309 - .L_1308)
.L_1308:
        /*000c*/ 	.word	0x00000000
        /*0010*/ 	.short	0x0004
        /*0012*/ 	.short	0x0020
        /*0014*/ 	.byte	0x00, 0xf0, 0x21, 0x00


	//----- nvinfo : EIATTR_KPARAM_INFO
	.align		4
.L_1309:
        /*0018*/ 	.byte	0x04, 0x17
        /*001a*/ 	.short	(.L_1311 - .L_1310)
.L_1310:
        /*001c*/ 	.word	0x00000000
        /*0020*/ 	.short	0x0003
        /*0022*/ 	.short	0x0018
        /*0024*/ 	.byte	0x00, 0xf0, 0x21, 0x00


	//----- nvinfo : EIATTR_KPARAM_INFO
	.align		4
.L_1311:
        /*0028*/ 	.byte	0x04, 0x17
        /*002a*/ 	.short	(.L_1313 - .L_1312)
.L_1312:
        /*002c*/ 	.word	0x00000000
        /*0030*/ 	.short	0x0002
        /*0032*/ 	.short	0x0010
        /*0034*/ 	.byte	0x00, 0xf0, 0x21, 0x00


	//----- nvinfo : EIATTR_KPARAM_INFO
	.align		4
.L_1313:
        /*0038*/ 	.byte	0x04, 0x17
        /*003a*/ 	.short	(.L_1315 - .L_1314)
.L_1314:
        /*003c*/ 	.word	0x00000000
        /*0040*/ 	.short	0x0001
        /*0042*/ 	.short	0x0008
        /*0044*/ 	.byte	0x00, 0xf0, 0x21, 0x00


	//----- nvinfo : EIATTR_KPARAM_INFO
	.align		4
.L_1315:
        /*0048*/ 	.byte	0x04, 0x17
        /*004a*/ 	.short	(.L_1317 - .L_1316)
.L_1316:
        /*004c*/ 	.word	0x00000000
        /*0050*/ 	.short	0x0000
        /*0052*/ 	.short	0x0000
        /*0054*/ 	.byte	0x00, 0xf0, 0x21, 0x00


	//----- nvinfo : EIATTR_SPARSE_MMA_MASK
	.align		4
.L_1317:
        /*0058*/ 	.byte	0x03, 0x50
        /*005a*/ 	.short	0x0000


	//----- nvinfo : EIATTR_MAXREG_COUNT
	.align		4
        /*005c*/ 	.byte	0x03, 0x1b
        /*005e*/ 	.short	0x00ff


	//----- nvinfo : EIATTR_MERCURY_ISA_VERSION
	.align		4
        /*0060*/ 	.byte	0x03, 0x5f
        /*0062*/ 	.short	0x0101


	//----- nvinfo : EIATTR_EXIT_INSTR_OFFSETS
	.align		4
        /*0064*/ 	.byte	0x04, 0x1c
        /*0066*/ 	.short	(.L_1319 - .L_1318)


	//   ....[0]....
.L_1318:
        /*0068*/ 	.word	0x000000e0


	//   ....[1]....
        /*006c*/ 	.word	0x00000440


	//----- nvinfo : EIATTR_CBANK_PARAM_SIZE
	.align		4
.L_1319:
        /*0070*/ 	.byte	0x03, 0x19
        /*0072*/ 	.short	0x0028


	//----- nvinfo : EIATTR_PARAM_CBANK
	.align		4
        /*0074*/ 	.byte	0x04, 0x0a
        /*0076*/ 	.short	(.L_1321 - .L_1320)
	.align		4
.L_1320:
        /*0078*/ 	.word	index@(.nv.constant0._ZN2at6native49_GLOBAL__N__cfa43aba_16_ReflectionPad_cu_f800513927reflection_pad1d_out_kernelIN3c107complexIdEEEEvPKT_PS6_lll)
        /*007c*/ 	.short	0x0210
        /*007e*/ 	.short	0x0028


	//----- nvinfo : EIATTR_SW_WAR
	.align		4
.L_1321:
        /*0080*/ 	.byte	0x04, 0x36
        /*0082*/ 	.short	(.L_1323 - .L_1322)
.L_1322:
        /*0084*/ 	.word	0x00000008
.L_1323:


//--------------------- .nv.info._ZN2at6native49_GLOBAL__N__cfa43aba_16_ReflectionPad_cu_f800513921reflection_pad1d_flatIfEEvPKT_PS3_lllll --------------------------
	.section	.nv.info._ZN2at6native49_GLOBAL__N__cfa43aba_16_ReflectionPad_cu_f800513921reflection_pad1d_flatIfEEvPKT_PS3_lllll,"",@"SHT_CUDA_INFO"
	.sectionflags	@""
	.align	4


	//----- nvinfo : EIATTR_CUDA_API_VERSION
	.align		4
        /*0000*/ 	.byte	0x04, 0x37
        /*0002*/ 	.short	(.L_1325 - .L_1324)
.L_1324:
        /*0004*/ 	.word	0x00000082


	//----- nvinfo : EIATTR_KPARAM_INFO
	.align		4
.L_1325:
        /*0008*/ 	.byte	0x04, 0x17
        /*000a*/ 	.short	(.L_1327 - .L_1326)
.L_1326:
        /*000c*/ 	.word	0x00000000
        /*0010*/ 	.short	0x0006
        /*0012*/ 	.short	0x0030
        /*0014*/ 	.byte	0x00, 0xf0, 0x21, 0x00


	//----- nvinfo : EIATTR_KPARAM_INFO
	.align		4
.L_1327:
        /*0018*/ 	.byte	0x04, 0x17
        /*001a*/ 	.short	(.L_1329 - .L_1328)
.L_1328:
        /*001c*/ 	.word	0x00000000
        /*0020*/ 	.short	0x0005
        /*0022*/ 	.short	0x0028
        /*0024*/ 	.byte	0x00, 0xf0, 0x21, 0x00


	//----- nvinfo : EIATTR_KPARAM_INFO
	.align		4
.L_1329:
        /*0028*/ 	.byte	0x04, 0x17
        /*002a*/ 	.short	(.L_1331 - .L_1330)
.L_1330:
        /*002c*/ 	.word	0x00000000
        /*0030*/ 	.short	0x0004
        /*0032*/ 	.short	0x0020
        /*0034*/ 	.byte	0x00, 0xf0, 0x21, 0x00


	//----- nvinfo : EIATTR_KPARAM_INFO
	.align		4
.L_1331:
        /*0038*/ 	.byte	0x04, 0x17
        /*003a*/ 	.short	(.L_1333 - .L_1332)
.L_1332:
        /*003c*/ 	.word	0x00000000
        /*0040*/ 	.short	0x0003
        /*0042*/ 	.short	0x0018
        /*0044*/ 	.byte	0x00, 0xf0, 0x21, 0x00


	//----- nvinfo : EIATTR_KPARAM_INFO
	.align		4
.L_1333:
        /*0048*/ 	.byte	0x04, 0x17
        /*004a*/ 	.short	(.L_1335 - .L_1334)
.L_1334:
        /*004c*/ 	.word	0x00000000
        /*0050*/ 	.short	0x0002
        /*0052*/ 	.short	0x0010
        /*0054*/ 	.byte	0x00, 0xf0, 0x21, 0x00


	//----- nvinfo : EIATTR_KPARAM_INFO
	.align		4
.L_1335:
        /*0058*/ 	.byte	0x04, 0x17
        /*005a*/ 	.short	(.L_1337 - .L_1336)
.L_1336:
        /*005c*/ 	.word	0x00000000
        /*0060*/ 	.short	0x0001
        /*0062*/ 	.short	0x0008
        /*0064*/ 	.byte	0x00, 0xf0, 0x21, 0x00


	//----- nvinfo : EIATTR_KPARAM_INFO
	.align		4
.L_1337:
        /*0068*/ 	.byte	0x04, 0x17
        /*006a*/ 	.short	(.L_1339 - .L_1338)
.L_1338:
        /*006c*/ 	.word	0x00000000
        /*0070*/ 	.short	0x0000
        /*0072*/ 	.short	0x0000
        /*0074*/ 	.byte	0x00, 0xf0, 0x21, 0x00


	//----- nvinfo : EIATTR_SPARSE_MMA_MASK
	.align		4
.L_1339:
        /*0078*/ 	.byte	0x03, 0x50
        /*007a*/ 	.short	0x0000


	//----- nvinfo : EIATTR_MAXREG_COUNT
	.align		4
        /*007c*/ 	.byte	0x03, 0x1b
        /*007e*/ 	.short	0x00ff


	//----- nvinfo : EIATTR_MERCURY_ISA_VERSION
	.align		4
        /*0080*/ 	.byte	0x03, 0x5f
        /*0082*/ 	.short	0x0101


	//----- nvinfo : EIATTR_EXIT_INSTR_OFFSETS
	.align		4
        /*0084*/ 	.byte	0x04, 0x1c
        /*0086*/ 	.short	(.L_1341 - .L_1340)


	//   ....[0]....
.L_1340:
        /*0088*/ 	.word	0x000000f0


	//   ....[1]....
        /*008c*/ 	.word	0x00000c10


	//   ....[2]....
        /*0090*/ 	.word	0x00002380


	//   ....[3]....
        /*0094*/ 	.word	0x000027e0


	//   ....[4]....
        /*0098*/ 	.word	0x00003290


	//----- nvinfo : EIATTR_CRS_STACK_SIZE
	.align		4
.L_1341:
        /*009c*/ 	.byte	0x04, 0x1e
        /*009e*/ 	.short	(.L_1343 - .L_1342)
.L_1342:
        /*00a0*/ 	.word	0x00000000


	//----- nvinfo : EIATTR_CBANK_PARAM_SIZE
	.align		4
.L_1343:
        /*00a4*/ 	.byte	0x03, 0x19
        /*00a6*/ 	.short	0x0038


	//----- nvinfo : EIATTR_PARAM_CBANK
	.align		4
        /*00a8*/ 	.byte	0x04, 0x0a
        /*00aa*/ 	.short	(.L_1345 - .L_1344)
	.align		4
.L_1344:
        /*00ac*/ 	.word	index@(.nv.constant0._ZN2at6native49_GLOBAL__N__cfa43aba_16_ReflectionPad_cu_f800513921reflection_pad1d_flatIfEEvPKT_PS3_lllll)
        /*00b0*/ 	.short	0x0210
        /*00b2*/ 	.short	0x0038


	//----- nvinfo : EIATTR_SW_WAR
	.align		4
.L_1345:
        /*00b4*/ 	.byte	0x04, 0x36
        /*00b6*/ 	.short	(.L_1347 - .L_1346)
.L_1346:
        /*00b8*/ 	.word	0x00000008
.L_1347:


//--------------------- .nv.info._ZN2at6native49_GLOBAL__N__cfa43aba_16_ReflectionPad_cu_f800513927reflection_pad1d_out_kernelIfEEvPKT_PS3_lll --------------------------
	.section	.nv.info._ZN2at6native49_GLOBAL__N__cfa43aba_16_ReflectionPad_cu_f800513927reflection_pad1d_out_kernelIfEEvPKT_PS3_lll,"",@"SHT_CUDA_INFO"
	.sectionflags	@""
	.align	4


	//----- nvinfo : EIATTR_CUDA_API_VERSION
	.align		4
        /*0000*/ 	.byte	0x04, 0x37
        /*0002*/ 	.short	(.L_1349 - .L_1348)
.L_1348:
        /*0004*/ 	.word	0x00000082


	//----- nvinfo : EIATTR_KPARAM_INFO
	.align		4
.L_1349:
        /*0008*/ 	.byte	0x04, 0x17
        /*000a*/ 	.short	(.L_1351 - .L_1350)
.L_1350:
        /*000c*/ 	.word	0x00000000
        /*0010*/ 	.short	0x0004
        /*0012*/ 	.short	0x0020
        /*0014*/ 	.byte	0x00, 0xf0, 0x21, 0x00


	//----- nvinfo : EIATTR_KPARAM_INFO
	.align		4
.L_1351:
        /*0018*/ 	.byte	0x04, 0x17
        /*001a*/ 	.short	(.L_1353 - .L_1352)
.L_1352:
        /*001c*/ 	.word	0x00000000
        /*0020*/ 	.short	0x0003
        /*0022*/ 	.short	0x0018
        /*0024*/ 	.byte	0x00, 0xf0, 0x21, 0x00


	//----- nvinfo : EIATTR_KPARAM_INFO
	.align		4
.L_1353:
        /*0028*/ 	.byte	0x04, 0x17
        /*002a*/ 	.short	(.L_1355 - .L_1354)
.L_1354:
        /*002c*/ 	.word	0x00000000
        /*0030*/ 	.short	0x0002
        /*0032*/ 	.short	0x0010
        /*0034*/ 	.byte	0x00, 0xf0, 0x21, 0x00


	//----- nvinfo : EIATTR_KPARAM_INFO
	.align		4
.L_1355:
        /*0038*/ 	.byte	0x04, 0x17
        /*003a*/ 	.short	(.L_1357 - .L_1356)
.L_1356:
        /*003c*/ 	.word	0x00000000
        /*0040*/ 	.short	0x0001
        /*0042*/ 	.short	0x0008
        /*0044*/ 	.byte	0x00, 0xf0, 0x21, 0x00


	//----- nvinfo : EIATTR_KPARAM_INFO
	.align		4
.L_1357:
        /*0048*/ 	.byte	0x04, 0x17
        /*004a*/ 	.short	(.L_1359 - .L_1358)
.L_1358:
        /*004c*/ 	.word	0x00000000
        /*0050*/ 	.short	0x0000
        /*0052*/ 	.short	0x0000
        /*0054*/ 	.byte	0x00, 0xf0, 0x21, 0x00


	//----- nvinfo : EIATTR_SPARSE_MMA_MASK
	.align		4
.L_1359:
        /*0058*/ 	.byte	0x03, 0x50
        /*005a*/ 	.short	0x0000


	//----- nvinfo : EIATTR_MAXREG_COUNT
	.align		4
        /*005c*/ 	.byte	0x03, 0x1b
        /*005e*/ 	.short	0x00ff


	//----- nvinfo : EIATTR_MERCURY_ISA_VERSION
	.align		4
        /*0060*/ 	.byte	0x03, 0x5f
        /*0062*/ 	.short	0x0101


	//----- nvinfo : EIATTR_EXIT_INSTR_OFFSETS
	.align		4
        /*0064*/ 	.byte	0x04, 0x1c
        /*0066*/ 	.short	(.L_1361 - .L_1360)


	//   ....[0]....
.L_1360:
        /*0068*/ 	.word	0x000000e0


	//   ....[1]....
        /*006c*/ 	.word	0x00000440


	//----- nvinfo : EIATTR_CBANK_PARAM_SIZE
	.align		4
.L_1361:
        /*0070*/ 	.byte	0x03, 0x19
        /*0072*/ 	.short	0x0028


	//----- nvinfo : EIATTR_PARAM_CBANK
	.align		4
        /*0074*/ 	.byte	0x04, 0x0a
        /*0076*/ 	.short	(.L_1363 - .L_1362)
	.align		4
.L_1362:
        /*0078*/ 	.word	index@(.nv.constant0._ZN2at6native49_GLOBAL__N__cfa43aba_16_ReflectionPad_cu_f800513927reflection_pad1d_out_kernelIfEEvPKT_PS3_lll)
        /*007c*/ 	.short	0x0210
        /*007e*/ 	.short	0x0028


	//----- nvinfo : EIATTR_SW_WAR
	.align		4
.L_1363:
        /*0080*/ 	.byte	0x04, 0x36
        /*0082*/ 	.short	(.L_1365 - .L_1364)
.L_1364:
        /*0084*/ 	.word	0x00000008
.L_1365:


//--------------------- .nv.info._ZN2at6native49_GLOBAL__N__cfa43aba_16_ReflectionPad_cu_f800513921reflection_pad1d_flatIdEEvPKT_PS3_lllll --------------------------
	.section	.nv.info._ZN2at6native49_GLOBAL__N__cfa43aba_16_ReflectionPad_cu_f800513921reflection_pad1d_flatIdEEvPKT_PS3_lllll,"",@"SHT_CUDA_INFO"
	.sectionflags	@""
	.align	4


	//----- nvinfo : EIATTR_CUDA_API_VERSION
	.align		4
        /*0000*/ 	.byte	0x04, 0x37
        /*0002*/ 	.short	(.L_1367 - .L_1366)
.L_1366:
        /*0004*/ 	.word	0x00000082


	//----- nvinfo : EIATTR_KPARAM_INFO
	.align		4
.L_1367:
        /*0008*/ 	.byte	0x04, 0x17
        /*000a*/ 	.short	(.L_1369 - .L_1368)
.L_1368:
        /*000c*/ 	.word	0x00000000
        /*0010*/ 	.short	0x0006
        /*0012*/ 	.short	0x0030
        /*0014*/ 	.byte	0x00, 0xf0, 0x21, 0x00


	//----- nvinfo : EIATTR_KPARAM_INFO
	.align		4
.L_1369:
        /*0018*/ 	.byte	0x04, 0x17
        /*001a*/ 	.short	(.L_1371 - .L_1370)
.L_1370:
        /*001c*/ 	.word	0x00000000
        /*0020*/ 	.short	0x0005
        /*0022*/ 	.short	0x0028
        /*0024*/ 	.byte	0x00, 0xf0, 0x21, 0x00


	//----- nvinfo : EIATTR_KPARAM_INFO
	.align		4
.L_1371:
        /*0028*/ 	.byte	0x04, 0x17
        /*002a*/ 	.short	(.L_1373 - .L_1372)
.L_1372:
        /*002c*/ 	.word	0x00000000
        /*0030*/ 	.short	0x0004
        /*0032*/ 	.short	0x0020
        /*0034*/ 	.byte	0x00, 0xf0, 0x21, 0x00


	//----- nvinfo : EIATTR_KPARAM_INFO
	.align		4
.L_1373:
        /*0038*/ 	.byte	0x04, 0x17
        /*003a*/ 	.short	(.L_1375 - .L_1374)
.L_1374:
        /*003c*/ 	.word	0x00000000
        /*0040*/ 	.short	0x0003
        /*0042*/ 	.short	0x0018
        /*0044*/ 	.byte	0x00, 0xf0, 0x21, 0x00


	//----- nvinfo : EIATTR_KPARAM_INFO
	.align		4
.L_1375:
        /*0048*/ 	.byte	0x04, 0x17
        /*004a*/ 	.short	(.L_1377 - .L_1376)
.L_1376:
        /*004c*/ 	.word	0x00000000
        /*0050*/ 	.short	0x0002
        /*0052*/ 	.short	0x0010
        /*0054*/ 	.byte	0x00, 0xf0, 0x21, 0x00


	//----- nvinfo : EIATTR_KPARAM_INFO
	.align		4
.L_1377:
        /*0058*/ 	.byte	0x04, 0x17
        /*005a*/ 	.short	(.L_1379 - .L_1378)
.L_1378:
        /*005c*/ 	.word	0x00000000
        /*0060*/ 	.short	0x0001
        /*0062*/ 	.short	0x0008
        /*0064*/ 	.byte	0x00, 0xf0, 0x21, 0x00


	//----- nvinfo : EIATTR_KPARAM_INFO
	.align		4
.L_1379:
        /*0068*/ 	.byte	0x04, 0x17
        /*006a*/ 	.short	(.L_1381 - .L_1380)
.L_1380:
        /*006c*/ 	.word	0x00000000
        /*0070*/ 	.short	0x0000
        /*0072*/ 	.short	0x0000
        /*0074*/ 	.byte	0x00, 0xf0, 0x21, 0x00


	//----- nvinfo : EIATTR_SPARSE_MMA_MASK
	.align		4
.L_1381:
        /*0078*/ 	.byte	0x03, 0x50
        /*007a*/ 	.short	0x0000


	//----- nvinfo : EIATTR_MAXREG_COUNT
	.align		4
        /*007c*/ 	.byte	0x03, 0x1b
        /*007e*/ 	.short	0x00ff


	//----- nvinfo : EIATTR_MERCURY_ISA_VERSION
	.align		4
        /*0080*/ 	.byte	0x03, 0x5f
        /*0082*/ 	.short	0x0101


	//----- nvinfo : EIATTR_EXIT_INSTR_OFFSETS
	.align		4
        /*0084*/ 	.byte	0x04, 0x1c
        /*0086*/ 	.short	(.L_1383 - .L_1382)


	//   ....[0]....
.L_1382:
        /*0088*/ 	.word	0x000000f0


	//   ....[1]....
        /*008c*/ 	.word	0x00000c10


	//   ....[2]....
        /*0090*/ 	.word	0x00002380


	//   ....[3]....
        /*0094*/ 	.word	0x000027e0


	//   ....[4]....
        /*0098*/ 	.word	0x00003290


	//----- nvinfo : EIATTR_CRS_STACK_SIZE
	.align		4
.L_1383:
        /*009c*/ 	.byte	0x04, 0x1e
        /*009e*/ 	.short	(.L_1385 - .L_1384)
.L_1384:
        /*00a0*/ 	.word	0x00000000


	//----- nvinfo : EIATTR_CBANK_PARAM_SIZE
	.align		4
.L_1385:
        /*00a4*/ 	.byte	0x03, 0x19
        /*00a6*/ 	.short	0x0038


	//----- nvinfo : EIATTR_PARAM_CBANK
	.align		4
        /*00a8*/ 	.byte	0x04, 0x0a
        /*00aa*/ 	.short	(.L_1387 - .L_1386)
	.align		4
.L_1386:
        /*00ac*/ 	.word	index@(.nv.constant0._ZN2at6native49_GLOBAL__N__cfa43aba_16_ReflectionPad_cu_f800513921reflection_pad1d_flatIdEEvPKT_PS3_lllll)
        /*00b0*/ 	.short	0x0210
        /*00b2*/ 	.short	0x0038


	//----- nvinfo : EIATTR_SW_WAR
	.align		4
.L_1387:
        /*00b4*/ 	.byte	0x04, 0x36
        /*00b6*/ 	.short	(.L_1389 - .L_1388)
.L_1388:
        /*00b8*/ 	.word	0x00000008
.L_1389:


//--------------------- .nv.info._ZN2at6native49_GLOBAL__N__cfa43aba_16_ReflectionPad_cu_f800513927reflection_pad1d_out_kernelIdEEvPKT_PS3_lll --------------------------
	.section	.nv.info._ZN2at6native49_GLOBAL__N__cfa43aba_16_ReflectionPad_cu_f800513927reflection_pad1d_out_kernelIdEEvPKT_PS3_lll,"",@"SHT_CUDA_INFO"
	.sectionflags	@""
	.align	4


	//----- nvinfo : EIATTR_CUDA_API_VERSION
	.align		4
        /*0000*/ 	.byte	0x04, 0x37
        /*0002*/ 	.short	(.L_1391 - .L_1390)
.L_1390:
        /*0004*/ 	.word	0x00000082


	//----- nvinfo : EIATTR_KPARAM_INFO
	.align		4
.L_1391:
        /*0008*/ 	.byte	0x04, 0x17
        /*000a*/ 	.short	(.L_1393 - .L_1392)
.L_1392:
        /*000c*/ 	.word	0x00000000
        /*0010*/ 	.short	0x0004
        /*0012*/ 	.short	0x0020
        /*0014*/ 	.byte	0x00, 0xf0, 0x21, 0x00


	//----- nvinfo : EIATTR_KPARAM_INFO
	.align		4
.L_1393:
        /*0018*/ 	.byte	0x04, 0x17
        /*001a*/ 	.short	(.L_1395 - .L_1394)
.L_1394:
        /*001c*/ 	.word	0x00000000
        /*0020*/ 	.short	0x0003
        /*0022*/ 	.short	0x0018
        /*0024*/ 	.byte	0x00, 0xf0, 0x21, 0x00


	//----- nvinfo : EIATTR_KPARAM_INFO
	.align		4
.L_1395:
        /*0028*/ 	.byte	0x04, 0x17
        /*002a*/ 	.short	(.L_1397 - .L_1396)
.L_1396:
        /*002c*/ 	.word	0x00000000
        /*0030*/ 	.short	0x0002
        /*0032*/ 	.short	0x0010
        /*0034*/ 	.byte	0x00, 0xf0, 0x21, 0x00


	//----- nvinfo : EIATTR_KPARAM_INFO
	.align		4
.L_1397:
        /*0038*/ 	.byte	0x04, 0x17
        /*003a*/ 	.short	(.L_1399 - .L_1398)
.L_1398:
        /*003c*/ 	.word	0x00000000
        /*0040*/ 	.short	0x0001
        /*0042*/ 	.short	0x0008
        /*0044*/ 	.byte	0x00, 0xf0, 0x21, 0x00


	//----- nvinfo : EIATTR_KPARAM_INFO
	.align		4
.L_1399:
        /*0048*/ 	.byte	0x04, 0x17
        /*004a*/ 	.short	(.L_1401 - .L_1400)
.L_1400:
        /*004c*/ 	.word	0x00000000
        /*0050*/ 	.short	0x0000
        /*0052*/ 	.short	0x0000
        /*0054*/ 	.byte	0x00, 0xf0, 0x21, 0x00


	//----- nvinfo : EIATTR_SPARSE_MMA_MASK
	.align		4
.L_1401:
        /*0058*/ 	.byte	0x03, 0x50
        /*005a*/ 	.short	0x0000


	//----- nvinfo : EIATTR_MAXREG_COUNT
	.align		4
        /*005c*/ 	.byte	0x03, 0x1b
        /*005e*/ 	.short	0x00ff


	//----- nvinfo : EIATTR_MERCURY_ISA_VERSION
	.align		4
        /*0060*/ 	.byte	0x03, 0x5f
        /*0062*/ 	.short	0x0101


	//----- nvinfo : EIATTR_EXIT_INSTR_OFFSETS
	.align		4
        /*0064*/ 	.byte	0x04, 0x1c
        /*0066*/ 	.short	(.L_1403 - .L_1402)


	//   ....[0]....
.L_1402:
        /*0068*/ 	.word	0x000000e0


	//   ....[1]....
        /*006c*/ 	.word	0x00000440


	//----- nvinfo : EIATTR_CBANK_PARAM_SIZE
	.align		4
.L_1403:
        /*0070*/ 	.byte	0x03, 0x19
        /*0072*/ 	.short	0x0028


	//----- nvinfo : EIATTR_PARAM_CBANK
	.align		4
        /*0074*/ 	.byte	0x04, 0x0a
        /*0076*/ 	.short	(.L_1405 - .L_1404)
	.align		4
.L_1404:
        /*0078*/ 	.word	index@(.nv.constant0._ZN2at6native49_GLOBAL__N__cfa43aba_16_ReflectionPad_cu_f800513927reflection_pad1d_out_kernelIdEEvPKT_PS3_lll)
        /*007c*/ 	.short	0x0210
        /*007e*/ 	.short	0x0028


	//----- nvinfo : EIATTR_SW_WAR
	.align		4
.L_1405:
        /*0080*/ 	.byte	0x04, 0x36
        /*0082*/ 	.short	(.L_1407 - .L_1406)
.L_1406:
        /*0084*/ 	.word	0x00000008
.L_1407:


//--------------------- .nv.info._ZN2at6native49_GLOBAL__N__cfa43aba_16_ReflectionPad_cu_f800513921reflection_pad1d_flatIsEEvPKT_PS3_lllll --------------------------
	.section	.nv.info._ZN2at6native49_GLOBAL__N__cfa43aba_16_ReflectionPad_cu_f800513921reflection_pad1d_flatIsEEvPKT_PS3_lllll,"",@"SHT_CUDA_INFO"
	.sectionflags	@""
	.align	4


	//----- nvinfo : EIATTR_CUDA_API_VERSION
	.align		4
        /*0000*/ 	.byte	0x04, 0x37
        /*0002*/ 	.short	(.L_1409 - .L_1408)
.L_1408:
        /*0004*/ 	.word	0x00000082


	//----- nvinfo : EIATTR_KPARAM_INFO
	.align		4
.L_1409:
        /*0008*/ 	.byte	0x04, 0x17
        /*000a*/ 	.short	(.L_1411 - .L_1410)
.L_1410:
        /*000c*/ 	.word	0x00000000
        /*0010*/ 	.short	0x0006
        /*0012*/ 	.short	0x0030
        /*0014*/ 	.byte	0x00, 0xf0, 0x21, 0x00


	//----- nvinfo : EIATTR_KPARAM_INFO
	.align		4
.L_1411:
        /*0018*/ 	.byte	0x04, 0x17
        /*001a*/ 	.short	(.L_1413 - .L_1412)
.L_1412:
        /*001c*/ 	.word	0x00000000
        /*0020*/ 	.short	0x0005
        /*0022*/ 	.short	0x0028
        /*0024*/ 	.byte	0x00, 0xf0, 0x21, 0x00


	//----- nvinfo : EIATTR_KPARAM_INFO
	.align		4
.L_1413:
        /*0028*/ 	.byte	0x04, 0x17
        /*002a*/ 	.short	(.L_1415 - .L_1414)
.L_1414:
        /*002c*/ 	.word	0x00000000
        /*0030*/ 	.short	0x0004
        /*0032*/ 	.short	0x0020
        /*0034*/ 	.byte	0x00, 0xf0, 0x21, 0x00


	//----- nvinfo : EIATTR_KPARAM_INFO
	.align		4
.L_1415:
        /*0038*/ 	.byte	0x04, 0x17
        /*003a*/ 	.short	(.L_1417 - .L_1416)
.L_1416:
        /*003c*/ 	.word	0x00000000
        /*0040*/ 	.short	0x0003
        /*0042*/ 	.short	0x0018
        /*0044*/ 	.byte	0x00, 0xf0, 0x21, 0x00


	//----- nvinfo : EIATTR_KPARAM_INFO
	.align		4
.L_1417:
        /*0048*/ 	.byte	0x04, 0x17
        /*004a*/ 	.short	(.L_1419 - .L_1418)
.L_1418:
        /*004c*/ 	.word	0x00000000
        /*0050*/ 	.short	0x0002
        /*0052*/ 	.short	0x0010
        /*0054*/ 	.byte	0x00, 0xf0, 0x21, 0x00


	//----- nvinfo : EIATTR_KPARAM_INFO
	.align		4
.L_1419:
        /*0058*/ 	.byte	0x04, 0x17
        /*005a*/ 	.short	(.L_1421 - .L_1420)
.L_1420:
        /*005c*/ 	.word	0x00000000
        /*0060*/ 	.short	0x0001
        /*0062*/ 	.short	0x0008
        /*0064*/ 	.byte	0x00, 0xf0, 0x21, 0x00


	//----- nvinfo : EIATTR_KPARAM_INFO
	.align		4
.L_1421:
        /*0068*/ 	.byte	0x04, 0x17
        /*006a*/ 	.short	(.L_1423 - .L_1422)
.L_1422:
        /*006c*/ 	.word	0x00000000
        /*0070*/ 	.short	0x0000
        /*0072*/ 	.short	0x0000
        /*0074*/ 	.byte	0x00, 0xf0, 0x21, 0x00


	//----- nvinfo : EIATTR_SPARSE_MMA_MASK
	.align		4
.L_1423:
        /*0078*/ 	.byte	0x03, 0x50
        /*007a*/ 	.short	0x0000


	//----- nvinfo : EIATTR_MAXREG_COUNT
	.align		4
        /*007c*/ 	.byte	0x03, 0x1b
        /*007e*/ 	.short	0x00ff


	//----- nvinfo : EIATTR_MERCURY_ISA_VERSION
	.align		4
        /*0080*/ 	.byte	0x03, 0x5f
        /*0082*/ 	.short	0x0101


	//----- nvinfo : EIATTR_EXIT_INSTR_OFFSETS
	.align		4
        /*0084*/ 	.byte	0x04, 0x1c
        /*0086*/ 	.short	(.L_1425 - .L_1424)


	//   ....[0]....
.L_1424:
        /*0088*/ 	.word	0x000000f0


	//   ....[1]....
        /*008c*/ 	.word	0x00000c10


	//   ....[2]....
        /*0090*/ 	.word	0x00002380


	//   ....[3]....
        /*0094*/ 	.word	0x000027e0


	//   ....[4]....
        /*0098*/ 	.word	0x00003290


	//----- nvinfo : EIATTR_CRS_STACK_SIZE
	.align		4
.L_1425:
        /*009c*/ 	.byte	0x04, 0x1e
        /*009e*/ 	.short	(.L_1427 - .L_1426)
.L_1426:
        /*00a0*/ 	.word	0x00000000


	//----- nvinfo : EIATTR_CBANK_PARAM_SIZE
	.align		4
.L_1427:
        /*00a4*/ 	.byte	0x03, 0x19
        /*00a6*/ 	.short	0x0038


	//----- nvinfo : EIATTR_PARAM_CBANK
	.align		4
        /*00a8*/ 	.byte	0x04, 0x0a
        /*00aa*/ 	.short	(.L_1429 - .L_1428)
	.align		4
.L_1428:
        /*00ac*/ 	.word	index@(.nv.constant0._ZN2at6native49_GLOBAL__N__cfa43aba_16_ReflectionPad_cu_f800513921reflection_pad1d_flatIsEEvPKT_PS3_lllll)
        /*00b0*/ 	.short	0x0210
        /*00b2*/ 	.short	0x0038


	//----- nvinfo : EIATTR_SW_WAR
	.align		4
.L_1429:
        /*00b4*/ 	.byte	0x04, 0x36
        /*00b6*/ 	.short	(.L_1431 - .L_1430)
.L_1430:
        /*00b8*/ 	.word	0x00000008
.L_1431:


//--------------------- .nv.info._ZN2at6native49_GLOBAL__N__cfa43aba_16_ReflectionPad_cu_f800513927reflection_pad1d_out_kernelIsEEvPKT_PS3_lll --------------------------
	.section	.nv.info._ZN2at6native49_GLOBAL__N__cfa43aba_16_ReflectionPad_cu_f800513927reflection_pad1d_out_kernelIsEEvPKT_PS3_lll,"",@"SHT_CUDA_INFO"
	.sectionflags	@""
	.align	4


	//----- nvinfo : EIATTR_CUDA_API_VERSION
	.align		4
        /*0000*/ 	.byte	0x04, 0x37
        /*0002*/ 	.short	(.L_1433 - .L_1432)
.L_1432:
        /*0004*/ 	.word	0x00000082


	//----- nvinfo : EIATTR_KPARAM_INFO
	.align		4
.L_1433:
        /*0008*/ 	.byte	0x04, 0x17
        /*000a*/ 	.short	(.L_1435 - .L_1434)
.L_1434:
        /*000c*/ 	.word	0x00000000
        /*0010*/ 	.short	0x0004
        /*0012*/ 	.short	0x0020
        /*0014*/ 	.byte	0x00, 0xf0, 0x21, 0x00


	//----- nvinfo : EIATTR_KPARAM_INFO
	.align		4
.L_1435:
        /*0018*/ 	.byte	0x04, 0x17
        /*001a*/ 	.short	(.L_1437 - .L_1436)
.L_1436:
        /*001c*/ 	.word	0x00000000
        /*0020*/ 	.short	0x0003
        /*0022*/ 	.short	0x0018
        /*0024*/ 	.byte	0x00, 0xf0, 0x21, 0x00


	//----- nvinfo : EIATTR_KPARAM_INFO
	.align		4
.L_1437:
        /*0028*/ 	.byte	0x04, 0x17
        /*002a*/ 	.short	(.L_1439 - .L_1438)
.L_1438:
        /*002c*/ 	.word	0x00000000
        /*0030*/ 	.short	0x0002
        /*0032*/ 	.short	0x0010
        /*0034*/ 	.byte	0x00, 0xf0, 0x21, 0x00


	//----- nvinfo : EIATTR_KPARAM_INFO
	.align		4
.L_1439:
        /*0038*/ 	.byte	0x04, 0x17
        /*003a*/ 	.short	(.L_1441 - .L_1440)
.L_1440:
        /*003c*/ 	.word	0x00000000
        /*0040*/ 	.short	0x0001
        /*0042*/ 	.short	0x0008
        /*0044*/ 	.byte	0x00, 0xf0, 0x21, 0x00


	//----- nvinfo : EIATTR_KPARAM_INFO
	.align		4
.L_1441:
        /*0048*/ 	.byte	0x04, 0x17
        /*004a*/ 	.short	(.L_1443 - .L_1442)
.L_1442:
        /*004c*/ 	.word	0x00000000
        /*0050*/ 	.short	0x0000
        /*0052*/ 	.short	0x0000
        /*0054*/ 	.byte	0x00, 0xf0, 0x21, 0x00


	//----- nvinfo : EIATTR_SPARSE_MMA_MASK
	.align		4
.L_1443:
        /*0058*/ 	.byte	0x03, 0x50
        /*005a*/ 	.short	0x0000


	//----- nvinfo : EIATTR_MAXREG_COUNT
	.align		4
        /*005c*/ 	.byte	0x03, 0x1b
        /*005e*/ 	.short	0x00ff


	//----- nvinfo : EIATTR_MERCURY_ISA_VERSION
	.align		4
        /*0060*/ 	.byte	0x03, 0x5f
        /*0062*/ 	.short	0x0101


	//----- nvinfo : EIATTR_EXIT_INSTR_OFFSETS
	.align		4
        /*0064*/ 	.byte	0x04, 0x1c
        /*0066*/ 	.short	(.L_1445 - .L_1444)


	//   ....[0]....
.L_1444:
        /*0068*/ 	.word	0x000000e0


	//   ....[1]....
        /*006c*/ 	.word	0x00000440


	//----- nvinfo : EIATTR_CBANK_PARAM_SIZE
	.align		4
.L_1445:
        /*0070*/ 	.byte	0x03, 0x19
        /*0072*/ 	.short	0x0028


	//----- nvinfo : EIATTR_PARAM_CBANK
	.align		4
        /*0074*/ 	.byte	0x04, 0x0a
        /*0076*/ 	.short	(.L_1447 - .L_1446)
	.align		4
.L_1446:
        /*0078*/ 	.word	index@(.nv.constant0._ZN2at6native49_GLOBAL__N__cfa43aba_16_ReflectionPad_cu_f800513927reflection_pad1d_out_kernelIsEEvPKT_PS3_lll)
        /*007c*/ 	.short	0x0210
        /*007e*/ 	.short	0x0028


	//----- nvinfo : EIATTR_SW_WAR
	.align		4
.L_1447:
        /*0080*/ 	.byte	0x04, 0x36
        /*0082*/ 	.short	(.L_1449 - .L_1448)
.L_1448:
        /*0084*/ 	.word	0x00000008
.L_1449:


//--------------------- .nv.info._ZN2at6native49_GLOBAL__N__cfa43aba_16_ReflectionPad_cu_f800513921reflection_pad1d_flatIlEEvPKT_PS3_lllll --------------------------
	.section	.nv.info._ZN2at6native49_GLOBAL__N__cfa43aba_16_ReflectionPad_cu_f800513921reflection_pad1d_flatIlEEvPKT_PS3_lllll,"",@"SHT_CUDA_INFO"
	.sectionflags	@""
	.align	4


	//----- nvinfo : EIATTR_CUDA_API_VERSION
	.align		4
        /*0000*/ 	.byte	0x04, 0x37
        /*0002*/ 	.short	(.L_1451 - .L_1450)
.L_1450:
        /*0004*/ 	.word	0x00000082


	//----- nvinfo : EIATTR_KPARAM_INFO
	.align		4
.L_1451:
        /*0008*/ 	.byte	0x04, 0x17
        /*000a*/ 	.short	(.L_1453 - .L_1452)
.L_1452:
        /*000c*/ 	.word	0x00000000
        /*0010*/ 	.short	0x0006
        /*0012*/ 	.short	0x0030
        /*0014*/ 	.byte	0x00, 0xf0, 0x21, 0x00


	//----- nvinfo : EIATTR_KPARAM_INFO
	.align		4
.L_1453:
        /*0018*/ 	.byte	0x04, 0x17
        /*001a*/ 	.short	(.L_1455 - .L_1454)
.L_1454:
        /*001c*/ 	.word	0x00000000
        /*0020*/ 	.short	0x0005
        /*0022*/ 	.short	0x0028
        /*0024*/ 	.byte	0x00, 0xf0, 0x21, 0x00


	//----- nvinfo : EIATTR_KPARAM_INFO
	.align		4
.L_1455:
        /*0028*/ 	.byte	0x04, 0x17
        /*002a*/ 	.short	(.L_1457 - .L_1456)
.L_1456:
        /*002c*/ 	.word	0x00000000
        /*0030*/ 	.short	0x0004
        /*0032*/ 	.short	0x0020
        /*0034*/ 	.byte	0x00, 0xf0, 0x21, 0x00


	//----- nvinfo : EIATTR_KPARAM_INFO
	.align		4
.L_1457:
        /*0038*/ 	.byte	0x04, 0x17
        /*003a*/ 	.short	(.L_1459 - .L_1458)
.L_1458:
        /*003c*/ 	.word	0x00000000
        /*0040*/ 	.short	0x0003
        /*0042*/ 	.short	0x0018
        /*0044*/ 	.byte	0x00, 0xf0, 0x21, 0x00


	//----- nvinfo : EIATTR_KPARAM_INFO
	.align		4
.L_1459:
        /*0048*/ 	.byte	0x04, 0x17
        /*004a*/ 	.short	(.L_1461 - .L_1460)
.L_1460:
        /*004c*/ 	.word	0x00000000
        /*0050*/ 	.short	0x0002
        /*0052*/ 	.short	0x0010
        /*0054*/ 	.byte	0x00, 0xf0, 0x21, 0x00


	//----- nvinfo : EIATTR_KPARAM_INFO
	.align		4
.L_1461:
        /*0058*/ 	.byte	0x04, 0x17
        /*005a*/ 	.short	(.L_1463 - .L_1462)
.L_1462:
        /*005c*/ 	.word	0x00000000
        /*0060*/ 	.short	0x0001
        /*0062*/ 	.short	0x0008
        /*0064*/ 	.byte	0x00, 0xf0, 0x21, 0x00


	//----- nvinfo : EIATTR_KPARAM_INFO
	.align		4
.L_1463:
        /*0068*/ 	.byte	0x04, 0x17
        /*006a*/ 	.short	(.L_1465 - .L_1464)
.L_1464:
        /*006c*/ 	.word	0x00000000
        /*0070*/ 	.short	0x0000
        /*0072*/ 	.short	0x0000
        /*0074*/ 	.byte	0x00, 0xf0, 0x21, 0x00


	//----- nvinfo : EIATTR_SPARSE_MMA_MASK
	.align		4
.L_1465:
        /*0078*/ 	.byte	0x03, 0x50
        /*007a*/ 	.short	0x0000


	//----- nvinfo : EIATTR_MAXREG_COUNT
	.align		4
        /*007c*/ 	.byte	0x03, 0x1b
        /*007e*/ 	.short	0x00ff


	//----- nvinfo : EIATTR_MERCURY_ISA_VERSION
	.align		4
        /*0080*/ 	.byte	0x03, 0x5f
        /*0082*/ 	.short	0x0101


	//----- nvinfo : EIATTR_EXIT_INSTR_OFFSETS
	.align		4
        /*0084*/ 	.byte	0x04, 0x1c
        /*0086*/ 	.short	(.L_1467 - .L_1466)


	//   ....[0]....
.L_1466:
        /*0088*/ 	.word	0x000000f0


	//   ....[1]....
        /*008c*/ 	.word	0x00000c10


	//   ....[2]....
        /*0090*/ 	.word	0x00002380


	//   ....[3]....
        /*0094*/ 	.word	0x000027e0


	//   ....[4]....
        /*0098*/ 	.word	0x00003290


	//----- nvinfo : EIATTR_CRS_STACK_SIZE
	.align		4
.L_1467:
        /*009c*/ 	.byte	0x04, 0x1e
        /*009e*/ 	.short	(.L_1469 - .L_1468)
.L_1468:
        /*00a0*/ 	.word	0x00000000


	//----- nvinfo : EIATTR_CBANK_PARAM_SIZE
	.align		4
.L_1469:
        /*00a4*/ 	.byte	0x03, 0x19
        /*00a6*/ 	.short	0x0038


	//----- nvinfo : EIATTR_PARAM_CBANK
	.align		4
        /*00a8*/ 	.byte	0x04, 0x0a
        /*00aa*/ 	.short	(.L_1471 - .L_1470)
	.align		4
.L_1470:
        /*00ac*/ 	.word	index@(.nv.constant0._ZN2at6native49_GLOBAL__N__cfa43aba_16_ReflectionPad_cu_f800513921reflection_pad1d_flatIlEEvPKT_PS3_lllll)
        /*00b0*/ 	.short	0x0210
        /*00b2*/ 	.short	0x0038


	//----- nvinfo : EIATTR_SW_WAR
	.align		4
.L_1471:
        /*00b4*/ 	.byte	0x04, 0x36
        /*00b6*/ 	.short	(.L_1473 - .L_1472)
.L_1472:
        /*00b8*/ 	.word	0x00000008
.L_1473:


//--------------------- .nv.info._ZN2at6native49_GLOBAL__N__cfa43aba_16_ReflectionPad_cu_f800513927reflection_pad1d_out_kernelIlEEvPKT_PS3_lll --------------------------
	.section	.nv.info._ZN2at6native49_GLOBAL__N__cfa43aba_16_ReflectionPad_cu_f800513927reflection_pad1d_out_kernelIlEEvPKT_PS3_lll,"",@"SHT_CUDA_INFO"
	.sectionflags	@""
	.align	4


	//----- nvinfo : EIATTR_CUDA_API_VERSION
	.align		4
        /*0000*/ 	.byte	0x04, 0x37
        /*0002*/ 	.short	(.L_1475 - .L_1474)
.L_1474:
        /*0004*/ 	.word	0x00000082


	//----- nvinfo : EIATTR_KPARAM_INFO
	.align		4
.L_1475:
        /*0008*/ 	.byte	0x04, 0x17
        /*000a*/ 	.short	(.L_1477 - .L_1476)
.L_1476:
        /*000c*/ 	.word	0x00000000
        /*0010*/ 	.short	0x0004
        /*0012*/ 	.short	0x0020
        /*0014*/ 	.byte	0x00, 0xf0, 0x21, 0x00


	//----- nvinfo : EIATTR_KPARAM_INFO
	.align		4
.L_1477:
        /*0018*/ 	.byte	0x04, 0x17
        /*001a*/ 	.short	(.L_1479 - .L_1478)
.L_1478:
        /*001c*/ 	.word	0x00000000
        /*0020*/ 	.short	0x0003
        /*0022*/ 	.short	0x0018
        /*0024*/ 	.byte	0x00, 0xf0, 0x21, 0x00


	//----- nvinfo : EIATTR_KPARAM_INFO
	.align		4
.L_1479:
        /*0028*/ 	.byte	0x04, 0x17
        /*002a*/ 	.short	(.L_1481 - .L_1480)
.L_1480:
        /*002c*/ 	.word	0x00000000
        /*0030*/ 	.short	0x0002
        /*0032*/ 	.short	0x0010
        /*0034*/ 	.byte	0x00, 0xf0, 0x21, 0x00


	//----- nvinfo : EIATTR_KPARAM_INFO
	.align		4
.L_1481:
        /*0038*/ 	.byte	0x04, 0x17
        /*003a*/ 	.short	(.L_1483 - .L_1482)
.L_1482:
        /*003c*/ 	.word	0x00000000
        /*0040*/ 	.short	0x0001
        /*0042*/ 	.short	0x0008
        /*0044*/ 	.byte	0x00, 0xf0, 0x21, 0x00


	//----- nvinfo : EIATTR_KPARAM_INFO
	.align		4
.L_1483:
        /*0048*/ 	.byte	0x04, 0x17
        /*004a*/ 	.short	(.L_1485 - .L_1484)
.L_1484:
        /*004c*/ 	.word	0x00000000
        /*0050*/ 	.short	0x0000
        /*0052*/ 	.short	0x0000
        /*0054*/ 	.byte	0x00, 0xf0, 0x21, 0x00


	//----- nvinfo : EIATTR_SPARSE_MMA_MASK
	.align		4
.L_1485:
        /*0058*/ 	.byte	0x03, 0x50
        /*005a*/ 	.short	0x0000


	//----- nvinfo : EIATTR_MAXREG_COUNT
	.align		4
        /*005c*/ 	.byte	0x03, 0x1b
        /*005e*/ 	.short	0x00ff


	//----- nvinfo : EIATTR_MERCURY_ISA_VERSION
	.align		4
        /*0060*/ 	.byte	0x03, 0x5f
        /*0062*/ 	.short	0x0101


	//----- nvinfo : EIATTR_EXIT_INSTR_OFFSETS
	.align		4
        /*0064*/ 	.byte	0x04, 0x1c
        /*0066*/ 	.short	(.L_1487 - .L_1486)


	//   ....[0]....
.L_1486:
        /*0068*/ 	.word	0x000000e0


	//   ....[1]....
        /*006c*/ 	.word	0x00000440


	//----- nvinfo : EIATTR_CBANK_PARAM_SIZE
	.align		4
.L_1487:
        /*0070*/ 	.byte	0x03, 0x19
        /*0072*/ 	.short	0x0028


	//----- nvinfo : EIATTR_PARAM_CBANK
	.align		4
        /*0074*/ 	.byte	0x04, 0x0a
        /*0076*/ 	.short	(.L_1489 - .L_1488)
	.align		4
.L_1488:
        /*0078*/ 	.word	index@(.nv.constant0._ZN2at6native49_GLOBAL__N__cfa43aba_16_ReflectionPad_cu_f800513927reflection_pad1d_out_kernelIlEEvPKT_PS3_lll)
        /*007c*/ 	.short	0x0210
        /*007e*/ 	.short	0x0028


	//----- nvinfo : EIATTR_SW_WAR
	.align		4
.L_1489:
        /*0080*/ 	.byte	0x04, 0x36
        /*0082*/ 	.short	(.L_1491 - .L_1490)
.L_1490:
        /*0084*/ 	.word	0x00000008
.L_1491:


//--------------------- .nv.info._ZN2at6native49_GLOBAL__N__cfa43aba_16_ReflectionPad_cu_f800513921reflection_pad1d_flatIiEEvPKT_PS3_lllll --------------------------
	.section	.nv.info._ZN2at6native49_GLOBAL__N__cfa43aba_16_ReflectionPad_cu_f800513921reflection_pad1d_flatIiEEvPKT_PS3_lllll,"",@"SHT_CUDA_INFO"
	.sectionflags	@""
	.align	4


	//----- nvinfo : EIATTR_CUDA_API_VERSION
	.align		4
        /*0000*/ 	.byte	0x04, 0x37
        /*0002*/ 	.short	(.L_1493 - .L_1492)
.L_1492:
        /*0004*/ 	.word	0x00000082


	//----- nvinfo : EIATTR_KPARAM_INFO
	.align		4
.L_1493:
        /*0008*/ 	.byte	0x04, 0x17
        /*000a*/ 	.short	(.L_1495 - .L_1494)
.L_1494:
        /*000c*/ 	.word	0x00000000
        /*0010*/ 	.short	0x0006
        /*0012*/ 	.short	0x0030
        /*0014*/ 	.byte	0x00, 0xf0, 0x21, 0x00


	//----- nvinfo : EIATTR_KPARAM_INFO
	.align		4
.L_1495:
        /*0018*/ 	.byte	0x04, 0x17
        /*001a*/ 	.short	(.L_1497 - .L_1496)
.L_1496:
        /*001c*/ 	.word	0x00000000
        /*0020*/ 	.short	0x0005
        /*0022*/ 	.short	0x0028
        /*0024*/ 	.byte	0x00, 0xf0, 0x21, 0x00


	//----- nvinfo : EIATTR_KPARAM_INFO
	.align		4
.L_1497:
        /*0028*/ 	.byte	0x04, 0x17
        /*002a*/ 	.short	(.L_1499 - .L_1498)
.L_1498:
        /*002c*/ 	.word	0x00000000
        /*0030*/ 	.short	0x0004
        /*0032*/ 	.short	0x0020
        /*0034*/ 	.byte	0x00, 0xf0, 0x21, 0x00


	//----- nvinfo : EIATTR_KPARAM_INFO
	.align		4
.L_1499:
        /*0038*/ 	.byte	0x04, 0x17
        /*003a*/ 	.short	(.L_1501 - .L_1500)
.L_1500:
        /*003c*/ 	.word	0x00000000
        /*0040*/ 	.short	0x0003
        /*0042*/ 	.short	0x0018
        /*0044*/ 	.byte	0x00, 0xf0, 0x21, 0x00


	//----- nvinfo : EIATTR_KPARAM_INFO
	.align		4
.L_1501:
        /*0048*/ 	.byte	0x04, 0x17
        /*004a*/ 	.short	(.L_1503 - .L_1502)
.L_1502:
        /*004c*/ 	.word	0x00000000
        /*0050*/ 	.short	0x0002
        /*0052*/ 	.short	0x0010
        /*0054*/ 	.byte	0x00, 0xf0, 0x21, 0x00


	//----- nvinfo : EIATTR_KPARAM_INFO
	.align		4
.L_1503:
        /*0058*/ 	.byte	0x04, 0x17
        /*005a*/ 	.short	(.L_1505 - .L_1504)
.L_1504:
        /*005c*/ 	.word	0x00000000
        /*0060*/ 	.short	0x0001
        /*0062*/ 	.short	0x0008
        /*0064*/ 	.byte	0x00, 0xf0, 0x21, 0x00


	//----- nvinfo : EIATTR_KPARAM_INFO
	.align		4
.L_1505:
        /*0068*/ 	.byte	0x04, 0x17
        /*006a*/ 	.short	(.L_1507 - .L_1506)
.L_1506:
        /*006c*/ 	.word	0x00000000
        /*0070*/ 	.short	0x0000
        /*0072*/ 	.short	0x0000
        /*0074*/ 	.byte	0x00, 0xf0, 0x21, 0x00


	//----- nvinfo : EIATTR_SPARSE_MMA_MASK
	.align		4
.L_1507:
        /*0078*/ 	.byte	0x03, 0x50
        /*007a*/ 	.short	0x0000


	//----- nvinfo : EIATTR_MAXREG_COUNT
	.align		4
        /*007c*/ 	.byte	0x03, 0x1b
        /*007e*/ 	.short	0x00ff


	//----- nvinfo : EIATTR_MERCURY_ISA_VERSION
	.align		4
        /*0080*/ 	.byte	0x03, 0x5f
        /*0082*/ 	.short	0x0101


	//----- nvinfo : EIATTR_EXIT_INSTR_OFFSETS
	.align		4
        /*0084*/ 	.byte	0x04, 0x1c
        /*0086*/ 	.short	(.L_1509 - .L_1508)


	//   ....[0]....
.L_1508:
        /*0088*/ 	.word	0x000000f0


	//   ....[1]....
        /*008c*/ 	.word	0x00000c10


	//   ....[2]....
        /*0090*/ 	.word	0x00002380


	//   ....[3]....
        /*0094*/ 	.word	0x000027e0


	//   ....[4]....
        /*0098*/ 	.word	0x00003290


	//----- nvinfo : EIATTR_CRS_STACK_SIZE
	.align		4
.L_1509:
        /*009c*/ 	.byte	0x04, 0x1e
        /*009e*/ 	.short	(.L_1511 - .L_1510)
.L_1510:
        /*00a0*/ 	.word	0x00000000


	//----- nvinfo : EIATTR_CBANK_PARAM_SIZE
	.align		4
.L_1511:
        /*00a4*/ 	.byte	0x03, 0x19
        /*00a6*/ 	.short	0x0038


	//----- nvinfo : EIATTR_PARAM_CBANK
	.align		4
        /*00a8*/ 	.byte	0x04, 0x0a
        /*00aa*/ 	.short	(.L_1513 - .L_1512)
	.align		4
.L_1512:
        /*00ac*/ 	.word	index@(.nv.constant0._ZN2at6native49_GLOBAL__N__cfa43aba_16_ReflectionPad_cu_f800513921reflection_pad1d_flatIiEEvPKT_PS3_lllll)
        /*00b0*/ 	.short	0x0210
        /*00b2*/ 	.short	0x0038


	//----- nvinfo : EIATTR_SW_WAR
	.align		4
.L_1513:
        /*00b4*/ 	.byte	0x04, 0x36
        /*00b6*/ 	.short	(.L_1515 - .L_1514)
.L_1514:
        /*00b8*/ 	.word	0x00000008
.L_1515:


//--------------------- .nv.info._ZN2at6native49_GLOBAL__N__cfa43aba_16_ReflectionPad_cu_f800513927reflection_pad1d_out_kernelIiEEvPKT_PS3_lll --------------------------
	.section	.nv.info._ZN2at6native49_GLOBAL__N__cfa43aba_16_ReflectionPad_cu_f800513927reflection_pad1d_out_kernelIiEEvPKT_PS3_lll,"",@"SHT_CUDA_INFO"
	.sectionflags	@""
	.align	4


	//----- nvinfo : EIATTR_CUDA_API_VERSION
	.align		4
        /*0000*/ 	.byte	0x04, 0x37
        /*0002*/ 	.short	(.L_1517 - .L_1516)
.L_1516:
        /*0004*/ 	.word	0x00000082


	//----- nvinfo : EIATTR_KPARAM_INFO
	.align		4
.L_1517:
        /*0008*/ 	.byte	0x04, 0x17
        /*000a*/ 	.short	(.L_1519 - .L_1518)
.L_1518:
        /*000c*/ 	.word	0x00000000
        /*0010*/ 	.short	0x0004
        /*0012*/ 	.short	0x0020
        /*0014*/ 	.byte	0x00, 0xf0, 0x21, 0x00


	//----- nvinfo : EIATTR_KPARAM_INFO
	.align		4
.L_1519:
        /*0018*/ 	.byte	0x04, 0x17
        /*001a*/ 	.short	(.L_1521 - .L_1520)
.L_1520:
        /*001c*/ 	.word	0x00000000
        /*0020*/ 	.short	0x0003
        /*0022*/ 	.short	0x0018
        /*0024*/ 	.byte	0x00, 0xf0, 0x21, 0x00


	//----- nvinfo : EIATTR_KPARAM_INFO
	.align		4
.L_1521:
        /*0028*/ 	.byte	0x04, 0x17
        /*002a*/ 	.short	(.L_1523 - .L_1522)
.L_1522:
        /*002c*/ 	.word	0x00000000
        /*0030*/ 	.short	0x0002
        /*0032*/ 	.short	0x0010
        /*0034*/ 	.byte	0x00, 0xf0, 0x21, 0x00


	//----- nvinfo : EIATTR_KPARAM_INFO
	.align		4
.L_1523:
        /*0038*/ 	.byte	0x04, 0x17
        /*003a*/ 	.short	(.L_1525 - .L_1524)
.L_1524:
        /*003c*/ 	.word	0x00000000
        /*0040*/ 	.short	0x0001
        /*0042*/ 	.short	0x0008
        /*0044*/ 	.byte	0x00, 0xf0, 0x21, 0x00


	//----- nvinfo : EIATTR_KPARAM_INFO
	.align		4
.L_1525:
        /*0048*/ 	.byte	0x04, 0x17
        /*004a*/ 	.short	(.L_1527 - .L_1526)
.L_1526:
        /*004c*/ 	.word	0x00000000
        /*0050*/ 	.short	0x0000
        /*0052*/ 	.short	0x0000
        /*0054*/ 	.byte	0x00, 0xf0, 0x21, 0x00


	//----- nvinfo : EIATTR_SPARSE_MMA_MASK
	.align		4
.L_1527:
        /*0058*/ 	.byte	0x03, 0x50
        /*005a*/ 	.short	0x0000


	//----- nvinfo : EIATTR_MAXREG_COUNT
	.align		4
        /*005c*/ 	.byte	0x03, 0x1b
        /*005e*/ 	.short	0x00ff


	//----- nvinfo : EIATTR_MERCURY_ISA_VERSION
	.align		4
        /*0060*/ 	.byte	0x03, 0x5f
        /*0062*/ 	.short	0x0101


	//----- nvinfo : EIATTR_EXIT_INSTR_OFFSETS
	.align		4
        /*0064*/ 	.byte	0x04, 0x1c
        /*0066*/ 	.short	(.L_1529 - .L_1528)


	//   ....[0]....
.L_1528:
        /*0068*/ 	.word	0x000000e0


	//   ....[1]....
        /*006c*/ 	.word	0x00000440


	//----- nvinfo : EIATTR_CBANK_PARAM_SIZE
	.align		4
.L_1529:
        /*0070*/ 	.byte	0x03, 0x19
        /*0072*/ 	.short	0x0028


	//----- nvinfo : EIATTR_PARAM_CBANK
	.align		4
        /*0074*/ 	.byte	0x04, 0x0a
        /*0076*/ 	.short	(.L_1531 - .L_1530)
	.align		4
.L_1530:
        /*0078*/ 	.word	index@(.nv.constant0._ZN2at6native49_GLOBAL__N__cfa43aba_16_ReflectionPad_cu_f800513927reflection_pad1d_out_kernelIiEEvPKT_PS3_lll)
        /*007c*/ 	.short	0x0210
        /*007e*/ 	.short	0x0028


	//----- nvinfo : EIATTR_SW_WAR
	.align		4
.L_1531:
        /*0080*/ 	.byte	0x04, 0x36
        /*0082*/ 	.short	(.L_1533 - .L_1532)
.L_1532:
        /*0084*/ 	.word	0x00000008
.L_1533:


//--------------------- .nv.info._ZN2at6native49_GLOBAL__N__cfa43aba_16_ReflectionPad_cu_f800513921reflection_pad1d_flatIaEEvPKT_PS3_lllll --------------------------
	.section	.nv.info._ZN2at6native49_GLOBAL__N__cfa43aba_16_ReflectionPad_cu_f800513921reflection_pad1d_flatIaEEvPKT_PS3_lllll,"",@"SHT_CUDA_INFO"
	.sectionflags	@""
	.align	4


	//----- nvinfo : EIATTR_CUDA_API_VERSION
	.align		4
        /*0000*/ 	.byte	0x04, 0x37
        /*0002*/ 	.short	(.L_1535 - .L_1534)
.L_1534:
        /*0004*/ 	.word	0x00000082


	//----- nvinfo : EIATTR_KPARAM_INFO
	.align		4
.L_1535:
        /*0008*/ 	.byte	0x04, 0x17
        /*000a*/ 	.short	(.L_1537 - .L_1536)
.L_1536:
        /*000c*/ 	.word	0x00000000
        /*0010*/ 	.short	0x0006
        /*0012*/ 	.short	0x0030
        /*0014*/ 	.byte	0x00, 0xf0, 0x21, 0x00


	//----- nvinfo : EIATTR_KPARAM_INFO
	.align		4
.L_1537:
        /*0018*/ 	.byte	0x04, 0x17
        /*001a*/ 	.short	(.L_1539 - .L_1538)
.L_1538:
        /*001c*/ 	.word	0x00000000
        /*0020*/ 	.short	0x0005
        /*0022*/ 	.short	0x0028
        /*0024*/ 	.byte	0x00, 0xf0, 0x21, 0x00


	//----- nvinfo : EIATTR_KPARAM_INFO
	.align		4
.L_1539:
        /*0028*/ 	.byte	0x04, 0x17
        /*002a*/ 	.short	(.L_1541 - .L_1540)
.L_1540:
        /*002c*/ 	.word	0x00000000
        /*0030*/ 	.short	0x0004
        /*0032*/ 	.short	0x0020
        /*0034*/ 	.byte	0x00, 0xf0, 0x21, 0x00


	//----- nvinfo : EIATTR_KPARAM_INFO
	.align		4
.L_1541:
        /*0038*/ 	.byte	0x04, 0x17
        /*003a*/ 	.short	(.L_1543 - .L_1542)
.L_1542:
        /*003c*/ 	.word	0x00000000
        /*0040*/ 	.short	0x0003
        /*0042*/ 	.short	0x0018
        /*0044*/ 	.byte	0x00, 0xf0, 0x21, 0x00


	//----- nvinfo : EIATTR_KPARAM_INFO
	.align		4
.L_1543:
        /*0048*/ 	.byte	0x04, 0x17
        /*004a*/ 	.short	(.L_1545 - .L_1544)
.L_1544:
        /*004c*/ 	.word	0x00000000
        /*0050*/ 	.short	0x0002
        /*0052*/ 	.short	0x0010
        /*0054*/ 	.byte	0x00, 0xf0, 0x21, 0x00


	//----- nvinfo : EIATTR_KPARAM_INFO
	.align		4
.L_1545:
        /*0058*/ 	.byte	0x04, 0x17
        /*005a*/ 	.short	(.L_1547 - .L_1546)
.L_1546:
        /*005c*/ 	.word	0x00000000
        /*0060*/ 	.short	0x0001
        /*0062*/ 	.short	0x0008
        /*0064*/ 	.byte	0x00, 0xf0, 0x21, 0x00


	//----- nvinfo : EIATTR_KPARAM_INFO
	.align		4
.L_1547:
        /*0068*/ 	.byte	0x04, 0x17
        /*006a*/ 	.short	(.L_1549 - .L_1548)
.L_1548:
        /*006c*/ 	.word	0x00000000
        /*0070*/ 	.short	0x0000
        /*0072*/ 	.short	0x0000
        /*0074*/ 	.byte	0x00, 0xf0, 0x21, 0x00


	//----- nvinfo : EIATTR_SPARSE_MMA_MASK
	.align		4
.L_1549:
        /*0078*/ 	.byte	0x03, 0x50
        /*007a*/ 	.short	0x0000


	//----- nvinfo : EIATTR_MAXREG_COUNT
	.align		4
        /*007c*/ 	.byte	0x03, 0x1b
        /*007e*/ 	.short	0x00ff


	//----- nvinfo : EIATTR_MERCURY_ISA_VERSION
	.align		4
        /*0080*/ 	.byte	0x03, 0x5f
        /*0082*/ 	.short	0x0101


	//----- nvinfo : EIATTR_EXIT_INSTR_OFFSETS
	.align		4
        /*0084*/ 	.byte	0x04, 0x1c
        /*0086*/ 	.short	(.L_1551 - .L_1550)


	//   ....[0]....
.L_1550:
        /*0088*/ 	.word	0x000000f0


	//   ....[1]....
        /*008c*/ 	.word	0x00000b30


	//   ....[2]....
        /*0090*/ 	.word	0x00002180


	//   ....[3]....
        /*0094*/ 	.word	0x00002540


	//   ....[4]....
        /*0098*/ 	.word	0x00002f10


	//----- nvinfo : EIATTR_CRS_STACK_SIZE
	.align		4
.L_1551:
        /*009c*/ 	.byte	0x04, 0x1e
        /*009e*/ 	.short	(.L_1553 - .L_1552)
.L_1552:
        /*00a0*/ 	.word	0x00000000


	//----- nvinfo : EIATTR_CBANK_PARAM_SIZE
	.align		4
.L_1553:
        /*00a4*/ 	.byte	0x03, 0x19
        /*00a6*/ 	.short	0x0038


	//----- nvinfo : EIATTR_PARAM_CBANK
	.align		4
        /*00a8*/ 	.byte	0x04, 0x0a
        /*00aa*/ 	.short	(.L_1555 - .L_1554)
	.align		4
.L_1554:
        /*00ac*/ 	.word	index@(.nv.constant0._ZN2at6native49_GLOBAL__N__cfa43aba_16_ReflectionPad_cu_f800513921reflection_pad1d_flatIaEEvPKT_PS3_lllll)
        /*00b0*/ 	.short	0x0210
        /*00b2*/ 	.short	0x0038


	//----- nvinfo : EIATTR_SW_WAR
	.align		4
.L_1555:
        /*00b4*/ 	.byte	0x04, 0x36
        /*00b6*/ 	.short	(.L_1557 - .L_1556)
.L_1556:
        /*00b8*/ 	.word	0x00000008
.L_1557:


//--------------------- .nv.info._ZN2at6native49_GLOBAL__N__cfa43aba_16_ReflectionPad_cu_f800513927reflection_pad1d_out_kernelIaEEvPKT_PS3_lll --------------------------
	.section	.nv.info._ZN2at6native49_GLOBAL__N__cfa43aba_16_ReflectionPad_cu_f800513927reflection_pad1d_out_kernelIaEEvPKT_PS3_lll,"",@"SHT_CUDA_INFO"
	.sectionflags	@""
	.align	4


	//----- nvinfo : EIATTR_CUDA_API_VERSION
	.align		4
        /*0000*/ 	.byte	0x04, 0x37
        /*0002*/ 	.short	(.L_1559 - .L_1558)
.L_1558:
        /*0004*/ 	.word	0x00000082


	//----- nvinfo : EIATTR_KPARAM_INFO
	.align		4
.L_1559:
        /*0008*/ 	.byte	0x04, 0x17
        /*000a*/ 	.short	(.L_1561 - .L_1560)
.L_1560:
        /*000c*/ 	.word	0x00000000
        /*0010*/ 	.short	0x0004
        /*0012*/ 	.short	0x0020
        /*0014*/ 	.byte	0x00, 0xf0, 0x21, 0x00


	//----- nvinfo : EIATTR_KPARAM_INFO
	.align		4
.L_1561:
        /*0018*/ 	.byte	0x04, 0x17
        /*001a*/ 	.short	(.L_1563 - .L_1562)
.L_1562:
        /*001c*/ 	.word	0x00000000
        /*0020*/ 	.short	0x0003
        /*0022*/ 	.short	0x0018
        /*0024*/ 	.byte	0x00, 0xf0, 0x21, 0x00


	//----- nvinfo : EIATTR_KPARAM_INFO
	.align		4
.L_1563:
        /*0028*/ 	.byte	0x04, 0x17
        /*002a*/ 	.short	(.L_1565 - .L_1564)
.L_1564:
        /*002c*/ 	.word	0x00000000
        /*0030*/ 	.short	0x0002
        /*0032*/ 	.short	0x0010
        /*0034*/ 	.byte	0x00, 0xf0, 0x21, 0x00


	//----- nvinfo : EIATTR_KPARAM_INFO
	.align		4
.L_1565:
        /*0038*/ 	.byte	0x04, 0x17
        /*003a*/ 	.short	(.L_1567 - .L_1566)
.L_1566:
        /*003c*/ 	.word	0x00000000
        /*0040*/ 	.short	0x0001
        /*0042*/ 	.short	0x0008
        /*0044*/ 	.byte	0x00, 0xf0, 0x21, 0x00


	//----- nvinfo : EIATTR_KPARAM_INFO
	.align		4
.L_1567:
        /*0048*/ 	.byte	0x04, 0x17
        /*004a*/ 	.short	(.L_1569 - .L_1568)
.L_1568:
        /*004c*/ 	.word	0x00000000
        /*0050*/ 	.short	0x0000
        /*0052*/ 	.short	0x0000
        /*0054*/ 	.byte	0x00, 0xf0, 0x21, 0x00


	//----- nvinfo : EIATTR_SPARSE_MMA_MASK
	.align		4
.L_1569:
        /*0058*/ 	.byte	0x03, 0x50
        /*005a*/ 	.short	0x0000


	//----- nvinfo : EIATTR_MAXREG_COUNT
	.align		4
        /*005c*/ 	.byte	0x03, 0x1b
        /*005e*/ 	.short	0x00ff


	//----- nvinfo : EIATTR_MERCURY_ISA_VERSION
	.align		4
        /*0060*/ 	.byte	0x03, 0x5f
        /*0062*/ 	.short	0x0101


	//----- nvinfo : EIATTR_EXIT_INSTR_OFFSETS
	.align		4
        /*0064*/ 	.byte	0x04, 0x1c
        /*0066*/ 	.short	(.L_1571 - .L_1570)


	//   ....[0]....
.L_1570:
        /*0068*/ 	.word	0x000000e0


	//   ....[1]....
        /*006c*/ 	.word	0x00000430


	//----- nvinfo : EIATTR_CBANK_PARAM_SIZE
	.align		4
.L_1571:
        /*0070*/ 	.byte	0x03, 0x19
        /*0072*/ 	.short	0x0028


	//----- nvinfo : EIATTR_PARAM_CBANK
	.align		4
        /*0074*/ 	.byte	0x04, 0x0a
        /*0076*/ 	.short	(.L_1573 - .L_1572)
	.align		4
.L_1572:
        /*0078*/ 	.word	index@(.nv.constant0._ZN2at6native49_GLOBAL__N__cfa43aba_16_ReflectionPad_cu_f800513927reflection_pad1d_out_kernelIaEEvPKT_PS3_lll)
        /*007c*/ 	.short	0x0210
        /*007e*/ 	.short	0x0028


	//----- nvinfo : EIATTR_SW_WAR
	.align		4
.L_1573:
        /*0080*/ 	.byte	0x04, 0x36
        /*0082*/ 	.short	(.L_1575 - .L_1574)
.L_1574:
        /*0084*/ 	.word	0x00000008
.L_1575:


//--------------------- .nv.info._ZN2at6native49_GLOBAL__N__cfa43aba_16_ReflectionPad_cu_f800513921reflection_pad1d_flatIhEEvPKT_PS3_lllll --------------------------
	.section	.nv.info._ZN2at6native49_GLOBAL__N__cfa43aba_16_ReflectionPad_cu_f800513921reflection_pad1d_flatIhEEvPKT_PS3_lllll,"",@"SHT_CUDA_INFO"
	.sectionflags	@""
	.align	4


	//----- nvinfo : EIATTR_CUDA_API_VERSION
	.align		4
        /*0000*/ 	.byte	0x04, 0x37
        /*0002*/ 	.short	(.L_1577 - .L_1576)
.L_1576:
        /*0004*/ 	.word	0x00000082


	//----- nvinfo : EIATTR_KPARAM_INFO
	.align		4
.L_1577:
        /*0008*/ 	.byte	0x04, 0x17
        /*000a*/ 	.short	(.L_1579 - .L_1578)
.L_1578:
        /*000c*/ 	.word	0x00000000
        /*0010*/ 	.short	0x0006
        /*0012*/ 	.short	0x0030
        /*0014*/ 	.byte	0x00, 0xf0, 0x21, 0x00


	//----- nvinfo : EIATTR_KPARAM_INFO
	.align		4
.L_1579:
        /*0018*/ 	.byte	0x04, 0x17
        /*001a*/ 	.short	(.L_1581 - .L_1580)
.L_1580:
        /*001c*/ 	.word	0x00000000
        /*0020*/ 	.short	0x0005
        /*0022*/ 	.short	0x0028
        /*0024*/ 	.byte	0x00, 0xf0, 0x21, 0x00


	//----- nvinfo : EIATTR_KPARAM_INFO
	.align		4
.L_1581:
        /*0028*/ 	.byte	0x04, 0x17
        /*002a*/ 	.short	(.L_1583 - .L_1582)
.L_1582:
        /*002c*/ 	.word	0x00000000
        /*0030*/ 	.short	0x0004
        /*0032*/ 	.short	0x0020
        /*0034*/ 	.byte	0x00, 0xf0, 0x21, 0x00


	//----- nvinfo : EIATTR_KPARAM_INFO
	.align		4
.L_1583:
        /*0038*/ 	.byte	0x04, 0x17
        /*003a*/ 	.short	(.L_1585 - .L_1584)
.L_1584:
        /*003c*/ 	.word	0x00000000
        /*0040*/ 	.short	0x0003
        /*0042*/ 	.short	0x0018
        /*0044*/ 	.byte	0x00, 0xf0, 0x21, 0x00


	//----- nvinfo : EIATTR_KPARAM_INFO
	.align		4
.L_1585:
        /*0048*/ 	.byte	0x04, 0x17
        /*004a*/ 	.short	(.L_1587 - .L_1586)
.L_1586:
        /*004c*/ 	.word	0x00000000
        /*0050*/ 	.short	0x0002
        /*0052*/ 	.short	0x0010
        /*0054*/ 	.byte	0x00, 0xf0, 0x21, 0x00


	//----- nvinfo : EIATTR_KPARAM_INFO
	.align		4
.L_1587:
        /*0058*/ 	.byte	0x04, 0x17
        /*005a*/ 	.short	(.L_1589 - .L_1588)
.L_1588:
        /*005c*/ 	.word	0x00000000
        /*0060*/ 	.short	0x0001
        /*0062*/ 	.short	0x0008
        /*0064*/ 	.byte	0x00, 0xf0, 0x21, 0x00


	//----- nvinfo : EIATTR_KPARAM_INFO
	.align		4
.L_1589:
        /*0068*/ 	.byte	0x04, 0x17
        /*006a*/ 	.short	(.L_1591 - .L_1590)
.L_1590:
        /*006c*/ 	.word	0x00000000
        /*0070*/ 	.short	0x0000
        /*0072*/ 	.short	0x0000
        /*0074*/ 	.byte	0x00, 0xf0, 0x21, 0x00


	//----- nvinfo : EIATTR_SPARSE_MMA_MASK
	.align		4
.L_1591:
        /*0078*/ 	.byte	0x03, 0x50
        /*007a*/ 	.short	0x0000


	//----- nvinfo : EIATTR_MAXREG_COUNT
	.align		4
        /*007c*/ 	.byte	0x03, 0x1b
        /*007e*/ 	.short	0x00ff


	//----- nvinfo : EIATTR_MERCURY_ISA_VERSION
	.align		4
        /*0080*/ 	.byte	0x03, 0x5f
        /*0082*/ 	.short	0x0101


	//----- nvinfo : EIATTR_EXIT_INSTR_OFFSETS
	.align		4
        /*0084*/ 	.byte	0x04, 0x1c
        /*0086*/ 	.short	(.L_1593 - .L_1592)


	//   ....[0]....
.L_1592:
        /*0088*/ 	.word	0x000000f0


	//   ....[1]....
        /*008c*/ 	.word	0x00000b30


	//   ....[2]....
        /*0090*/ 	.word	0x00002180


	//   ....[3]....
        /*0094*/ 	.word	0x00002540


	//   ....[4]....
        /*0098*/ 	.word	0x00002f10


	//----- nvinfo : EIATTR_CRS_STACK_SIZE
	.align		4
.L_1593:
        /*009c*/ 	.byte	0x04, 0x1e
        /*009e*/ 	.short	(.L_1595 - .L_1594)
.L_1594:
        /*00a0*/ 	.word	0x00000000


	//----- nvinfo : EIATTR_CBANK_PARAM_SIZE
	.align		4
.L_1595:
        /*00a4*/ 	.byte	0x03, 0x19
        /*00a6*/ 	.short	0x0038


	//----- nvinfo : EIATTR_PARAM_CBANK
	.align		4
        /*00a8*/ 	.byte	0x04, 0x0a
        /*00aa*/ 	.short	(.L_1597 - .L_1596)
	.align		4
.L_1596:
        /*00ac*/ 	.word	index@(.nv.constant0._ZN2at6native49_GLOBAL__N__cfa43aba_16_ReflectionPad_cu_f800513921reflection_pad1d_flatIhEEvPKT_PS3_lllll)
        /*00b0*/ 	.short	0x0210
        /*00b2*/ 	.short	0x0038


	//----- nvinfo : EIATTR_SW_WAR
	.align		4
.L_1597:
        /*00b4*/ 	.byte	0x04, 0x36
        /*00b6*/ 	.short	(.L_1599 - .L_1598)
.L_1598:
        /*00b8*/ 	.word	0x00000008
.L_1599:


//--------------------- .nv.info._ZN2at6native49_GLOBAL__N__cfa43aba_16_ReflectionPad_cu_f800513927reflection_pad1d_out_kernelIhEEvPKT_PS3_lll --------------------------
	.section	.nv.info._ZN2at6native49_GLOBAL__N__cfa43aba_16_ReflectionPad_cu_f800513927reflection_pad1d_out_kernelIhEEvPKT_PS3_lll,"",@"SHT_CUDA_INFO"
	.sectionflags	@""
	.align	4


	//----- nvinfo : EIATTR_CUDA_API_VERSION
	.align		4
        /*0000*/ 	.byte	0x04, 0x37
        /*0002*/ 	.short	(.L_1601 - .L_1600)
.L_1600:
        /*0004*/ 	.word	0x00000082


	//----- nvinfo : EIATTR_KPARAM_INFO
	.align		4
.L_1601:
        /*0008*/ 	.byte	0x04, 0x17
        /*000a*/ 	.short	(.L_1603 - .L_1602)
.L_1602:
        /*000c*/ 	.word	0x00000000
        /*0010*/ 	.short	0x0004
        /*0012*/ 	.short	0x0020
        /*0014*/ 	.byte	0x00, 0xf0, 0x21, 0x00


	//----- nvinfo : EIATTR_KPARAM_INFO
	.align		4
.L_1603:
        /*0018*/ 	.byte	0x04, 0x17
        /*001a*/ 	.short	(.L_1605 - .L_1604)
.L_1604:
        /*001c*/ 	.word	0x00000000
        /*0020*/ 	.short	0x0003
        /*0022*/ 	.short	0x0018
        /*0024*/ 	.byte	0x00, 0xf0, 0x21, 0x00


	//----- nvinfo : EIATTR_KPARAM_INFO
	.align		4
.L_1605:
        /*0028*/ 	.byte	0x04, 0x17
        /*002a*/ 	.short	(.L_1607 - .L_1606)
.L_1606:
        /*002c*/ 	.word	0x00000000
        /*0030*/ 	.short	0x0002
        /*0032*/ 	.short	0x0010
        /*0034*/ 	.byte	0x00, 0xf0, 0x21, 0x00


	//----- nvinfo : EIATTR_KPARAM_INFO
	.align		4
.L_1607:
        /*0038*/ 	.byte	0x04, 0x17
        /*003a*/ 	.short	(.L_1609 - .L_1608)
.L_1608:
        /*003c*/ 	.word	0x00000000
        /*0040*/ 	.short	0x0001
        /*0042*/ 	.short	0x0008
        /*0044*/ 	.byte	0x00, 0xf0, 0x21, 0x00


	//----- nvinfo : EIATTR_KPARAM_INFO
	.align		4
.L_1609:
        /*0048*/ 	.byte	0x04, 0x17
        /*004a*/ 	.short	(.L_1611 - .L_1610)
.L_1610:
        /*004c*/ 	.word	0x00000000
        /*0050*/ 	.short	0x0000
        /*0052*/ 	.short	0x0000
        /*0054*/ 	.byte	0x00, 0xf0, 0x21, 0x00


	//----- nvinfo : EIATTR_SPARSE_MMA_MASK
	.align		4
.L_1611:
        /*0058*/ 	.byte	0x03, 0x50
        /*005a*/ 	.short	0x0000


	//----- nvinfo : EIATTR_MAXREG_COUNT
	.align		4
        /*005c*/ 	.byte	0x03, 0x1b
        /*005e*/ 	.short	0x00ff


	//----- nvinfo : EIATTR_MERCURY_ISA_VERSION
	.align		4
        /*0060*/ 	.byte	0x03, 0x5f
        /*0062*/ 	.short	0x0101


	//----- nvinfo : EIATTR_EXIT_INSTR_OFFSETS
	.align		4
        /*0064*/ 	.byte	0x04, 0x1c
        /*0066*/ 	.short	(.L_1613 - .L_1612)


	//   ....[0]....
.L_1612:
        /*0068*/ 	.word	0x000000e0


	//   ....[1]....
        /*006c*/ 	.word	0x00000430


	//----- nvinfo : EIATTR_CBANK_PARAM_SIZE
	.align		4
.L_1613:
        /*0070*/ 	.byte	0x03, 0x19
        /*0072*/ 	.short	0x0028


	//----- nvinfo : EIATTR_PARAM_CBANK
	.align		4
        /*0074*/ 	.byte	0x04, 0x0a
        /*0076*/ 	.short	(.L_1615 - .L_1614)
	.align		4
.L_1614:
        /*0078*/ 	.word	index@(.nv.constant0._ZN2at6native49_GLOBAL__N__cfa43aba_16_ReflectionPad_cu_f800513927reflection_pad1d_out_kernelIhEEvPKT_PS3_lll)
        /*007c*/ 	.short	0x0210
        /*007e*/ 	.short	0x0028


	//----- nvinfo : EIATTR_SW_WAR
	.align		4
.L_1615:
        /*0080*/ 	.byte	0x04, 0x36
        /*0082*/ 	.short	(.L_1617 - .L_1616)
.L_1616:
        /*0084*/ 	.word	0x00000008
.L_1617:


//--------------------- .nv.info._ZN2at6native49_GLOBAL__N__cfa43aba_16_ReflectionPad_cu_f800513936reflection_pad2d_backward_out_kernelIN3c108BFloat16EEEvPT_PKS5_lliiiiiii --------------------------
	.section	.nv.info._ZN2at6native49_GLOBAL__N__cfa43aba_16_ReflectionPad_cu_f800513936reflection_pad2d_backward_out_kernelIN3c108BFloat16EEEvPT_PKS5_lliiiiiii,"",@"SHT_CUDA_INFO"
	.sectionflags	@""
	.align	4


	//----- nvinfo : EIATTR_CUDA_API_VERSION
	.align		4
        /*0000*/ 	.byte	0x04, 0x37
        /*0002*/ 	.short	(.L_1619 - .L_1618)
.L_1618:
        /*0004*/ 	.word	0x00000082


	//----- nvinfo : EIATTR_KPARAM_INFO
	.align		4
.L_1619:
        /*0008*/ 	.byte	0x04, 0x17
        /*000a*/ 	.short	(.L_1621 - .L_1620)
.L_1620:
        /*000c*/ 	.word	0x00000000
        /*0010*/ 	.short	0x000a
        /*0012*/ 	.short	0x0038
        /*0014*/ 	.byte	0x00, 0xf0, 0x11, 0x00


	//----- nvinfo : EIATTR_KPARAM_INFO
	.align		4
.L_1621:
        /*0018*/ 	.byte	0x04, 0x17
        /*001a*/ 	.short	(.L_1623 - .L_1622)
.L_1622:
        /*001c*/ 	.word	0x00000000
        /*0020*/ 	.short	0x0009
        /*0022*/ 	.short	0x0034
        /*0024*/ 	.byte	0x00, 0xf0, 0x11, 0x00


	//----- nvinfo : EIATTR_KPARAM_INFO
	.align		4
.L_1623:
        /*0028*/ 	.byte	0x04, 0x17
        /*002a*/ 	.short	(.L_1625 - .L_1624)
.L_1624:
        /*002c*/ 	.word	0x00000000
        /*0030*/ 	.short	0x0008
        /*0032*/ 	.short	0x0030
        /*0034*/ 	.byte	0x00, 0xf0, 0x11, 0x00


	//----- nvinfo : EIATTR_KPARAM_INFO
	.align		4
.L_1625:
        /*0038*/ 	.byte	0x04, 0x17
        /*003a*/ 	.short	(.L_1627 - .L_1626)
.L_1626:
        /*003c*/ 	.word	0x00000000
        /*0040*/ 	.short	0x0007
        /*0042*/ 	.short	0x002c
        /*0044*/ 	.byte	0x00, 0xf0, 0x11, 0x00


	//----- nvinfo : EIATTR_KPARAM_INFO
	.align		4
.L_1627:
        /*0048*/ 	.byte	0x04, 0x17
        /*004a*/ 	.short	(.L_1629 - .L_1628)
.L_1628:
        /*004c*/ 	.word	0x00000000
        /*0050*/ 	.short	0x0006
        /*0052*/ 	.short	0x0028
        /*0054*/ 	.byte	0x00, 0xf0, 0x11, 0x00


	//----- nvinfo : EIATTR_KPARAM_INFO
	.align		4
.L_1629:
        /*0058*/ 	.byte	0x04, 0x17
        /*005a*/ 	.short	(.L_1631 - .L_1630)
.L_1630:
        /*005c*/ 	.word	0x00000000
        /*0060*/ 	.short	0x0005
        /*0062*/ 	.short	0x0024
        /*0064*/ 	.byte	0x00, 0xf0, 0x11, 0x00


	//----- nvinfo : EIATTR_KPARAM_INFO
	.align		4
.L_1631:
        /*0068*/ 	.byte	0x04, 0x17
        /*006a*/ 	.short	(.L_1633 - .L_1632)
.L_1632:
        /*006c*/ 	.word	0x00000000
        /*0070*/ 	.short	0x0004
        /*0072*/ 	.short	0x0020
        /*0074*/ 	.byte	0x00, 0xf0, 0x11, 0x00


	//----- nvinfo : EIATTR_KPARAM_INFO
	.align		4
.L_1633:
        /*0078*/ 	.byte	0x04, 0x17
        /*007a*/ 	.short	(.L_1635 - .L_1634)
.L_1634:
        /*007c*/ 	.word	0x00000000
        /*0080*/ 	.short	0x0003
        /*0082*/ 	.short	0x0018
        /*0084*/ 	.byte	0x00, 0xf0, 0x21, 0x00


	//----- nvinfo : EIATTR_KPARAM_INFO
	.align		4
.L_1635:
        /*0088*/ 	.byte	0x04, 0x17
        /*008a*/ 	.short	(.L_1637 - .L_1636)
.L_1636:
        /*008c*/ 	.word	0x00000000
        /*0090*/ 	.short	0x0002
        /*0092*/ 	.short	0x0010
        /*0094*/ 	.byte	0x00, 0xf0, 0x21, 0x00


	//----- nvinfo : EIATTR_KPARAM_INFO
	.align		4
.L_1637:
        /*0098*/ 	.byte	0x04, 0x17
        /*009a*/ 	.short	(.L_1639 - .L_1638)
.L_1638:
        /*009c*/ 	.word	0x00000000
        /*00a0*/ 	.short	0x0001
        /*00a2*/ 	.short	0x0008
        /*00a4*/ 	.byte	0x00, 0xf0, 0x21, 0x00


	//----- nvinfo : EIATTR_KPARAM_INFO
	.align		4
.L_1639:
        /*00a8*/ 	.byte	0x04, 0x17
        /*00aa*/ 	.short	(.L_1641 - .L_1640)
.L_1640:
        /*00ac*/ 	.word	0x00000000
        /*00b0*/ 	.short	0x0000
        /*00b2*/ 	.short	0x0000
        /*00b4*/ 	.byte	0x00, 0xf0, 0x21, 0x00


	//----- nvinfo : EIATTR_SPARSE_MMA_MASK
	.align		4
.L_1641:
        /*00b8*/ 	.byte	0x03, 0x50
        /*00ba*/ 	.short	0x0000


	//----- nvinfo : EIATTR_MAXREG_COUNT
	.align		4
        /*00bc*/ 	.byte	0x03, 0x1b
        /*00be*/ 	.short	0x00ff


	//----- nvinfo : EIATTR_MERCURY_ISA_VERSION
	.align		4
        /*00c0*/ 	.byte	0x03, 0x5f
        /*00c2*/ 	.short	0x0101


	//----- nvinfo : EIATTR_ATOM16_EMUL_INSTR_REG_MAP
	.align		4
        /*00c4*/ 	.byte	0x04, 0x2e
        /*00c6*/ 	.short	(.L_1643 - .L_1642)


	//   ....[0]....
.L_1642:
        /*00c8*/ 	.word	0x00000a10
        /*00cc*/ 	.short	0x000b
        /*00ce*/ 	.short	0x0000


	//   ....[1]....
        /*00d0*/ 	.word	0x00000a70
        /*00d4*/ 	.short	0x000b
        /*00d6*/ 	.short	0x0000


	//----- nvinfo : EIATTR_EXIT_INSTR_OFFSETS
	.align		4
.L_1643:
        /*00d8*/ 	.byte	0x04, 0x1c
        /*00da*/ 	.short	(.L_1645 - .L_1644)


	//   ....[0]....
.L_1644:
        /*00dc*/ 	.word	0x00000190


	//   ....[1]....
        /*00e0*/ 	.word	0x00000ab0


	//----- nvinfo : EIATTR_CRS_STACK_SIZE
	.align		4
.L_1645:
        /*00e4*/ 	.byte	0x04, 0x1e
        /*00e6*/ 	.short	(.L_1647 - .L_1646)
.L_1646:
        /*00e8*/ 	.word	0x00000000


	//----- nvinfo : EIATTR_CBANK_PARAM_SIZE
	.align		4
.L_1647:
        /*00ec*/ 	.byte	0x03, 0x19
        /*00ee*/ 	.short	0x003c


	//----- nvinfo : EIATTR_PARAM_CBANK
	.align		4
        /*00f0*/ 	.byte	0x04, 0x0a
        /*00f2*/ 	.short	(.L_1649 - .L_1648)
	.align		4
.L_1648:
        /*00f4*/ 	.word	index@(.nv.constant0._ZN2at6native49_GLOBAL__N__cfa43aba_16_ReflectionPad_cu_f800513936reflection_pad2d_backward_out_kernelIN3c108BFloat16EEEvPT_PKS5_lliiiiiii)
        /*00f8*/ 	.short	0x0210
        /*00fa*/ 	.short	0x003c


	//----- nvinfo : EIATTR_SW_WAR
	.align		4
.L_1649:
        /*00fc*/ 	.byte	0x04, 0x36
        /*00fe*/ 	.short	(.L_1651 - .L_1650)
.L_1650:
        /*0100*/ 	.word	0x00000008
.L_1651:


//--------------------- .nv.info._ZN2at6native49_GLOBAL__N__cfa43aba_16_ReflectionPad_cu_f800513940reflection_pad2d_backward_det_out_kernelIN3c108BFloat16EEEvPT_PKS5_lliiiiiii --------------------------
	.section	.nv.info._ZN2at6native49_GLOBAL__N__cfa43aba_16_ReflectionPad_cu_f800513940reflection_pad2d_backward_det_out_kernelIN3c108BFloat16EEEvPT_PKS5_lliiiiiii,"",@"SHT_CUDA_INFO"
	.sectionflags	@""
	.align	4


	//----- nvinfo : EIATTR_CUDA_API_VERSION
	.align		4
        /*0000*/ 	.byte	0x04, 0x37
        /*0002*/ 	.short	(.L_1653 - .L_1652)
.L_1652:
        /*0004*/ 	.word	0x00000082


	//----- nvinfo : EIATTR_KPARAM_INFO
	.align		4
.L_1653:
        /*0008*/ 	.byte	0x04, 0x17
        /*000a*/ 	.short	(.L_1655 - .L_1654)
.L_1654:
        /*000c*/ 	.word	0x00000000
        /*0010*/ 	.short	0x000a
        /*0012*/ 	.short	0x0038
        /*0014*/ 	.byte	0x00, 0xf0, 0x11, 0x00


	//----- nvinfo : EIATTR_KPARAM_INFO
	.align		4
.L_1655:
        /*0018*/ 	.byte	0x04, 0x17
        /*001a*/ 	.short	(.L_1657 - .L_1656)
.L_1656:
        /*001c*/ 	.word	0x00000000
        /*0020*/ 	.short	0x0009
        /*0022*/ 	.short	0x0034
        /*0024*/ 	.byte	0x00, 0xf0, 0x11, 0x00


	//----- nvinfo : EIATTR_KPARAM_INFO
	.align		4
.L_1657:
        /*0028*/ 	.byte	0x04, 0x17
        /*002a*/ 	.short	(.L_1659 - .L_1658)
.L_1658:
        /*002c*/ 	.word	0x00000000
        /*0030*/ 	.short	0x0008
        /*0032*/ 	.short	0x0030
        /*0034*/ 	.byte	0x00, 0xf0, 0x11, 0x00


	//----- nvinfo : EIATTR_KPARAM_INFO
	.align		4
.L_1659:
        /*0038*/ 	.byte	0x04, 0x17
        /*003a*/ 	.short	(.L_1661 - .L_1660)
.L_1660:
        /*003c*/ 	.word	0x00000000
        /*0040*/ 	.short	0x0007
        /*0042*/ 	.short	0x002c
        /*0044*/ 	.byte	0x00, 0xf0, 0x11, 0x00


	//----- nvinfo : EIATTR_KPARAM_INFO
	.align		4
.L_1661:
        /*0048*/ 	.byte	0x04, 0x17
        /*004a*/ 	.short	(.L_1663 - .L_1662)
.L_1662:
        /*004c*/ 	.word	0x00000000
        /*0050*/ 	.short	0x0006
        /*0052*/ 	.short	0x0028
        /*0054*/ 	.byte	0x00, 0xf0, 0x11, 0x00


	//----- nvinfo : EIATTR_KPARAM_INFO
	.align		4
.L_1663:
        /*0058*/ 	.byte	0x04, 0x17
        /*005a*/ 	.short	(.L_1665 - .L_1664)
.L_1664:
        /*005c*/ 	.word	0x00000000
        /*0060*/ 	.short	0x0005
        /*0062*/ 	.short	0x0024
        /*0064*/ 	.byte	0x00, 0xf0, 0x11, 0x00


	//----- nvinfo : EIATTR_KPARAM_INFO
	.align		4
.L_1665:
        /*0068*/ 	.byte	0x04, 0x17
        /*006a*/ 	.short	(.L_1667 - .L_1666)
.L_1666:
        /*006c*/ 	.word	0x00000000
        /*0070*/ 	.short	0x0004
        /*0072*/ 	.short	0x0020
        /*0074*/ 	.byte	0x00, 0xf0, 0x11, 0x00


	//----- nvinfo : EIATTR_KPARAM_INFO
	.align		4
.L_1667:
        /*0078*/ 	.byte	0x04, 0x17
        /*007a*/ 	.short	(.L_1669 - .L_1668)
.L_1668:
        /*007c*/ 	.word	0x00000000
        /*0080*/ 	.short	0x0003
        /*0082*/ 	.short	0x0018
        /*0084*/ 	.byte	0x00, 0xf0, 0x21, 0x00


	//----- nvinfo : EIATTR_KPARAM_INFO
	.align		4
.L_1669:
        /*0088*/ 	.byte	0x04, 0x17
        /*008a*/ 	.short	(.L_1671 - .L_1670)
.L_1670:
        /*008c*/ 	.word	0x00000000
        /*0090*/ 	.short	0x0002
        /*0092*/ 	.short	0x0010
        /*0094*/ 	.byte	0x00, 0xf0, 0x21, 0x00


	//----- nvinfo : EIATTR_KPARAM_INFO
	.align		4
.L_1671:
        /*0098*/ 	.byte	0x04, 0x17
        /*009a*/ 	.short	(.L_1673 - .L_1672)
.L_1672:
        /*009c*/ 	.word	0x00000000
        /*00a0*/ 	.short	0x0001
        /*00a2*/ 	.short	0x0008
        /*00a4*/ 	.byte	0x00, 0xf0, 0x21, 0x00


	//----- nvinfo : EIATTR_KPARAM_INFO
	.align		4
.L_1673:
        /*00a8*/ 	.byte	0x04, 0x17
        /*00aa*/ 	.short	(.L_1675 - .L_1674)
.L_1674:
        /*00ac*/ 	.word	0x00000000
        /*00b0*/ 	.short	0x0000
        /*00b2*/ 	.short	0x0000
        /*00b4*/ 	.byte	0x00, 0xf0, 0x21, 0x00


	//----- nvinfo : EIATTR_SPARSE_MMA_MASK
	.align		4
.L_1675:
        /*00b8*/ 	.byte	0x03, 0x50
        /*00ba*/ 	.short	0x0000


	//----- nvinfo : EIATTR_MAXREG_COUNT
	.align		4
        /*00bc*/ 	.byte	0x03, 0x1b
        /*00be*/ 	.short	0x00ff


	//----- nvinfo : EIATTR_MERCURY_ISA_VERSION
	.align		4
        /*00c0*/ 	.byte	0x03, 0x5f
        /*00c2*/ 	.short	0x0101


	//----- nvinfo : EIATTR_EXIT_INSTR_OFFSETS
	.align		4
        /*00c4*/ 	.byte	0x04, 0x1c
        /*00c6*/ 	.short	(.L_1677 - .L_1676)


	//   ....[0]....
.L_1676:
        /*00c8*/ 	.word	0x00000230


	//   ....[1]....
        /*00cc*/ 	.word	0x00002200


	//----- nvinfo : EIATTR_CRS_STACK_SIZE
	.align		4
.L_1677:
        /*00d0*/ 	.byte	0x04, 0x1e
        /*00d2*/ 	.short	(.L_1679 - .L_1678)
.L_1678:
        /*00d4*/ 	.word	0x00000000


	//----- nvinfo : EIATTR_CBANK_PARAM_SIZE
	.align		4
.L_1679:
        /*00d8*/ 	.byte	0x03, 0x19
        /*00da*/ 	.short	0x003c


	//----- nvinfo : EIATTR_PARAM_CBANK
	.align		4
        /*00dc*/ 	.byte	0x04, 0x0a
        /*00de*/ 	.short	(.L_1681 - .L_1680)
	.align		4
.L_1680:
        /*00e0*/ 	.word	index@(.nv.constant0._ZN2at6native49_GLOBAL__N__cfa43aba_16_ReflectionPad_cu_f800513940reflection_pad2d_backward_det_out_kernelIN3c108BFloat16EEEvPT_PKS5_lliiiiiii)
        /*00e4*/ 	.short	0x0210
        /*00e6*/ 	.short	0x003c


	//----- nvinfo : EIATTR_SW_WAR
	.align		4
.L_1681:
        /*00e8*/ 	.byte	0x04, 0x36
        /*00ea*/ 	.short	(.L_1683 - .L_1682)
.L_1682:
        /*00ec*/ 	.word	0x00000008
.L_1683:


//--------------------- .nv.info._ZN2at6native49_GLOBAL__N__cfa43aba_16_ReflectionPad_cu_f800513936reflection_pad2d_backward_out_kernelIN3c104HalfEEEvPT_PKS5_lliiiiiii --------------------------
	.section	.nv.info._ZN2at6native49_GLOBAL__N__cfa43aba_16_ReflectionPad_cu_f800513936reflection_pad2d_backward_out_kernelIN3c104HalfEEEvPT_PKS5_lliiiiiii,"",@"SHT_CUDA_INFO"
	.sectionflags	@""
	.align	4


	//----- nvinfo : EIATTR_CUDA_API_VERSION
	.align		4
        /*0000*/ 	.byte	0x04, 0x37
        /*0002*/ 	.short	(.L_1685 - .L_1684)
.L_1684:
        /*0004*/ 	.word	0x00000082


	//----- nvinfo : EIATTR_KPARAM_INFO
	.align		4
.L_1685:
        /*0008*/ 	.byte	0x04, 0x17
        /*000a*/ 	.short	(.L_1687 - .L_1686)
.L_1686:
        /*000c*/ 	.word	0x00000000
        /*0010*/ 	.short	0x000a
        /*0012*/ 	.short	0x0038
        /*0014*/ 	.byte	0x00, 0xf0, 0x11, 0x00


	//----- nvinfo : EIATTR_KPARAM_INFO
	.align		4
.L_1687:
        /*0018*/ 	.byte	0x04, 0x17
        /*001a*/ 	.short	(.L_1689 - .L_1688)
.L_1688:
        /*001c*/ 	.word	0x00000000
        /*0020*/ 	.short	0x0009
        /*0022*/ 	.short	0x0034
        /*0024*/ 	.byte	0x00, 0xf0, 0x11, 0x00


	//----- nvinfo : EIATTR_KPARAM_INFO
	.align		4
.L_1689:
        /*0028*/ 	.byte	0x04, 0x17
        /*002a*/ 	.short	(.L_1691 - .L_1690)
.L_1690:
        /*002c*/ 	.word	0x00000000
        /*0030*/ 	.short	0x0008
        /*0032*/ 	.short	0x0030
        /*0034*/ 	.byte	0x00, 0xf0, 0x11, 0x00


	//----- nvinfo : EIATTR_KPARAM_INFO
	.align		4
.L_1691:
        /*0038*/ 	.byte	0x04, 0x17
        /*003a*/ 	.short	(.L_1693 - .L_1692)
.L_1692:
        /*003c*/ 	.word	0x00000000
        /*0040*/ 	.short	0x0007
        /*0042*/ 	.short	0x002c
        /*0044*/ 	.byte	0x00, 0xf0, 0x11, 0x00


	//----- nvinfo : EIATTR_KPARAM_INFO
	.align		4
.L_1693:
        /*0048*/ 	.byte	0x04, 0x17
        /*004a*/ 	.short	(.L_1695 - .L_1694)
.L_1694:
        /*004c*/ 	.word	0x00000000
        /*0050*/ 	.short	0x0006
        /*0052*/ 	.short	0x0028
        /*0054*/ 	.byte	0x00, 0xf0, 0x11, 0x00


	//----- nvinfo : EIATTR_KPARAM_INFO
	.align		4
.L_1695:
        /*0058*/ 	.byte	0x04, 0x17
        /*005a*/ 	.short	(.L_1697 - .L_1696)
.L_1696:
        /*005c*/ 	.word	0x00000000
        /*0060*/ 	.short	0x0005
        /*0062*/ 	.short	0x0024
        /*0064*/ 	.byte	0x00, 0xf0, 0x11, 0x00


	//----- nvinfo : EIATTR_KPARAM_INFO
	.align		4
.L_1697:
        /*0068*/ 	.byte	0x04, 0x17
        /*006a*/ 	.short	(.L_1699 - .L_1698)
.L_1698:
        /*006c*/ 	.word	0x00000000
        /*0070*/ 	.short	0x0004
        /*0072*/ 	.short	0x0020
        /*0074*/ 	.byte	0x00, 0xf0, 0x11, 0x00


	//----- nvinfo : EIATTR_KPARAM_INFO
	.align		4
.L_1699:
        /*0078*/ 	.byte	0x04, 0x17
        /*007a*/ 	.short	(.L_1701 - .L_1700)
.L_1700:
        /*007c*/ 	.word	0x00000000
        /*0080*/ 	.short	0x0003
        /*0082*/ 	.short	0x0018
        /*0084*/ 	.byte	0x00, 0xf0, 0x21, 0x00


	//----- nvinfo : EIATTR_KPARAM_INFO
	.align		4
.L_1701:
        /*0088*/ 	.byte	0x04, 0x17
        /*008a*/ 	.short	(.L_1703 - .L_1702)
.L_1702:
        /*008c*/ 	.word	0x00000000
        /*0090*/ 	.short	0x0002
        /*0092*/ 	.short	0x0010
        /*0094*/ 	.byte	0x00, 0xf0, 0x21, 0x00


	//----- nvinfo : EIATTR_KPARAM_INFO
	.align		4
.L_1703:
        /*0098*/ 	.byte	0x04, 0x17
        /*009a*/ 	.short	(.L_1705 - .L_1704)
.L_1704:
        /*009c*/ 	.word	0x00000000
        /*00a0*/ 	.short	0x0001
        /*00a2*/ 	.short	0x0008
        /*00a4*/ 	.byte	0x00, 0xf0, 0x21, 0x00


	//----- nvinfo : EIATTR_KPARAM_INFO
	.align		4
.L_1705:
        /*00a8*/ 	.byte	0x04, 0x17
        /*00aa*/ 	.short	(.L_1707 - .L_1706)
.L_1706:
        /*00ac*/ 	.word	0x00000000
        /*00b0*/ 	.short	0x0000
        /*00b2*/ 	.short	0x0000
        /*00b4*/ 	.byte	0x00, 0xf0, 0x21, 0x00


	//----- nvinfo : EIATTR_SPARSE_MMA_MASK
	.align		4
.L_1707:
        /*00b8*/ 	.byte	0x03, 0x50
        /*00ba*/ 	.short	0x0000


	//----- nvinfo : EIATTR_MAXREG_COUNT
	.align		4
        /*00bc*/ 	.byte	0x03, 0x1b
        /*00be*/ 	.short	0x00ff


	//----- nvinfo : EIATTR_MERCURY_ISA_VERSION
	.align		4
        /*00c0*/ 	.byte	0x03, 0x5f
        /*00c2*/ 	.short	0x0101


	//----- nvinfo : EIATTR_ATOM16_EMUL_INSTR_REG_MAP
	.align		4
        /*00c4*/ 	.byte	0x04, 0x2e
        /*00c6*/ 	.short	(.L_1709 - .L_1708)


	//   ....[0]....
.L_1708:
        /*00c8*/ 	.word	0x00000a10
        /*00cc*/ 	.short	0x000b
        /*00ce*/ 	.short	0x0000


	//   ....[1]....
        /*00d0*/ 	.word	0x00000a70
        /*00d4*/ 	.short	0x000b
        /*00d6*/ 	.short	0x0000


	//----- nvinfo : EIATTR_EXIT_INSTR_OFFSETS
	.align		4
.L_1709:
        /*00d8*/ 	.byte	0x04, 0x1c
        /*00da*/ 	.short	(.L_1711 - .L_1710)


	//   ....[0]....
.L_1710:
        /*00dc*/ 	.word	0x00000190


	//   ....[1]....
        /*00e0*/ 	.word	0x00000ab0


	//----- nvinfo : EIATTR_CRS_STACK_SIZE
	.align		4
.L_1711:
        /*00e4*/ 	.byte	0x04, 0x1e
        /*00e6*/ 	.short	(.L_1713 - .L_1712)
.L_1712:
        /*00e8*/ 	.word	0x00000000


	//----- nvinfo : EIATTR_CBANK_PARAM_SIZE
	.align		4
.L_1713:
        /*00ec*/ 	.byte	0x03, 0x19
        /*00ee*/ 	.short	0x003c


	//----- nvinfo : EIATTR_PARAM_CBANK
	.align		4
        /*00f0*/ 	.byte	0x04, 0x0a
        /*00f2*/ 	.short	(.L_1715 - .L_1714)
	.align		4
.L_1714:
        /*00f4*/ 	.word	index@(.nv.constant0._ZN2at6native49_GLOBAL__N__cfa43aba_16_ReflectionPad_cu_f800513936reflection_pad2d_backward_out_kernelIN3c104HalfEEEvPT_PKS5_lliiiiiii)
        /*00f8*/ 	.short	0x0210
        /*00fa*/ 	.short	0x003c


	//----- nvinfo : EIATTR_SW_WAR
	.align		4
.L_1715:
        /*00fc*/ 	.byte	0x04, 0x36
        /*00fe*/ 	.short	(.L_1717 - .L_1716)
.L_1716:
        /*0100*/ 	.word	0x00000008
.L_1717:


//--------------------- .nv.info._ZN2at6native49_GLOBAL__N__cfa43aba_16_ReflectionPad_cu_f800513940reflection_pad2d_backward_det_out_kernelIN3c104HalfEEEvPT_PKS5_lliiiiiii --------------------------
	.section	.nv.info._ZN2at6native49_GLOBAL__N__cfa43aba_16_ReflectionPad_cu_f800513940reflection_pad2d_backward_det_out_kernelIN3c104HalfEEEvPT_PKS5_lliiiiiii,"",@"SHT_CUDA_INFO"
	.sectionflags	@""
	.align	4


	//----- nvinfo : EIATTR_CUDA_API_VERSION
	.align		4
        /*0000*/ 	.byte	0x04, 0x37
        /*0002*/ 	.short	(.L_1719 - .L_1718)
.L_1718:
        /*0004*/ 	.word	0x00000082


	//----- nvinfo : EIATTR_KPARAM_INFO
	.align		4
.L_1719:
        /*0008*/ 	.byte	0x04, 0x17
        /*000a*/ 	.short	(.L_1721 - .L_1720)
.L_1720:
        /*000c*/ 	.word	0x00000000
        /*0010*/ 	.short	0x000a
        /*0012*/ 	.short	0x0038
        /*0014*/ 	.byte	0x00, 0xf0, 0x11, 0x00


	//----- nvinfo : EIATTR_KPARAM_INFO
	.align		4
.L_1721:
        /*0018*/ 	.byte	0x04, 0x17
        /*001a*/ 	.short	(.L_1723 - .L_1722)
.L_1722:
        /*001c*/ 	.word	0x00000000
        /*0020*/ 	.short	0x0009
        /*0022*/ 	.short	0x0034
        /*0024*/ 	.byte	0x00, 0xf0, 0x11, 0x00


	//----- nvinfo : EIATTR_KPARAM_INFO
	.align		4
.L_1723:
        /*0028*/ 	.byte	0x04, 0x17
        /*002a*/ 	.short	(.L_1725 - .L_1724)
.L_1724:
        /*002c*/ 	.word	0x00000000
        /*0030*/ 	.short	0x0008
        /*0032*/ 	.short	0x0030
        /*0034*/ 	.byte	0x00, 0xf0, 0x11, 0x00


	//----- nvinfo : EIATTR_KPARAM_INFO
	.align		4
.L_1725:
        /*0038*/ 	.byte	0x04, 0x17
        /*003a*/ 	.short	(.L_1727 - .L_1726)
.L_1726:
        /*003c*/ 	.word	0x00000000
        /*0040*/ 	.short	0x0007
        /*0042*/ 	.short	0x002c
        /*0044*/ 	.byte	0x00, 0xf0, 0x11, 0x00


	//----- nvinfo : EIATTR_KPARAM_INFO
	.align		4
.L_1727:
        /*0048*/ 	.byte	0x04, 0x17
        /*004a*/ 	.short	(.L_1729 - .L_1728)
.L_1728:
        /*004c*/ 	.word	0x00000000
        /*0050*/ 	.short	0x0006
        /*0052*/ 	.short	0x0028
        /*0054*/ 	.byte	0x00, 0xf0, 0x11, 0x00


	//----- nvinfo : EIATTR_KPARAM_INFO
	.align		4
.L_1729:
        /*0058*/ 	.byte	0x04, 0x17
        /*005a*/ 	.short	(.L_1731 - .L_1730)
.L_1730:
        /*005c*/ 	.word	0x00000000
        /*0060*/ 	.short	0x0005
        /*0062*/ 	.short	0x0024
        /*0064*/ 	.byte	0x00, 0xf0, 0x11, 0x00


	//----- nvinfo : EIATTR_KPARAM_INFO
	.align		4
.L_1731:
        /*0068*/ 	.byte	0x04, 0x17
        /*006a*/ 	.short	(.L_1733 - .L_1732)
.L_1732:
        /*006c*/ 	.word	0x00000000
        /*0070*/ 	.short	0x0004
        /*0072*/ 	.short	0x0020
        /*0074*/ 	.byte	0x00, 0xf0, 0x11, 0x00


	//----- nvinfo : EIATTR_KPARAM_INFO
	.align		4
.L_1733:
        /*0078*/ 	.byte	0x04, 0x17
        /*007a*/ 	.short	(.L_1735 - .L_1734)
.L_1734:
        /*007c*/ 	.word	0x00000000
        /*0080*/ 	.short	0x0003
        /*0082*/ 	.short	0x0018
        /*0084*/ 	.byte	0x00, 0xf0, 0x21, 0x00


	//----- nvinfo : EIATTR_KPARAM_INFO
	.align		4
.L_1735:
        /*0088*/ 	.byte	0x04, 0x17
        /*008a*/ 	.short	(.L_1737 - .L_1736)
.L_1736:
        /*008c*/ 	.word	0x00000000
        /*0090*/ 	.short	0x0002
        /*0092*/ 	.short	0x0010
        /*0094*/ 	.byte	0x00, 0xf0, 0x21, 0x00


	//----- nvinfo : EIATTR_KPARAM_INFO
	.align		4
.L_1737:
        /*0098*/ 	.byte	0x04, 0x17
        /*009a*/ 	.short	(.L_1739 - .L_1738)
.L_1738:
        /*009c*/ 	.word	0x00000000
        /*00a0*/ 	.short	0x0001
        /*00a2*/ 	.short	0x0008
        /*00a4*/ 	.byte	0x00, 0xf0, 0x21, 0x00


	//----- nvinfo : EIATTR_KPARAM_INFO
	.align		4
.L_1739:
        /*00a8*/ 	.byte	0x04, 0x17
        /*00aa*/ 	.short	(.L_1741 - .L_1740)
.L_1740:
        /*00ac*/ 	.word	0x00000000
        /*00b0*/ 	.short	0x0000
        /*00b2*/ 	.short	0x0000
        /*00b4*/ 	.byte	0x00, 0xf0, 0x21, 0x00


	//----- nvinfo : EIATTR_SPARSE_MMA_MASK
	.align		4
.L_1741:
        /*00b8*/ 	.byte	0x03, 0x50
        /*00ba*/ 	.short	0x0000


	//----- nvinfo : EIATTR_MAXREG_COUNT
	.align		4
        /*00bc*/ 	.byte	0x03, 0x1b
        /*00be*/ 	.short	0x00ff


	//----- nvinfo : EIATTR_MERCURY_ISA_VERSION
	.align		4
        /*00c0*/ 	.byte	0x03, 0x5f
        /*00c2*/ 	.short	0x0101


	//----- nvinfo : EIATTR_EXIT_INSTR_OFFSETS
	.align		4
        /*00c4*/ 	.byte	0x04, 0x1c
        /*00c6*/ 	.short	(.L_1743 - .L_1742)


	//   ....[0]....
.L_1742:
        /*00c8*/ 	.word	0x00000230


	//   ....[1]....
        /*00cc*/ 	.word	0x00002200


	//----- nvinfo : EIATTR_CRS_STACK_SIZE
	.align		4
.L_1743:
        /*00d0*/ 	.byte	0x04, 0x1e
        /*00d2*/ 	.short	(.L_1745 - .L_1744)
.L_1744:
        /*00d4*/ 	.word	0x00000000


	//----- nvinfo : EIATTR_CBANK_PARAM_SIZE
	.align		4
.L_1745:
        /*00d8*/ 	.byte	0x03, 0x19
        /*00da*/ 	.short	0x003c


	//----- nvinfo : EIATTR_PARAM_CBANK
	.align		4
        /*00dc*/ 	.byte	0x04, 0x0a
        /*00de*/ 	.short	(.L_1747 - .L_1746)
	.align		4
.L_1746:
        /*00e0*/ 	.word	index@(.nv.constant0._ZN2at6native49_GLOBAL__N__cfa43aba_16_ReflectionPad_cu_f800513940reflection_pad2d_backward_det_out_kernelIN3c104HalfEEEvPT_PKS5_lliiiiiii)
        /*00e4*/ 	.short	0x0210
        /*00e6*/ 	.short	0x003c


	//----- nvinfo : EIATTR_SW_WAR
	.align		4
.L_1747:
        /*00e8*/ 	.byte	0x04, 0x36
        /*00ea*/ 	.short	(.L_1749 - .L_1748)
.L_1748:
        /*00ec*/ 	.word	0x00000008
.L_1749:


//--------------------- .nv.info._ZN2at6native49_GLOBAL__N__cfa43aba_16_ReflectionPad_cu_f800513936reflection_pad2d_backward_out_kernelIN3c107complexIfEEEEvPT_PKS6_lliiiiiii --------------------------
	.section	.nv.info._ZN2at6native49_GLOBAL__N__cfa43aba_16_ReflectionPad_cu_f800513936reflection_pad2d_backward_out_kernelIN3c107complexIfEEEEvPT_PKS6_lliiiiiii,"",@"SHT_CUDA_INFO"
	.sectionflags	@""
	.align	4


	//----- nvinfo : EIATTR_CUDA_API_VERSION
	.align		4
        /*0000*/ 	.byte	0x04, 0x37
        /*0002*/ 	.short	(.L_1751 - .L_1750)
.L_1750:
        /*0004*/ 	.word	0x00000082


	//----- nvinfo : EIATTR_KPARAM_INFO
	.align		4
.L_1751:
        /*0008*/ 	.byte	0x04, 0x17
        /*000a*/ 	.short	(.L_1753 - .L_1752)
.L_1752:
        /*000c*/ 	.word	0x00000000
        /*0010*/ 	.short	0x000a
        /*0012*/ 	.short	0x0038
        /*0014*/ 	.byte	0x00, 0xf0, 0x11, 0x00


	//----- nvinfo : EIATTR_KPARAM_INFO
	.align		4
.L_1753:
        /*0018*/ 	.byte	0x04, 0x17
        /*001a*/ 	.short	(.L_1755 - .L_1754)
.L_1754:
        /*001c*/ 	.word	0x00000000
        /*0020*/ 	.short	0x0009
        /*0022*/ 	.short	0x0034
        /*0024*/ 	.byte	0x00, 0xf0, 0x11, 0x00


	//----- nvinfo : EIATTR_KPARAM_INFO
	.align		4
.L_1755:
        /*0028*/ 	.byte	0x04, 0x17
        /*002a*/ 	.short	(.L_1757 - .L_1756)
.L_1756:
        /*002c*/ 	.word	0x00000000
        /*0030*/ 	.short	0x0008
        /*0032*/ 	.short	0x0030
        /*0034*/ 	.byte	0x00, 0xf0, 0x11, 0x00


	//----- nvinfo : EIATTR_KPARAM_INFO
	.align		4
.L_1757:
        /*0038*/ 	.byte	0x04, 0x17
        /*003a*/ 	.short	(.L_1759 - .L_1758)
.L_1758:
        /*003c*/ 	.word	0x00000000
        /*0040*/ 	.short	0x0007
        /*0042*/ 	.short	0x002c
        /*0044*/ 	.byte	0x00, 0xf0, 0x11, 0x00


	//----- nvinfo : EIATTR_KPARAM_INFO
	.align		4
.L_1759:
        /*0048*/ 	.byte	0x04, 0x17
        /*004a*/ 	.short	(.L_1761 - .L_1760)
.L_1760:
        /*004c*/ 	.word	0x00000000
        /*0050*/ 	.short	0x0006
        /*0052*/ 	.short	0x0028
        /*0054*/ 	.byte	0x00, 0xf0, 0x11, 0x00


	//----- nvinfo : EIATTR_KPARAM_INFO
	.align		4
.L_1761:
        /*0058*/ 	.byte	0x04, 0x17
        /*005a*/ 	.short	(.L_1763 - .L_1762)
.L_1762:
        /*005c*/ 	.word	0x00000000
        /*0060*/ 	.short	0x0005
        /*0062*/ 	.short	0x0024
        /*0064*/ 	.byte	0x00, 0xf0, 0x11, 0x00


	//----- nvinfo : EIATTR_KPARAM_INFO
	.align		4
.L_1763:
        /*0068*/ 	.byte	0x04, 0x17
        /*006a*/ 	.short	(.L_1765 - .L_1764)
.L_1764:
        /*006c*/ 	.word	0x00000000
        /*0070*/ 	.short	0x0004
        /*0072*/ 	.short	0x0020
        /*0074*/ 	.byte	0x00, 0xf0, 0x11, 0x00


	//----- nvinfo : EIATTR_KPARAM_INFO
	.align		4
.L_1765:
        /*0078*/ 	.byte	0x04, 0x17
        /*007a*/ 	.short	(.L_1767 - .L_1766)
.L_1766:
        /*007c*/ 	.word	0x00000000
        /*0080*/ 	.short	0x0003
        /*0082*/ 	.short	0x0018
        /*0084*/ 	.byte	0x00, 0xf0, 0x21, 0x00


	//----- nvinfo : EIATTR_KPARAM_INFO
	.align		4
.L_1767:
        /*0088*/ 	.byte	0x04, 0x17
        /*008a*/ 	.short	(.L_1769 - .L_1768)
.L_1768:
        /*008c*/ 	.word	0x00000000
        /*0090*/ 	.short	0x0002
        /*0092*/ 	.short	0x0010
        /*0094*/ 	.byte	0x00, 0xf0, 0x21, 0x00


	//----- nvinfo : EIATTR_KPARAM_INFO
	.align		4
.L_1769:
        /*0098*/ 	.byte	0x04, 0x17
        /*009a*/ 	.short	(.L_1771 - .L_1770)
.L_1770:
        /*009c*/ 	.word	0x00000000
        /*00a0*/ 	.short	0x0001
        /*00a2*/ 	.short	0x0008
        /*00a4*/ 	.byte	0x00, 0xf0, 0x21, 0x00


	//----- nvinfo : EIATTR_KPARAM_INFO
	.align		4
.L_1771:
        /*00a8*/ 	.byte	0x04, 0x17
        /*00aa*/ 	.short	(.L_1773 - .L_1772)
.L_1772:
        /*00ac*/ 	.word	0x00000000
        /*00b0*/ 	.short	0x0000
        /*00b2*/ 	.short	0x0000
        /*00b4*/ 	.byte	0x00, 0xf0, 0x21, 0x00


	//----- nvinfo : EIATTR_SPARSE_MMA_MASK
	.align		4
.L_1773:
        /*00b8*/ 	.byte	0x03, 0x50
        /*00ba*/ 	.short	0x0000


	//----- nvinfo : EIATTR_MAXREG_COUNT
	.align		4
        /*00bc*/ 	.byte	0x03, 0x1b
        /*00be*/ 	.short	0x00ff


	//----- nvinfo : EIATTR_MERCURY_ISA_VERSION
	.align		4
        /*00c0*/ 	.byte	0x03, 0x5f
        /*00c2*/ 	.short	0x0101


	//----- nvinfo : EIATTR_EXIT_INSTR_OFFSETS
	.align		4
        /*00c4*/ 	.byte	0x04, 0x1c
        /*00c6*/ 	.short	(.L_1775 - .L_1774)


	//   ....[0]....
.L_1774:
        /*00c8*/ 	.word	0x00000190


	//   ....[1]....
        /*00cc*/ 	.word	0x00000a70


	//----- nvinfo : EIATTR_CRS_STACK_SIZE
	.align		4
.L_1775:
        /*00d0*/ 	.byte	0x04, 0x1e
        /*00d2*/ 	.short	(.L_1777 - .L_1776)
.L_1776:
        /*00d4*/ 	.word	0x00000000


	//----- nvinfo : EIATTR_CBANK_PARAM_SIZE
	.align		4
.L_1777:
        /*00d8*/ 	.byte	0x03, 0x19
        /*00da*/ 	.short	0x003c


	//----- nvinfo : EIATTR_PARAM_CBANK
	.align		4
        /*00dc*/ 	.byte	0x04, 0x0a
        /*00de*/ 	.short	(.L_1779 - .L_1778)
	.align		4
.L_1778:
        /*00e0*/ 	.word	index@(.nv.constant0._ZN2at6native49_GLOBAL__N__cfa43aba_16_ReflectionPad_cu_f800513936reflection_pad2d_backward_out_kernelIN3c107complexIfEEEEvPT_PKS6_lliiiiiii)
        /*00e4*/ 	.short	0x0210
        /*00e6*/ 	.short	0x003c


	//----- nvinfo : EIATTR_SW_WAR
	.align		4
.L_1779:
        /*00e8*/ 	.byte	0x04, 0x36
        /*00ea*/ 	.short	(.L_1781 - .L_1780)
.L_1780:
        /*00ec*/ 	.word	0x00000008
.L_1781:


//--------------------- .nv.info._ZN2at6native49_GLOBAL__N__cfa43aba_16_ReflectionPad_cu_f800513940reflection_pad2d_backward_det_out_kernelIN3c107complexIfEEEEvPT_PKS6_lliiiiiii --------------------------
	.section	.nv.info._ZN2at6native49_GLOBAL__N__cfa43aba_16_ReflectionPad_cu_f800513940reflection_pad2d_backward_det_out_kernelIN3c107complexIfEEEEvPT_PKS6_lliiiiiii,"",@"SHT_CUDA_INFO"
	.sectionflags	@""
	.align	4


	//----- nvinfo : EIATTR_CUDA_API_VERSION
	.align		4
        /*0000*/ 	.byte	0x04, 0x37
        /*0002*/ 	.short	(.L_1783 - .L_1782)
.L_1782:
        /*0004*/ 	.word	0x00000082


	//----- nvinfo : EIATTR_KPARAM_INFO
	.align		4
.L_1783:
        /*0008*/ 	.byte	0x04, 0x17
        /*000a*/ 	.short	(.L_1785 - .L_1784)
.L_1784:
        /*000c*/ 	.word	0x00000000
        /*0010*/ 	.short	0x000a
        /*0012*/ 	.short	0x0038
        /*0014*/ 	.byte	0x00, 0xf0, 0x11, 0x00


	//----- nvinfo : EIATTR_KPARAM_INFO
	.align		4
.L_1785:
        /*0018*/ 	.byte	0x04, 0x17
        /*001a*/ 	.short	(.L_1787 - .L_1786)
.L_1786:
        /*001c*/ 	.word	0x00000000
        /*0020*/ 	.short	0x0009
        /*0022*/ 	.short	0x0034
        /*0024*/ 	.byte	0x00, 0xf0, 0x11, 0x00


	//----- nvinfo : EIATTR_KPARAM_INFO
	.align		4
.L_1787:
        /*0028*/ 	.byte	0x04, 0x17
        /*002a*/ 	.short	(.L_1789 - .L_1788)
.L_1788:
        /*002c*/ 	.word	0x00000000
        /*0030*/ 	.short	0x0008
        /*0032*/ 	.short	0x0030
        /*0034*/ 	.byte	0x00, 0xf0, 0x11, 0x00


	//----- nvinfo : EIATTR_KPARAM_INFO
	.align		4
.L_1789:
        /*0038*/ 	.byte	0x04, 0x17
        /*003a*/ 	.short	(.L_1791 - .L_1790)
.L_1790:
        /*003c*/ 	.word	0x00000000
        /*0040*/ 	.short	0x0007
        /*0042*/ 	.short	0x002c
        /*0044*/ 	.byte	0x00, 0xf0, 0x11, 0x00


	//----- nvinfo : EIATTR_KPARAM_INFO
	.align		4
.L_1791:
        /*0048*/ 	.byte	0x04, 0x17
        /*004a*/ 	.short	(.L_1793 - .L_1792)
.L_1792:
        /*004c*/ 	.word	0x00000000
        /*0050*/ 	.short	0x0006
        /*0052*/ 	.short	0x0028
        /*0054*/ 	.byte	0x00, 0xf0, 0x11, 0x00


	//----- nvinfo : EIATTR_KPARAM_INFO
	.align		4
.L_1793:
        /*0058*/ 	.byte	0x04, 0x17
        /*005a*/ 	.short	(.L_1795 - .L_1794)
.L_1794:
        /*005c*/ 	.word	0x00000000
        /*0060*/ 	.short	0x0005
        /*0062*/ 	.short	0x0024
        /*0064*/ 	.byte	0x00, 0xf0, 0x11, 0x00


	//----- nvinfo : EIATTR_KPARAM_INFO
	.align		4
.L_1795:
        /*0068*/ 	.byte	0x04, 0x17
        /*006a*/ 	.short	(.L_1797 - .L_1796)
.L_1796:
        /*006c*/ 	.word	0x00000000
        /*0070*/ 	.short	0x0004
        /*0072*/ 	.short	0x0020
        /*0074*/ 	.byte	0x00, 0xf0, 0x11, 0x00


	//----- nvinfo : EIATTR_KPARAM_INFO
	.align		4
.L_1797:
        /*0078*/ 	.byte	0x04, 0x17
        /*007a*/ 	.short	(.L_1799 - .L_1798)
.L_1798:
        /*007c*/ 	.word	0x00000000
        /*0080*/ 	.short	0x0003
        /*0082*/ 	.short	0x0018
        /*0084*/ 	.byte	0x00, 0xf0, 0x21, 0x00


	//----- nvinfo : EIATTR_KPARAM_INFO
	.align		4
.L_1799:
        /*0088*/ 	.byte	0x04, 0x17
        /*008a*/ 	.short	(.L_1801 - .L_1800)
.L_1800:
        /*008c*/ 	.word	0x00000000
        /*0090*/ 	.short	0x0002
        /*0092*/ 	.short	0x0010
        /*0094*/ 	.byte	0x00, 0xf0, 0x21, 0x00


	//----- nvinfo : EIATTR_KPARAM_INFO
	.align		4
.L_1801:
        /*0098*/ 	.byte	0x04, 0x17
        /*009a*/ 	.short	(.L_1803 - .L_1802)
.L_1802:
        /*009c*/ 	.word	0x00000000
        /*00a0*/ 	.short	0x0001
        /*00a2*/ 	.short	0x0008
        /*00a4*/ 	.byte	0x00, 0xf0, 0x21, 0x00


	//----- nvinfo : EIATTR_KPARAM_INFO
	.align		4
.L_1803:
        /*00a8*/ 	.byte	0x04, 0x17
        /*00aa*/ 	.short	(.L_1805 - .L_1804)
.L_1804:
        /*00ac*/ 	.word	0x00000000
        /*00b0*/ 	.short	0x0000
        /*00b2*/ 	.short	0x0000
        /*00b4*/ 	.byte	0x00, 0xf0, 0x21, 0x00


	//----- nvinfo : EIATTR_SPARSE_MMA_MASK
	.align		4
.L_1805:
        /*00b8*/ 	.byte	0x03, 0x50
        /*00ba*/ 	.short	0x0000


	//----- nvinfo : EIATTR_MAXREG_COUNT
	.align		4
        /*00bc*/ 	.byte	0x03, 0x1b
        /*00be*/ 	.short	0x00ff


	//----- nvinfo : EIATTR_MERCURY_ISA_VERSION
	.align		4
        /*00c0*/ 	.byte	0x03, 0x5f
        /*00c2*/ 	.short	0x0101


	//----- nvinfo : EIATTR_EXIT_INSTR_OFFSETS
	.align		4
        /*00c4*/ 	.byte	0x04, 0x1c
        /*00c6*/ 	.short	(.L_1807 - .L_1806)


	//   ....[0]....
.L_1806:
        /*00c8*/ 	.word	0x00000250


	//   ....[1]....
        /*00cc*/ 	.word	0x00002150


	//----- nvinfo : EIATTR_CRS_STACK_SIZE
	.align		4
.L_1807:
        /*00d0*/ 	.byte	0x04, 0x1e
        /*00d2*/ 	.short	(.L_1809 - .L_1808)
.L_1808:
        /*00d4*/ 	.word	0x00000000


	//----- nvinfo : EIATTR_CBANK_PARAM_SIZE
	.align		4
.L_1809:
        /*00d8*/ 	.byte	0x03, 0x19
        /*00da*/ 	.short	0x003c


	//----- nvinfo : EIATTR_PARAM_CBANK
	.align		4
        /*00dc*/ 	.byte	0x04, 0x0a
        /*00de*/ 	.short	(.L_1811 - .L_1810)
	.align		4
.L_1810:
        /*00e0*/ 	.word	index@(.nv.constant0._ZN2at6native49_GLOBAL__N__cfa43aba_16_ReflectionPad_cu_f800513940reflection_pad2d_backward_det_out_kernelIN3c107complexIfEEEEvPT_PKS6_lliiiiiii)
        /*00e4*/ 	.short	0x0210
        /*00e6*/ 	.short	0x003c


	//----- nvinfo : EIATTR_SW_WAR
	.align		4
.L_1811:
        /*00e8*/ 	.byte	0x04, 0x36
        /*00ea*/ 	.short	(.L_1813 - .L_1812)
.L_1812:
        /*00ec*/ 	.word	0x00000008
.L_1813:


//--------------------- .nv.info._ZN2at6native49_GLOBAL__N__cfa43aba_16_ReflectionPad_cu_f800513936reflection_pad2d_backward_out_kernelIN3c107complexIdEEEEvPT_PKS6_lliiiiiii --------------------------
	.section	.nv.info._ZN2at6native49_GLOBAL__N__cfa43aba_16_ReflectionPad_cu_f800513936reflection_pad2d_backward_out_kernelIN3c107complexIdEEEEvPT_PKS6_lliiiiiii,"",@"SHT_CUDA_INFO"
	.sectionflags	@""
	.align	4


	//----- nvinfo : EIATTR_CUDA_API_VERSION
	.align		4
        /*0000*/ 	.byte	0x04, 0x37
        /*0002*/ 	.short	(.L_1815 - .L_1814)
.L_1814:
        /*0004*/ 	.word	0x00000082


	//----- nvinfo : EIATTR_KPARAM_INFO
	.align		4
.L_1815:
        /*0008*/ 	.byte	0x04, 0x17
        /*000a*/ 	.short	(.L_1817 - .L_1816)
.L_1816:
        /*000c*/ 	.word	0x00000000
        /*0010*/ 	.short	0x000a
        /*0012*/ 	.short	0x0038
        /*0014*/ 	.byte	0x00, 0xf0, 0x11, 0x00


	//----- nvinfo : EIATTR_KPARAM_INFO
	.align		4
.L_1817:
        /*0018*/ 	.byte	0x04, 0x17
        /*001a*/ 	.short	(.L_1819 - .L_1818)
.L_1818:
        /*001c*/ 	.word	0x00000000
        /*0020*/ 	.short	0x0009
        /*0022*/ 	.short	0x0034
        /*0024*/ 	.byte	0x00, 0xf0, 0x11, 0x00


	//----- nvinfo : EIATTR_KPARAM_INFO
	.align		4
.L_1819:
        /*0028*/ 	.byte	0x04, 0x17
        /*002a*/ 	.short	(.L_1821 - .L_1820)
.L_1820:
        /*002c*/ 	.word	0x00000000
        /*0030*/ 	.short	0x0008
        /*0032*/ 	.short	0x0030
        /*0034*/ 	.byte	0x00, 0xf0, 0x11, 0x00


	//----- nvinfo : EIATTR_KPARAM_INFO
	.align		4
.L_1821:
        /*0038*/ 	.byte	0x04, 0x17
        /*003a*/ 	.short	(.L_1823 - .L_1822)
.L_1822:
        /*003c*/ 	.word	0x00000000
        /*0040*/ 	.short	0x0007
        /*0042*/ 	.short	0x002c
        /*0044*/ 	.byte	0x00, 0xf0, 0x11, 0x00


	//----- nvinfo : EIATTR_KPARAM_INFO
	.align		4
.L_1823:
        /*0048*/ 	.byte	0x04, 0x17
        /*004a*/ 	.short	(.L_1825 - .L_1824)
.L_1824:
        /*004c*/ 	.word	0x00000000
        /*0050*/ 	.short	0x0006
        /*0052*/ 	.short	0x0028
        /*0054*/ 	.byte	0x00, 0xf0, 0x11, 0x00


	//----- nvinfo : EIATTR_KPARAM_INFO
	.align		4
.L_1825:
        /*0058*/ 	.byte	0x04, 0x17
        /*005a*/ 	.short	(.L_1827 - .L_1826)
.L_1826:
        /*005c*/ 	.word	0x00000000
        /*0060*/ 	.short	0x0005
        /*0062*/ 	.short	0x0024
        /*0064*/ 	.byte	0x00, 0xf0, 0x11, 0x00


	//----- nvinfo : EIATTR_KPARAM_INFO
	.align		4
.L_1827:
        /*0068*/ 	.byte	0x04, 0x17
        /*006a*/ 	.short	(.L_1829 - .L_1828)
.L_1828:
        /*006c*/ 	.word	0x00000000
        /*0070*/ 	.short	0x0004
        /*0072*/ 	.short	0x0020
        /*0074*/ 	.byte	0x00, 0xf0, 0x11, 0x00


	//----- nvinfo : EIATTR_KPARAM_INFO
	.align		4
.L_1829:
        /*0078*/ 	.byte	0x04, 0x17
        /*007a*/ 	.short	(.L_1831 - .L_1830)
.L_1830:
        /*007c*/ 	.word	0x00000000
        /*0080*/ 	.short	0x0003
        /*0082*/ 	.short	0x0018
        /*0084*/ 	.byte	0x00, 0xf0, 0x21, 0x00


	//----- nvinfo : EIATTR_KPARAM_INFO
	.align		4
.L_1831:
        /*0088*/ 	.byte	0x04, 0x17
        /*008a*/ 	.short	(.L_1833 - .L_1832)
.L_1832:
        /*008c*/ 	.word	0x00000000
        /*0090*/ 	.short	0x0002
        /*0092*/ 	.short	0x0010
        /*0094*/ 	.byte	0x00, 0xf0, 0x21, 0x00


	//----- nvinfo : EIATTR_KPARAM_INFO
	.align		4
.L_1833:
        /*0098*/ 	.byte	0x04, 0x17
        /*009a*/ 	.short	(.L_1835 - .L_1834)
.L_1834:
        /*009c*/ 	.word	0x00000000
        /*00a0*/ 	.short	0x0001
        /*00a2*/ 	.short	0x0008
        /*00a4*/ 	.byte	0x00, 0xf0, 0x21, 0x00


	//----- nvinfo : EIATTR_KPARAM_INFO
	.align		4
.L_1835:
        /*00a8*/ 	.byte	0x04, 0x17
        /*00aa*/ 	.short	(.L_1837 - .L_1836)
.L_1836:
        /*00ac*/ 	.word	0x00000000
        /*00b0*/ 	.short	0x0000
        /*00b2*/ 	.short	0x0000
        /*00b4*/ 	.byte	0x00, 0xf0, 0x21, 0x00


	//----- nvinfo : EIATTR_SPARSE_MMA_MASK
	.align		4
.L_1837:
        /*00b8*/ 	.byte	0x03, 0x50
        /*00ba*/ 	.short	0x0000


	//----- nvinfo : EIATTR_MAXREG_COUNT
	.align		4
        /*00bc*/ 	.byte	0x03, 0x1b
        /*00be*/ 	.short	0x00ff


	//----- nvinfo : EIATTR_MERCURY_ISA_VERSION
	.align		4
        /*00c0*/ 	.byte	0x03, 0x5f
        /*00c2*/ 	.short	0x0101


	//----- nvinfo : EIATTR_EXIT_INSTR_OFFSETS
	.align		4
        /*00c4*/ 	.byte	0x04, 0x1c
        /*00c6*/ 	.short	(.L_1839 - .L_1838)


	//   ....[0]....
.L_1838:
        /*00c8*/ 	.word	0x00000190


	//   ....[1]....
        /*00cc*/ 	.word	0x00000a40


	//----- nvinfo : EIATTR_CRS_STACK_SIZE
	.align		4
.L_1839:
        /*00d0*/ 	.byte	0x04, 0x1e
        /*00d2*/ 	.short	(.L_1841 - .L_1840)
.L_1840:
        /*00d4*/ 	.word	0x00000000


	//----- nvinfo : EIATTR_CBANK_PARAM_SIZE
	.align		4
.L_1841:
        /*00d8*/ 	.byte	0x03, 0x19
        /*00da*/ 	.short	0x003c


	//----- nvinfo : EIATTR_PARAM_CBANK
	.align		4
        /*00dc*/ 	.byte	0x04, 0x0a
        /*00de*/ 	.short	(.L_1843 - .L_1842)
	.align		4
.L_1842:
        /*00e0*/ 	.word	index@(.nv.constant0._ZN2at6native49_GLOBAL__N__cfa43aba_16_ReflectionPad_cu_f800513936reflection_pad2d_backward_out_kernelIN3c107complexIdEEEEvPT_PKS6_lliiiiiii)
        /*00e4*/ 	.short	0x0210
        /*00e6*/ 	.short	0x003c


	//----- nvinfo : EIATTR_SW_WAR
	.align		4
.L_1843:
        /*00e8*/ 	.byte	0x04, 0x36
        /*00ea*/ 	.short	(.L_1845 - .L_1844)
.L_1844:
        /*00ec*/ 	.word	0x00000008
.L_1845:


//--------------------- .nv.info._ZN2at6native49_GLOBAL__N__cfa43aba_16_ReflectionPad_cu_f800513940reflection_pad2d_backward_det_out_kernelIN3c107complexIdEEEEvPT_PKS6_lliiiiiii --------------------------
	.section	.nv.info._ZN2at6native49_GLOBAL__N__cfa43aba_16_ReflectionPad_cu_f800513940reflection_pad2d_backward_det_out_kernelIN3c107complexIdEEEEvPT_PKS6_lliiiiiii,"",@"SHT_CUDA_INFO"
	.sectionflags	@""
	.align	4


	//----- nvinfo : EIATTR_CUDA_API_VERSION
	.align		4
        /*0000*/ 	.byte	0x04, 0x37
        /*0002*/ 	.short	(.L_1847 - .L_1846)
.L_1846:
        /*0004*/ 	.word	0x00000082


	//----- nvinfo : EIATTR_KPARAM_INFO
	.align		4
.L_1847:
        /*0008*/ 	.byte	0x04, 0x17
        /*000a*/ 	.short	(.L_1849 - .L_1848)
.L_1848:
        /*000c*/ 	.word	0x00000000
        /*0010*/ 	.short	0x000a
        /*0012*/ 	.short	0x0038
        /*0014*/ 	.byte	0x00, 0xf0, 0x11, 0x00


	//----- nvinfo : EIATTR_KPARAM_INFO
	.align		4
.L_1849:
        /*0018*/ 	.byte	0x04, 0x17
        /*001a*/ 	.short	(.L_1851 - .L_1850)
.L_1850:
        /*001c*/ 	.word	0x00000000
        /*0020*/ 	.short	0x0009
        /*0022*/ 	.short	0x0034
        /*0024*/ 	.byte	0x00, 0xf0, 0x11, 0x00


	//----- nvinfo : EIATTR_KPARAM_INFO
	.align		4
.L_1851:
        /*0028*/ 	.byte	0x04, 0x17
        /*002a*/ 	.short	(.L_1853 - .L_1852)
.L_1852:
        /*002c*/ 	.word	0x00000000
        /*0030*/ 	.short	0x0008
        /*0032*/ 	.short	0x0030
        /*0034*/ 	.byte	0x00, 0xf0, 0x11, 0x00


	//----- nvinfo : EIATTR_KPARAM_INFO
	.align		4
.L_1853:
        /*0038*/ 	.byte	0x04, 0x17
        /*003a*/ 	.short	(.L_1855 - .L_1854)
.L_1854:
        /*003c*/ 	.word	0x00000000
        /*0040*/ 	.short	0x0007
        /*0042*/ 	.short	0x002c
        /*0044*/ 	.byte	0x00, 0xf0, 0x11, 0x00


	//----- nvinfo : EIATTR_KPARAM_INFO
	.align		4
.L_1855:
        /*0048*/ 	.byte	0x04, 0x17
        /*004a*/ 	.short	(.L_1857 - .L_1856)
.L_1856:
        /*004c*/ 	.word	0x00000000
        /*0050*/ 	.short	0x0006
        /*0052*/ 	.short	0x0028
        /*0054*/ 	.byte	0x00, 0xf0, 0x11, 0x00


	//----- nvinfo : EIATTR_KPARAM_INFO
	.align		4
.L_1857:
        /*0058*/ 	.byte	0x04, 0x17
        /*005a*/ 	.short	(.L_1859 - .L_1858)
.L_1858:
        /*005c*/ 	.word	0x00000000
        /*0060*/ 	.short	0x0005
        /*0062*/ 	.short	0x0024
        /*0064*/ 	.byte	0x00, 0xf0, 0x11, 0x00


	//----- nvinfo : EIATTR_KPARAM_INFO
	.align		4
.L_1859:
        /*0068*/ 	.byte	0x04, 0x17
        /*006a*/ 	.short	(.L_1861 - .L_1860)
.L_1860:
        /*006c*/ 	.word	0x00000000
        /*0070*/ 	.short	0x0004
        /*0072*/ 	.short	0x0020
        /*0074*/ 	.byte	0x00, 0xf0, 0x11, 0x00


	//----- nvinfo : EIATTR_KPARAM_INFO
	.align		4
.L_1861:
        /*0078*/ 	.byte	0x04, 0x17
        /*007a*/ 	.short	(.L_1863 - .L_1862)
.L_1862:
        /*007c*/ 	.word	0x00000000
        /*0080*/ 	.short	0x0003
        /*0082*/ 	.short	0x0018
        /*0084*/ 	.byte	0x00, 0xf0, 0x21, 0x00


	//----- nvinfo : EIATTR_KPARAM_INFO
	.align		4
.L_1863:
        /*0088*/ 	.byte	0x04, 0x17
        /*008a*/ 	.short	(.L_1865 - .L_1864)
.L_1864:
        /*008c*/ 	.word	0x00000000
        /*0090*/ 	.short	0x0002
        /*0092*/ 	.short	0x0010
        /*0094*/ 	.byte	0x00, 0xf0, 0x21, 0x00


	//----- nvinfo : EIATTR_KPARAM_INFO
	.align		4
.L_1865:
        /*0098*/ 	.byte	0x04, 0x17
        /*009a*/ 	.short	(.L_1867 - .L_1866)
.L_1866:
        /*009c*/ 	.word	0x00000000
        /*00a0*/ 	.short	0x0001
        /*00a2*/ 	.short	0x0008
        /*00a4*/ 	.byte	0x00, 0xf0, 0x21, 0x00


	//----- nvinfo : EIATTR_KPARAM_INFO
	.align		4
.L_1867:
        /*00a8*/ 	.byte	0x04, 0x17
        /*00aa*/ 	.short	(.L_1869 - .L_1868)
.L_1868:
        /*00ac*/ 	.word	0x00000000
        /*00b0*/ 	.short	0x0000
        /*00b2*/ 	.short	0x0000
        /*00b4*/ 	.byte	0x00, 0xf0, 0x21, 0x00


	//----- nvinfo : EIATTR_SPARSE_MMA_MASK
	.align		4
.L_1869:
        /*00b8*/ 	.byte	0x03, 0x50
        /*00ba*/ 	.short	0x0000


	//----- nvinfo : EIATTR_MAXREG_COUNT
	.align		4
        /*00bc*/ 	.byte	0x03, 0x1b
        /*00be*/ 	.short	0x00ff


	//----- nvinfo : EIATTR_MERCURY_ISA_VERSION
	.align		4
        /*00c0*/ 	.byte	0x03, 0x5f
        /*00c2*/ 	.short	0x0101


	//----- nvinfo : EIATTR_EXIT_INSTR_OFFSETS
	.align		4
        /*00c4*/ 	.byte	0x04, 0x1c
        /*00c6*/ 	.short	(.L_1871 - .L_1870)


	//   ....[0]....
.L_1870:
        /*00c8*/ 	.word	0x00000250


	//   ....[1]....
        /*00cc*/ 	.word	0x000020e0


	//----- nvinfo : EIATTR_CRS_STACK_SIZE
	.align		4
.L_1871:
        /*00d0*/ 	.byte	0x04, 0x1e
        /*00d2*/ 	.short	(.L_1873 - .L_1872)
.L_1872:
        /*00d4*/ 	.word	0x00000000


	//----- nvinfo : EIATTR_CBANK_PARAM_SIZE
	.align		4
.L_1873:
        /*00d8*/ 	.byte	0x03, 0x19
        /*00da*/ 	.short	0x003c


	//----- nvinfo : EIATTR_PARAM_CBANK
	.align		4
        /*00dc*/ 	.byte	0x04, 0x0a
        /*00de*/ 	.short	(.L_1875 - .L_1874)
	.align		4
.L_1874:
        /*00e0*/ 	.word	index@(.nv.constant0._ZN2at6native49_GLOBAL__N__cfa43aba_16_ReflectionPad_cu_f800513940reflection_pad2d_backward_det_out_kernelIN3c107complexIdEEEEvPT_PKS6_lliiiiiii)
        /*00e4*/ 	.short	0x0210
        /*00e6*/ 	.short	0x003c


	//----- nvinfo : EIATTR_SW_WAR
	.align		4
.L_1875:
        /*00e8*/ 	.byte	0x04, 0x36
        /*00ea*/ 	.short	(.L_1877 - .L_1876)
.L_1876:
        /*00ec*/ 	.word	0x00000008
.L_1877:


//--------------------- .nv.info._ZN2at6native49_GLOBAL__N__cfa43aba_16_ReflectionPad_cu_f800513936reflection_pad2d_backward_out_kernelIfEEvPT_PKS3_lliiiiiii --------------------------
	.section	.nv.info._ZN2at6native49_GLOBAL__N__cfa43aba_16_ReflectionPad_cu_f800513936reflection_pad2d_backward_out_kernelIfEEvPT_PKS3_lliiiiiii,"",@"SHT_CUDA_INFO"
	.sectionflags	@""
	.align	4


	//----- nvinfo : EIATTR_CUDA_API_VERSION
	.align		4
        /*0000*/ 	.byte	0x04, 0x37
        /*0002*/ 	.short	(.L_1879 - .L_1878)
.L_1878:
        /*0004*/ 	.word	0x00000082


	//----- nvinfo : EIATTR_KPARAM_INFO
	.align		4
.L_1879:
        /*0008*/ 	.byte	0x04, 0x17
        /*000a*/ 	.short	(.L_1881 - .L_1880)
.L_1880:
        /*000c*/ 	.word	0x00000000
        /*0010*/ 	.short	0x000a
        /*0012*/ 	.short	0x0038
        /*0014*/ 	.byte	0x00, 0xf0, 0x11, 0x00


	//----- nvinfo : EIATTR_KPARAM_INFO
	.align		4
.L_1881:
        /*0018*/ 	.byte	0x04, 0x17
        /*001a*/ 	.short	(.L_1883 - .L_1882)
.L_1882:
        /*001c*/ 	.word	0x00000000
        /*0020*/ 	.short	0x0009
        /*0022*/ 	.short	0x0034
        /*0024*/ 	.byte	0x00, 0xf0, 0x11, 0x00


	//----- nvinfo : EIATTR_KPARAM_INFO
	.align		4
.L_1883:
        /*0028*/ 	.byte	0x04, 0x17
        /*002a*/ 	.short	(.L_1885 - .L_1884)
.L_1884:
        /*002c*/ 	.word	0x00000000
        /*0030*/ 	.short	0x0008
        /*0032*/ 	.short	0x0030
        /*0034*/ 	.byte	0x00, 0xf0, 0x11, 0x00


	//----- nvinfo : EIATTR_KPARAM_INFO
	.align		4
.L_1885:
        /*0038*/ 	.byte	0x04, 0x17
        /*003a*/ 	.short	(.L_1887 - .L_1886)
.L_1886:
        /*003c*/ 	.word	0x00000000
        /*0040*/ 	.short	0x0007
        /*0042*/ 	.short	0x002c
        /*0044*/ 	.byte	0x00, 0xf0, 0x11, 0x00


	//----- nvinfo : EIATTR_KPARAM_INFO
	.align		4
.L_1887:
        /*0048*/ 	.byte	0x04, 0x17
        /*004a*/ 	.short	(.L_1889 - .L_1888)
.L_1888:
        /*004c*/ 	.word	0x00000000
        /*0050*/ 	.short	0x0006
        /*0052*/ 	.short	0x0028
        /*0054*/ 	.byte	0x00, 0xf0, 0x11, 0x00


	//----- nvinfo : EIATTR_KPARAM_INFO
	.align		4
.L_1889:
        /*0058*/ 	.byte	0x04, 0x17
        /*005a*/ 	.short	(.L_1891 - .L_1890)
.L_1890:
        /*005c*/ 	.word	0x00000000
        /*0060*/ 	.short	0x0005
        /*0062*/ 	.short	0x0024
        /*0064*/ 	.byte	0x00, 0xf0, 0x11, 0x00


	//----- nvinfo : EIATTR_KPARAM_INFO
	.align		4
.L_1891:
        /*0068*/ 	.byte	0x04, 0x17
        /*006a*/ 	.short	(.L_1893 - .L_1892)
.L_1892:
        /*006c*/ 	.word	0x00000000
        /*0070*/ 	.short	0x0004
        /*0072*/ 	.short	0x0020
        /*0074*/ 	.byte	0x00, 0xf0, 0x11, 0x00


	//----- nvinfo : EIATTR_KPARAM_INFO
	.align		4
.L_1893:
        /*0078*/ 	.byte	0x04, 0x17
        /*007a*/ 	.short	(.L_1895 - .L_1894)
.L_1894:
        /*007c*/ 	.word	0x00000000
        /*0080*/ 	.short	0x0003
        /*0082*/ 	.short	0x0018
        /*0084*/ 	.byte	0x00, 0xf0, 0x21, 0x00


	//----- nvinfo : EIATTR_KPARAM_INFO
	.align		4
.L_1895:
        /*0088*/ 	.byte	0x04, 0x17
        /*008a*/ 	.short	(.L_1897 - .L_1896)
.L_1896:
        /*008c*/ 	.word	0x00000000
        /*0090*/ 	.short	0x0002
        /*0092*/ 	.short	0x0010
        /*0094*/ 	.byte	0x00, 0xf0, 0x21, 0x00


	//----- nvinfo : EIATTR_KPARAM_INFO
	.align		4
.L_1897:
        /*0098*/ 	.byte	0x04, 0x17
        /*009a*/ 	.short	(.L_1899 - .L_1898)
.L_1898:
        /*009c*/ 	.word	0x00000000
        /*00a0*/ 	.short	0x0001
        /*00a2*/ 	.short	0x0008
        /*00a4*/ 	.byte	0x00, 0xf0, 0x21, 0x00


	//----- nvinfo : EIATTR_KPARAM_INFO
	.align		4
.L_1899:
        /*00a8*/ 	.byte	0x04, 0x17
        /*00aa*/ 	.short	(.L_1901 - .L_1900)
.L_1900:
        /*00ac*/ 	.word	0x00000000
        /*00b0*/ 	.short	0x0000
        /*00b2*/ 	.short	0x0000
        /*00b4*/ 	.byte	0x00, 0xf0, 0x21, 0x00


	//----- nvinfo : EIATTR_SPARSE_MMA_MASK
	.align		4
.L_1901:
        /*00b8*/ 	.byte	0x03, 0x50
        /*00ba*/ 	.short	0x0000


	//----- nvinfo : EIATTR_MAXREG_COUNT
	.align		4
        /*00bc*/ 	.byte	0x03, 0x1b
        /*00be*/ 	.short	0x00ff


	//----- nvinfo : EIATTR_MERCURY_ISA_VERSION
	.align		4
        /*00c0*/ 	.byte	0x03, 0x5f
        /*00c2*/ 	.short	0x0101


	//----- nvinfo : EIATTR_EXIT_INSTR_OFFSETS
	.align		4
        /*00c4*/ 	.byte	0x04, 0x1c
        /*00c6*/ 	.short	(.L_1903 - .L_1902)


	//   ....[0]....
.L_1902:
        /*00c8*/ 	.word	0x00000190


	//   ....[1]....
        /*00cc*/ 	.word	0x00000a50


	//----- nvinfo : EIATTR_CRS_STACK_SIZE
	.align		4
.L_1903:
        /*00d0*/ 	.byte	0x04, 0x1e
        /*00d2*/ 	.short	(.L_1905 - .L_1904)
.L_1904:
        /*00d4*/ 	.word	0x00000000


	//----- nvinfo : EIATTR_CBANK_PARAM_SIZE
	.align		4
.L_1905:
        /*00d8*/ 	.byte	0x03, 0x19
        /*00da*/ 	.short	0x003c


	//----- nvinfo : EIATTR_PARAM_CBANK
	.align		4
        /*00dc*/ 	.byte	0x04, 0x0a
        /*00de*/ 	.short	(.L_1907 - .L_1906)
	.align		4
.L_1906:
        /*00e0*/ 	.word	index@(.nv.constant0._ZN2at6native49_GLOBAL__N__cfa43aba_16_ReflectionPad_cu_f800513936reflection_pad2d_backward_out_kernelIfEEvPT_PKS3_lliiiiiii)
        /*00e4*/ 	.short	0x0210
        /*00e6*/ 	.short	0x003c


	//----- nvinfo : EIATTR_SW_WAR
	.align		4
.L_1907:
        /*00e8*/ 	.byte	0x04, 0x36
        /*00ea*/ 	.short	(.L_1909 - .L_1908)
.L_1908:
        /*00ec*/ 	.word	0x00000008
.L_1909:


//--------------------- .nv.info._ZN2at6native49_GLOBAL__N__cfa43aba_16_ReflectionPad_cu_f800513940reflection_pad2d_backward_det_out_kernelIfEEvPT_PKS3_lliiiiiii --------------------------
	.section	.nv.info._ZN2at6native49_GLOBAL__N__cfa43aba_16_ReflectionPad_cu_f800513940reflection_pad2d_backward_det_out_kernelIfEEvPT_PKS3_lliiiiiii,"",@"SHT_CUDA_INFO"
	.sectionflags	@""
	.align	4


	//----- nvinfo : EIATTR_CUDA_API_VERSION
	.align		4
        /*0000*/ 	.byte	0x04, 0x37
        /*0002*/ 	.short	(.L_1911 - .L_1910)
.L_1910:
        /*0004*/ 	.word	0x00000082


	//----- nvinfo : EIATTR_KPARAM_INFO
	.align		4
.L_1911:
        /*0008*/ 	.byte	0x04, 0x17
        /*000a*/ 	.short	(.L_1913 - .L_1912)
.L_1912:
        /*000c*/ 	.word	0x00000000
        /*0010*/ 	.short	0x000a
        /*0012*/ 	.short	0x0038
        /*0014*/ 	.byte	0x00, 0xf0, 0x11, 0x00


	//----- nvinfo : EIATTR_KPARAM_INFO
	.align		4
.L_1913:
        /*0018*/ 	.byte	0x04, 0x17
        /*001a*/ 	.short	(.L_1915 - .L_1914)
.L_1914:
        /*001c*/ 	.word	0x00000000
        /*0020*/ 	.short	0x0009
        /*0022*/ 	.short	0x0034
        /*0024*/ 	.byte	0x00, 0xf0, 0x11, 0x00


	//----- nvinfo : EIATTR_KPARAM_INFO
	.align		4
.L_1915:
        /*0028*/ 	.byte	0x04, 0x17
        /*002a*/ 	.short	(.L_1917 - .L_1916)
.L_1916:
        /*002c*/ 	.word	0x00000000
        /*0030*/ 	.short	0x0008
        /*0032*/ 	.short	0x0030
        /*0034*/ 	.byte	0x00, 0xf0, 0x11, 0x00


	//----- nvinfo : EIATTR_KPARAM_INFO
	.align		4
.L_1917:
        /*0038*/ 	.byte	0x04, 0x17
        /*003a*/ 	.short	(.L_1919 - .L_1918)
.L_1918:
        /*003c*/ 	.word	0x00000000
        /*0040*/ 	.short	0x0007
        /*0042*/ 	.short	0x002c
        /*0044*/ 	.byte	0x00, 0xf0, 0x11, 0x00


	//----- nvinfo : EIATTR_KPARAM_INFO
	.align		4
.L_1919:
        /*0048*/ 	.byte	0x04, 0x17
        /*004a*/ 	.short	(.L_1921 - .L_1920)
.L_1920:
        /*004c*/ 	.word	0x00000000
        /*0050*/ 	.short	0x0006
        /*0052*/ 	.short	0x0028
        /*0054*/ 	.byte	0x00, 0xf0, 0x11, 0x00


	//----- nvinfo : EIATTR_KPARAM_INFO
	.align		4
.L_1921:
        /*0058*/ 	.byte	0x04, 0x17
        /*005a*/ 	.short	(.L_1923 - .L_1922)
.L_1922:
        /*005c*/ 	.word	0x00000000
        /*0060*/ 	.short	0x0005
        /*0062*/ 	.short	0x0024
        /*0064*/ 	.byte	0x00, 0xf0, 0x11, 0x00


	//----- nvinfo : EIATTR_KPARAM_INFO
	.align		4
.L_1923:
        /*0068*/ 	.byte	0x04, 0x17
        /*006a*/ 	.short	(.L_1925 - .L_1924)
.L_1924:
        /*006c*/ 	.word	0x00000000
        /*0070*/ 	.short	0x0004
        /*0072*/ 	.short	0x0020
        /*0074*/ 	.byte	0x00, 0xf0, 0x11, 0x00


	//----- nvinfo : EIATTR_KPARAM_INFO
	.align		4
.L_1925:
        /*0078*/ 	.byte	0x04, 0x17
        /*007a*/ 	.short	(.L_1927 - .L_1926)
.L_1926:
        /*007c*/ 	.word	0x00000000
        /*0080*/ 	.short	0x0003
        /*0082*/ 	.short	0x0018
        /*0084*/ 	.byte	0x00, 0xf0, 0x21, 0x00


	//----- nvinfo : EIATTR_KPARAM_INFO
	.align		4
.L_1927:
        /*0088*/ 	.byte	0x04, 0x17
        /*008a*/ 	.short	(.L_1929 - .L_1928)
.L_1928:
        /*008c*/ 	.word	0x00000000
        /*0090*/ 	.short	0x0002
        /*0092*/ 	.short	0x0010
        /*0094*/ 	.byte	0x00, 0xf0, 0x21, 0x00


	//----- nvinfo : EIATTR_KPARAM_INFO
	.align		4
.L_1929:
        /*0098*/ 	.byte	0x04, 0x17
        /*009a*/ 	.short	(.L_1931 - .L_1930)
.L_1930:
        /*009c*/ 	.word	0x00000000
        /*00a0*/ 	.short	0x0001
        /*00a2*/ 	.short	0x0008
        /*00a4*/ 	.byte	0x00, 0xf0, 0x21, 0x00


	//----- nvinfo : EIATTR_KPARAM_INFO
	.align		4
.L_1931:
        /*00a8*/ 	.byte	0x04, 0x17
        /*00aa*/ 	.short	(.L_1933 - .L_1932)
.L_1932:
        /*00ac*/ 	.word	0x00000000
        /*00b0*/ 	.short	0x0000
        /*00b2*/ 	.short	0x0000
        /*00b4*/ 	.byte	0x00, 0xf0, 0x21, 0x00


	//----- nvinfo : EIATTR_SPARSE_MMA_MASK
	.align		4
.L_1933:
        /*00b8*/ 	.byte	0x03, 0x50
        /*00ba*/ 	.short	0x0000


	//----- nvinfo : EIATTR_MAXREG_COUNT
	.align		4
        /*00bc*/ 	.byte	0x03, 0x1b
        /*00be*/ 	.short	0x00ff


	//----- nvinfo : EIATTR_MERCURY_ISA_VERSION
	.align		4
        /*00c0*/ 	.byte	0x03, 0x5f
        /*00c2*/ 	.short	0x0101


	//----- nvinfo : EIATTR_EXIT_INSTR_OFFSETS
	.align		4
        /*00c4*/ 	.byte	0x04, 0x1c
        /*00c6*/ 	.short	(.L_1935 - .L_1934)


	//   ....[0]....
.L_1934:
        /*00c8*/ 	.word	0x00000250


	//   ....[1]....
        /*00cc*/ 	.word	0x000020b0


	//----- nvinfo : EIATTR_CRS_STACK_SIZE
	.align		4
.L_1935:
        /*00d0*/ 	.byte	0x04, 0x1e
        /*00d2*/ 	.short	(.L_1937 - .L_1936)
.L_1936:
        /*00d4*/ 	.word	0x00000000


	//----- nvinfo : EIATTR_CBANK_PARAM_SIZE
	.align		4
.L_1937:
        /*00d8*/ 	.byte	0x03, 0x19
        /*00da*/ 	.short	0x003c


	//----- nvinfo : EIATTR_PARAM_CBANK
	.align		4
        /*00dc*/ 	.byte	0x04, 0x0a
        /*00de*/ 	.short	(.L_1939 - .L_1938)
	.align		4
.L_1938:
        /*00e0*/ 	.word	index@(.nv.constant0._ZN2at6native49_GLOBAL__N__cfa43aba_16_ReflectionPad_cu_f800513940reflection_pad2d_backward_det_out_kernelIfEEvPT_PKS3_lliiiiiii)
        /*00e4*/ 	.short	0x0210
        /*00e6*/ 	.short	0x003c


	//----- nvinfo : EIATTR_SW_WAR
	.align		4
.L_1939:
        /*00e8*/ 	.byte	0x04, 0x36
        /*00ea*/ 	.short	(.L_1941 - .L_1940)
.L_1940:
        /*00ec*/ 	.word	0x00000008
.L_1941:


//--------------------- .nv.info._ZN2at6native49_GLOBAL__N__cfa43aba_16_ReflectionPad_cu_f800513936reflection_pad2d_backward_out_kernelIdEEvPT_PKS3_lliiiiiii --------------------------
	.section	.nv.info._ZN2at6native49_GLOBAL__N__cfa43aba_16_ReflectionPad_cu_f800513936reflection_pad2d_backward_out_kernelIdEEvPT_PKS3_lliiiiiii,"",@"SHT_CUDA_INFO"
	.sectionflags	@""
	.align	4


	//----- nvinfo : EIATTR_CUDA_API_VERSION
	.align		4
        /*0000*/ 	.byte	0x04, 0x37
        /*0002*/ 	.short	(.L_1943 - .L_1942)
.L_1942:
        /*0004*/ 	.word	0x00000082


	//----- nvinfo : EIATTR_KPARAM_INFO
	.align		4
.L_1943:
        /*0008*/ 	.byte	0x04, 0x17
        /*000a*/ 	.short	(.L_1945 - .L_1944)
.L_1944:
        /*000c*/ 	.word	0x00000000
        /*0010*/ 	.short	0x000a
        /*0012*/ 	.short	0x0038
        /*0014*/ 	.byte	0x00, 0xf0, 0x11, 0x00


	//----- nvinfo : EIATTR_KPARAM_INFO
	.align		4
.L_1945:
        /*0018*/ 	.byte	0x04, 0x17
        /*001a*/ 	.short	(.L_1947 - .L_1946)
.L_1946:
        /*001c*/ 	.word	0x00000000
        /*0020*/ 	.short	0x0009
        /*0022*/ 	.short	0x0034
        /*0024*/ 	.byte	0x00, 0xf0, 0x11, 0x00


	//----- nvinfo : EIATTR_KPARAM_INFO
	.align		4
.L_1947:
        /*0028*/ 	.byte	0x04, 0x17
        /*002a*/ 	.short	(.L_1949 - .L_1948)
.L_1948:
        /*002c*/ 	.word	0x00000000
        /*0030*/ 	.short	0x0008
        /*0032*/ 	.short	0x0030
        /*0034*/ 	.byte	0x00, 0xf0, 0x11, 0x00


	//----- nvinfo : EIATTR_KPARAM_INFO
	.align		4
.L_1949:
        /*0038*/ 	.byte	0x04, 0x17
        /*003a*/ 	.short	(.L_1951 - .L_1950)
.L_1950:
        /*003c*/ 	.word	0x00000000
        /*0040*/ 	.short	0x0007
        /*0042*/ 	.short	0x002c
        /*0044*/ 	.byte	0x00, 0xf0, 0x11, 0x00


	//----- nvinfo : EIATTR_KPARAM_INFO
	.align		4
.L_1951:
        /*0048*/ 	.byte	0x04, 0x17
        /*004a*/ 	.short	(.L_1953 - .L_1952)
.L_1952:
        /*004c*/ 	.word	0x00000000
        /*0050*/ 	.short	0x0006
        /*0052*/ 	.short	0x0028
        /*0054*/ 	.byte	0x00, 0xf0, 0x11, 0x00


	//----- nvinfo : EIATTR_KPARAM_INFO
	.align		4
.L_1953:
        /*0058*/ 	.byte	0x04, 0x17
        /*005a*/ 	.short	(.L_1955 - .L_1954)
.L_1954:
        /*005c*/ 	.word	0x00000000
        /*0060*/ 	.short	0x0005
        /*0062*/ 	.short	0x0024
        /*0064*/ 	.byte	0x00, 0xf0, 0x11, 0x00


	//----- nvinfo : EIATTR_KPARAM_INFO
	.align		4
.L_1955:
        /*0068*/ 	.byte	0x04, 0x17
        /*006a*/ 	.short	(.L_1957 - .L_1956)
.L_1956:
        /*006c*/ 	.word	0x00000000
        /*0070*/ 	.short	0x0004
        /*0072*/ 	.short	0x0020
        /*0074*/ 	.byte	0x00, 0xf0, 0x11, 0x00


	//----- nvinfo : EIATTR_KPARAM_INFO
	.align		4
.L_1957:
        /*0078*/ 	.byte	0x04, 0x17
        /*007a*/ 	.short	(.L_1959 - .L_1958)
.L_1958:
        /*007c*/ 	.word	0x00000000
        /*0080*/ 	.short	0x0003
        /*0082*/ 	.short	0x0018
        /*0084*/ 	.byte	0x00, 0xf0, 0x21, 0x00


	//----- nvinfo : EIATTR_KPARAM_INFO
	.align		4
.L_1959:
        /*0088*/ 	.byte	0x04, 0x17
        /*008a*/ 	.short	(.L_1961 - .L_1960)
.L_1960:
        /*008c*/ 	.word	0x00000000
        /*0090*/ 	.short	0x0002
        /*0092*/ 	.short	0x0010
        /*0094*/ 	.byte	0x00, 0xf0, 0x21, 0x00


	//----- nvinfo : EIATTR_KPARAM_INFO
	.align		4
.L_1961:
        /*0098*/ 	.byte	0x04, 0x17
        /*009a*/ 	.short	(.L_1963 - .L_1962)
.L_1962:
        /*009c*/ 	.word	0x00000000
        /*00a0*/ 	.short	0x0001
        /*00a2*/ 	.short	0x0008
        /*00a4*/ 	.byte	0x00, 0xf0, 0x21, 0x00


	//----- nvinfo : EIATTR_KPARAM_INFO
	.align		4
.L_1963:
        /*00a8*/ 	.byte	0x04, 0x17
        /*00aa*/ 	.short	(.L_1965 - .L_1964)
.L_1964:
        /*00ac*/ 	.word	0x00000000
        /*00b0*/ 	.short	0x0000
        /*00b2*/ 	.short	0x0000
        /*00b4*/ 	.byte	0x00, 0xf0, 0x21, 0x00


	//----- nvinfo : EIATTR_SPARSE_MMA_MASK
	.align		4
.L_1965:
        /*00b8*/ 	.byte	0x03, 0x50
        /*00ba*/ 	.short	0x0000


	//----- nvinfo : EIATTR_MAXREG_COUNT
	.align		4
        /*00bc*/ 	.byte	0x03, 0x1b
        /*00be*/ 	.short	0x00ff


	//----- nvinfo : EIATTR_MERCURY_ISA_VERSION
	.align		4
        /*00c0*/ 	.byte	0x03, 0x5f
        /*00c2*/ 	.short	0x0101


	//----- nvinfo : EIATTR_EXIT_INSTR_OFFSETS
	.align		4
        /*00c4*/ 	.byte	0x04, 0x1c
        /*00c6*/ 	.short	(.L_1967 - .L_1966)


	//   ....[0]....
.L_1966:
        /*00c8*/ 	.word	0x00000190


	//   ....[1]....
        /*00cc*/ 	.word	0x00000a60


	//----- nvinfo : EIATTR_CRS_STACK_SIZE
	.align		4
.L_1967:
        /*00d0*/ 	.byte	0x04, 0x1e
        /*00d2*/ 	.short	(.L_1969 - .L_1968)
.L_1968:
        /*00d4*/ 	.word	0x00000000


	//----- nvinfo : EIATTR_CBANK_PARAM_SIZE
	.align		4
.L_1969:
        /*00d8*/ 	.byte	0x03, 0x19
        /*00da*/ 	.short	0x003c


	//----- nvinfo : EIATTR_PARAM_CBANK
	.align		4
        /*00dc*/ 	.byte	0x04, 0x0a
        /*00de*/ 	.short	(.L_1971 - .L_1970)
	.align		4
.L_1970:
        /*00e0*/ 	.word	index@(.nv.constant0._ZN2at6native49_GLOBAL__N__cfa43aba_16_ReflectionPad_cu_f800513936reflection_pad2d_backward_out_kernelIdEEvPT_PKS3_lliiiiiii)
        /*00e4*/ 	.short	0x0210
        /*00e6*/ 	.short	0x003c


	//----- nvinfo : EIATTR_SW_WAR
	.align		4
.L_1971:
        /*00e8*/ 	.byte	0x04, 0x36
        /*00ea*/ 	.short	(.L_1973 - .L_1972)
.L_1972:
        /*00ec*/ 	.word	0x00000008
.L_1973:


//--------------------- .nv.info._ZN2at6native49_GLOBAL__N__cfa43aba_16_ReflectionPad_cu_f800513940reflection_pad2d_backward_det_out_kernelIdEEvPT_PKS3_lliiiiiii --------------------------
	.section	.nv.info._ZN2at6native49_GLOBAL__N__cfa43aba_16_ReflectionPad_cu_f800513940reflection_pad2d_backward_det_out_kernelIdEEvPT_PKS3_lliiiiiii,"",@"SHT_CUDA_INFO"
	.sectionflags	@""
	.align	4


	//----- nvinfo : EIATTR_CUDA_API_VERSION
	.align		4
        /*0000*/ 	.byte	0x04, 0x37
        /*0002*/ 	.short	(.L_1975 - .L_1974)
.L_1974:
        /*0004*/ 	.word	0x00000082


	//----- nvinfo : EIATTR_KPARAM_INFO
	.align		4
.L_1975:
        /*0008*/ 	.byte	0x04, 0x17
        /*000a*/ 	.short	(.L_1977 - .L_1976)
.L_1976:
        /*000c*/ 	.word	0x00000000
        /*0010*/ 	.short	0x000a
        /*0012*/ 	.short	0x0038
        /*0014*/ 	.byte	0x00, 0xf0, 0x11, 0x00


	//----- nvinfo : EIATTR_KPARAM_INFO
	.align		4
.L_1977:
        /*0018*/ 	.byte	0x04, 0x17
        /*001a*/ 	.short	(.L_1979 - .L_1978)
.L_1978:
        /*001c*/ 	.word	0x00000000
        /*0020*/ 	.short	0x0009
        /*0022*/ 	.short	0x0034
        /*0024*/ 	.byte	0x00, 0xf0, 0x11, 0x00


	//----- nvinfo : EIATTR_KPARAM_INFO
	.align		4
.L_1979:
        /*0028*/ 	.byte	0x04, 0x17
        /*002a*/ 	.short	(.L_1981 - .L_1980)
.L_1980:
        /*002c*/ 	.word	0x00000000
        /*0030*/ 	.short	0x0008
        /*0032*/ 	.short	0x0030
        /*0034*/ 	.byte	0x00, 0xf0, 0x11, 0x00


	//----- nvinfo : EIATTR_KPARAM_INFO
	.align		4
.L_1981:
        /*0038*/ 	.byte	0x04, 0x17
        /*003a*/ 	.short	(.L_1983 - .L_1982)
.L_1982:
        /*003c*/ 	.word	0x00000000
        /*0040*/ 	.short	0x0007
        /*0042*/ 	.short	0x002c
        /*0044*/ 	.byte	0x00, 0xf0, 0x11, 0x00


	//----- nvinfo : EIATTR_KPARAM_INFO
	.align		4
.L_1983:
        /*0048*/ 	.byte	0x04, 0x17
        /*004a*/ 	.short	(.L_1985 - .L_1984)
.L_1984:
        /*004c*/ 	.word	0x00000000
        /*0050*/ 	.short	0x0006
        /*0052*/ 	.short	0x0028
        /*0054*/ 	.byte	0x00, 0xf0, 0x11, 0x00


	//----- nvinfo : EIATTR_KPARAM_INFO
	.align		4
.L_1985:
        /*0058*/ 	.byte	0x04, 0x17
        /*005a*/ 	.short	(.L_1987 - .L_1986)
.L_1986:
        /*005c*/ 	.word	0x00000000
        /*0060*/ 	.short	0x0005
        /*0062*/ 	.short	0x0024
        /*0064*/ 	.byte	0x00, 0xf0, 0x11, 0x00


	//----- nvinfo : EIATTR_KPARAM_INFO
	.align		4
.L_1987:
        /*0068*/ 	.byte	0x04, 0x17
        /*006a*/ 	.short	(.L_1989 - .L_1988)
.L_1988:
        /*006c*/ 	.word	0x00000000
        /*0070*/ 	.short	0x0004
        /*0072*/ 	.short	0x0020
        /*0074*/ 	.byte	0x00, 0xf0, 0x11, 0x00


	//----- nvinfo : EIATTR_KPARAM_INFO
	.align		4
.L_1989:
        /*0078*/ 	.byte	0x04, 0x17
        /*007a*/ 	.short	(.L_1991 - .L_1990)
.L_1990:
        /*007c*/ 	.word	0x00000000
        /*0080*/ 	.short	0x0003
        /*0082*/ 	.short	0x0018
        /*0084*/ 	.byte	0x00, 0xf0, 0x21, 0x00


	//----- nvinfo : EIATTR_KPARAM_INFO
	.align		4
.L_1991:
        /*0088*/ 	.byte	0x04, 0x17
        /*008a*/ 	.short	(.L_1993 - .L_1992)
.L_1992:
        /*008c*/ 	.word	0x00000000
        /*0090*/ 	.short	0x0002
        /*0092*/ 	.short	0x0010
        /*0094*/ 	.byte	0x00, 0xf0, 0x21, 0x00


	//----- nvinfo : EIATTR_KPARAM_INFO
	.align		4
.L_1993:
        /*0098*/ 	.byte	0x04, 0x17
        /*009a*/ 	.short	(.L_1995 - .L_1994)
.L_1994:
        /*009c*/ 	.word	0x00000000
        /*00a0*/ 	.short	0x0001
        /*00a2*/ 	.short	0x0008
        /*00a4*/ 	.byte	0x00, 0xf0, 0x21, 0x00


	//----- nvinfo : EIATTR_KPARAM_INFO
	.align		4
.L_1995:
        /*00a8*/ 	.byte	0x04, 0x17
        /*00aa*/ 	.short	(.L_1997 - .L_1996)
.L_1996:
        /*00ac*/ 	.word	0x00000000
        /*00b0*/ 	.short	0x0000
        /*00b2*/ 	.short	0x0000
        /*00b4*/ 	.byte	0x00, 0xf0, 0x21, 0x00


	//----- nvinfo : EIATTR_SPARSE_MMA_MASK
	.align		4
.L_1997:
        /*00b8*/ 	.byte	0x03, 0x50
        /*00ba*/ 	.short	0x0000


	//----- nvinfo : EIATTR_MAXREG_COUNT
	.align		4
        /*00bc*/ 	.byte	0x03, 0x1b
        /*00be*/ 	.short	0x00ff


	//----- nvinfo : EIATTR_MERCURY_ISA_VERSION
	.align		4
        /*00c0*/ 	.byte	0x03, 0x5f
        /*00c2*/ 	.short	0x0101


	//----- nvinfo : EIATTR_EXIT_INSTR_OFFSETS
	.align		4
        /*00c4*/ 	.byte	0x04, 0x1c
        /*00c6*/ 	.short	(.L_1999 - .L_1998)


	//   ....[0]....
.L_1998:
        /*00c8*/ 	.word	0x00000250


	//   ....[1]....
        /*00cc*/ 	.word	0x000020b0


	//----- nvinfo : EIATTR_CRS_STACK_SIZE
	.align		4
.L_1999:
        /*00d0*/ 	.byte	0x04, 0x1e
        /*00d2*/ 	.short	(.L_2001 - .L_2000)
.L_2000:
        /*00d4*/ 	.word	0x00000000


	//----- nvinfo : EIATTR_CBANK_PARAM_SIZE
	.align		4
.L_2001:
        /*00d8*/ 	.byte	0x03, 0x19
        /*00da*/ 	.short	0x003c


	//----- nvinfo : EIATTR_PARAM_CBANK
	.align		4
        /*00dc*/ 	.byte	0x04, 0x0a
        /*00de*/ 	.short	(.L_2003 - .L_2002)
	.align		4
.L_2002:
        /*00e0*/ 	.word	index@(.nv.constant0._ZN2at6native49_GLOBAL__N__cfa43aba_16_ReflectionPad_cu_f800513940reflection_pad2d_backward_det_out_kernelIdEEvPT_PKS3_lliiiiiii)
        /*00e4*/ 	.short	0x0210
        /*00e6*/ 	.short	0x003c


	//----- nvinfo : EIATTR_SW_WAR
	.align		4
.L_2003:
        /*00e8*/ 	.byte	0x04, 0x36
        /*00ea*/ 	.short	(.L_2005 - .L_2004)
.L_2004:
        /*00ec*/ 	.word	0x00000008
.L_2005:


//--------------------- .nv.info._ZN2at6native49_GLOBAL__N__cfa43aba_16_ReflectionPad_cu_f800513927reflection_pad2d_out_kernelIN3c108BFloat16EEEvPKT_PS5_lliiiiiii --------------------------
	.section	.nv.info._ZN2at6native49_GLOBAL__N__cfa43aba_16_ReflectionPad_cu_f800513927reflection_pad2d_out_kernelIN3c108BFloat16EEEvPKT_PS5_lliiiiiii,"",@"SHT_CUDA_INFO"
	.sectionflags	@""
	.align	4


	//----- nvinfo : EIATTR_CUDA_API_VERSION
	.align		4
        /*0000*/ 	.byte	0x04, 0x37
        /*0002*/ 	.short	(.L_2007 - .L_2006)
.L_2006:
        /*0004*/ 	.word	0x00000082


	//----- nvinfo : EIATTR_KPARAM_INFO
	.align		4
.L_2007:
        /*0008*/ 	.byte	0x04, 0x17
        /*000a*/ 	.short	(.L_2009 - .L_2008)
.L_2008:
        /*000c*/ 	.word	0x00000000
        /*0010*/ 	.short	0x000a
        /*0012*/ 	.short	0x0038
        /*0014*/ 	.byte	0x00, 0xf0, 0x11, 0x00


	//----- nvinfo : EIATTR_KPARAM_INFO
	.align		4
.L_2009:
        /*0018*/ 	.byte	0x04, 0x17
        /*001a*/ 	.short	(.L_2011 - .L_2010)
.L_2010:
        /*001c*/ 	.word	0x00000000
        /*0020*/ 	.short	0x0009
        /*0022*/ 	.short	0x0034
        /*0024*/ 	.byte	0x00, 0xf0, 0x11, 0x00


	//----- nvinfo : EIATTR_KPARAM_INFO
	.align		4
.L_2011:
        /*0028*/ 	.byte	0x04, 0x17
        /*002a*/ 	.short	(.L_2013 - .L_2012)
.L_2012:
        /*002c*/ 	.word	0x00000000
        /*0030*/ 	.short	0x0008
        /*0032*/ 	.short	0x0030
        /*0034*/ 	.byte	0x00, 0xf0, 0x11, 0x00


	//----- nvinfo : EIATTR_KPARAM_INFO
	.align		4
.L_2013:
        /*0038*/ 	.byte	0x04, 0x17
        /*003a*/ 	.short	(.L_2015 - .L_2014)
.L_2014:
        /*003c*/ 	.word	0x00000000
        /*0040*/ 	.short	0x0007
        /*0042*/ 	.short	0x002c
        /*0044*/ 	.byte	0x00, 0xf0, 0x11, 0x00


	//----- nvinfo : EIATTR_KPARAM_INFO
	.align		4
.L_2015:
        /*0048*/ 	.byte	0x04, 0x17
        /*004a*/ 	.short	(.L_2017 - .L_2016)
.L_2016:
        /*004c*/ 	.word	0x00000000
        /*0050*/ 	.short	0x0006
        /*0052*/ 	.short	0x0028
        /*0054*/ 	.byte	0x00, 0xf0, 0x11, 0x00


	//----- nvinfo : EIATTR_KPARAM_INFO
	.align		4
.L_2017:
        /*0058*/ 	.byte	0x04, 0x17
        /*005a*/ 	.short	(.L_2019 - .L_2018)
.L_2018:
        /*005c*/ 	.word	0x00000000
        /*0060*/ 	.short	0x0005
        /*0062*/ 	.short	0x0024
        /*0064*/ 	.byte	0x00, 0xf0, 0x11, 0x00


	//----- nvinfo : EIATTR_KPARAM_INFO
	.align		4
.L_2019:
        /*0068*/ 	.byte	0x04, 0x17
        /*006a*/ 	.short	(.L_2021 - .L_2020)
.L_2020:
        /*006c*/ 	.word	0x00000000
        /*0070*/ 	.short	0x0004
        /*0072*/ 	.short	0x0020
        /*0074*/ 	.byte	0x00, 0xf0, 0x11, 0x00


	//----- nvinfo : EIATTR_KPARAM_INFO
	.align		4
.L_2021:
        /*0078*/ 	.byte	0x04, 0x17
        /*007a*/ 	.short	(.L_2023 - .L_2022)
.L_2022:
        /*007c*/ 	.word	0x00000000
        /*0080*/ 	.short	0x0003
        /*0082*/ 	.short	0x0018
        /*0084*/ 	.byte	0x00, 0xf0, 0x21, 0x00


	//----- nvinfo : EIATTR_KPARAM_INFO
	.align		4
.L_2023:
        /*0088*/ 	.byte	0x04, 0x17
        /*008a*/ 	.short	(.L_2025 - .L_2024)
.L_2024:
        /*008c*/ 	.word	0x00000000
        /*0090*/ 	.short	0x0002
        /*0092*/ 	.short	0x0010
        /*0094*/ 	.byte	0x00, 0xf0, 0x21, 0x00


	//----- nvinfo : EIATTR_KPARAM_INFO
	.align		4
.L_2025:
        /*0098*/ 	.byte	0x04, 0x17
        /*009a*/ 	.short	(.L_2027 - .L_2026)
.L_2026:
        /*009c*/ 	.word	0x00000000
        /*00a0*/ 	.short	0x0001
        /*00a2*/ 	.short	0x0008
        /*00a4*/ 	.byte	0x00, 0xf0, 0x21, 0x00


	//----- nvinfo : EIATTR_KPARAM_INFO
	.align		4
.L_2027:
        /*00a8*/ 	.byte	0x04, 0x17
        /*00aa*/ 	.short	(.L_2029 - .L_2028)
.L_2028:
        /*00ac*/ 	.word	0x00000000
        /*00b0*/ 	.short	0x0000
        /*00b2*/ 	.short	0x0000
        /*00b4*/ 	.byte	0x00, 0xf0, 0x21, 0x00


	//----- nvinfo : EIATTR_SPARSE_MMA_MASK
	.align		4
.L_2029:
        /*00b8*/ 	.byte	0x03, 0x50
        /*00ba*/ 	.short	0x0000


	//----- nvinfo : EIATTR_MAXREG_COUNT
	.align		4
        /*00bc*/ 	.byte	0x03, 0x1b
        /*00be*/ 	.short	0x00ff


	//----- nvinfo : EIATTR_MERCURY_ISA_VERSION
	.align		4
        /*00c0*/ 	.byte	0x03, 0x5f
        /*00c2*/ 	.short	0x0101


	//----- nvinfo : EIATTR_EXIT_INSTR_OFFSETS
	.align		4
        /*00c4*/ 	.byte	0x04, 0x1c
        /*00c6*/ 	.short	(.L_2031 - .L_2030)


	//   ....[0]....
.L_2030:
        /*00c8*/ 	.word	0x00000190


	//   ....[1]....
        /*00cc*/ 	.word	0x00000a50


	//----- nvinfo : EIATTR_CRS_STACK_SIZE
	.align		4
.L_2031:
        /*00d0*/ 	.byte	0x04, 0x1e
        /*00d2*/ 	.short	(.L_2033 - .L_2032)
.L_2032:
        /*00d4*/ 	.word	0x00000000


	//----- nvinfo : EIATTR_CBANK_PARAM_SIZE
	.align		4
.L_2033:
        /*00d8*/ 	.byte	0x03, 0x19
        /*00da*/ 	.short	0x003c


	//----- nvinfo : EIATTR_PARAM_CBANK
	.align		4
        /*00dc*/ 	.byte	0x04, 0x0a
        /*00de*/ 	.short	(.L_2035 - .L_2034)
	.align		4
.L_2034:
        /*00e0*/ 	.word	index@(.nv.constant0._ZN2at6native49_GLOBAL__N__cfa43aba_16_ReflectionPad_cu_f800513927reflection_pad2d_out_kernelIN3c108BFloat16EEEvPKT_PS5_lliiiiiii)
        /*00e4*/ 	.short	0x0210
        /*00e6*/ 	.short	0x003c


	//----- nvinfo : EIATTR_SW_WAR
	.align		4
.L_2035:
        /*00e8*/ 	.byte	0x04, 0x36
        /*00ea*/ 	.short	(.L_2037 - .L_2036)
.L_2036:
        /*00ec*/ 	.word	0x00000008
.L_2037:


//--------------------- .nv.info._ZN2at6native49_GLOBAL__N__cfa43aba_16_ReflectionPad_cu_f800513927reflection_pad2d_out_kernelIN3c104HalfEEEvPKT_PS5_lliiiiiii --------------------------
	.section	.nv.info._ZN2at6native49_GLOBAL__N__cfa43aba_16_ReflectionPad_cu_f800513927reflection_pad2d_out_kernelIN3c104HalfEEEvPKT_PS5_lliiiiiii,"",@"SHT_CUDA_INFO"
	.sectionflags	@""
	.align	4


	//----- nvinfo : EIATTR_CUDA_API_VERSION
	.align		4
        /*0000*/ 	.byte	0x04, 0x37
        /*0002*/ 	.short	(.L_2039 - .L_2038)
.L_2038:
        /*0004*/ 	.word	0x00000082


	//----- nvinfo : EIATTR_KPARAM_INFO
	.align		4
.L_2039:
        /*0008*/ 	.byte	0x04, 0x17
        /*000a*/ 	.short	(.L_2041 - .L_2040)
.L_2040:
        /*000c*/ 	.word	0x00000000
        /*0010*/ 	.short	0x000a
        /*0012*/ 	.short	0x0038
        /*0014*/ 	.byte	0x00, 0xf0, 0x11, 0x00


	//----- nvinfo : EIATTR_KPARAM_INFO
	.align		4
.L_2041:
        /*0018*/ 	.byte	0x04, 0x17
        /*001a*/ 	.short	(.L_2043 - .L_2042)
.L_2042:
        /*001c*/ 	.word	0x00000000
        /*0020*/ 	.short	0x0009
        /*0022*/ 	.short	0x0034
        /*0024*/ 	.byte	0x00, 0xf0, 0x11, 0x00


	//----- nvinfo : EIATTR_KPARAM_INFO
	.align		4
.L_2043:
        /*0028*/ 	.byte	0x04, 0x17
        /*002a*/ 	.short	(.L_2045 - .L_2044)
.L_2044:
        /*002c*/ 	.word	0x00000000
        /*0030*/ 	.short	0x0008
        /*0032*/ 	.short	0x0030
        /*0034*/ 	.byte	0x00, 0xf0, 0x11, 0x00


	//----- nvinfo : EIATTR_KPARAM_INFO
	.align		4
.L_2045:
        /*0038*/ 	.byte	0x04, 0x17
        /*003a*/ 	.short	(.L_2047 - .L_2046)
.L_2046:
        /*003c*/ 	.word	0x00000000
        /*0040*/ 	.short	0x0007
        /*0042*/ 	.short	0x002c
        /*0044*/ 	.byte	0x00, 0xf0, 0x11, 0x00


	//----- nvinfo : EIATTR_KPARAM_INFO
	.align		4
.L_2047:
        /*0048*/ 	.byte	0x04, 0x17
        /*004a*/ 	.short	(.L_2049 - .L_2048)
.L_2048:
        /*004c*/ 	.word	0x00000000
        /*0050*/ 	.short	0x0006
        /*0052*/ 	.short	0x0028
        /*0054*/ 	.byte	0x00, 0xf0, 0x11, 0x00


	//----- nvinfo : EIATTR_KPARAM_INFO
	.align		4
.L_2049:
        /*0058*/ 	.byte	0x04, 0x17
        /*005a*/ 	.short	(.L_2051 - .L_2050)
.L_2050:
        /*005c*/ 	.word	0x00000000
        /*0060*/ 	.short	0x0005
        /*0062*/ 	.short	0x0024
        /*0064*/ 	.byte	0x00, 0xf0, 0x11, 0x00


	//----- nvinfo : EIATTR_KPARAM_INFO
	.align		4
.L_2051:
        /*0068*/ 	.byte	0x04, 0x17
        /*006a*/ 	.short	(.L_2053 - .L_2052)
.L_2052:
        /*006c*/ 	.word	0x00000000
        /*0070*/ 	.short	0x0004
        /*0072*/ 	.short	0x0020
        /*0074*/ 	.byte	0x00, 0xf0, 0x11, 0x00


	//----- nvinfo : EIATTR_KPARAM_INFO
	.align		4
.L_2053:
        /*0078*/ 	.byte	0x04, 0x17
        /*007a*/ 	.short	(.L_2055 - .L_2054)
.L_2054:
        /*007c*/ 	.word	0x00000000
        /*0080*/ 	.short	0x0003
        /*0082*/ 	.short	0x0018
        /*0084*/ 	.byte	0x00, 0xf0, 0x21, 0x00


	//----- nvinfo : EIATTR_KPARAM_INFO
	.align		4
.L_2055:
        /*0088*/ 	.byte	0x04, 0x17
        /*008a*/ 	.short	(.L_2057 - .L_2056)
.L_2056:
        /*008c*/ 	.word	0x00000000
        /*0090*/ 	.short	0x0002
        /*0092*/ 	.short	0x0010
        /*0094*/ 	.byte	0x00, 0xf0, 0x21, 0x00


	//----- nvinfo : EIATTR_KPARAM_INFO
	.align		4
.L_2057:
        /*0098*/ 	.byte	0x04, 0x17
        /*009a*/ 	.short	(.L_2059 - .L_2058)
.L_2058:
        /*009c*/ 	.word	0x00000000
        /*00a0*/ 	.short	0x0001
        /*00a2*/ 	.short	0x0008
        /*00a4*/ 	.byte	0x00, 0xf0, 0x21, 0x00


	//----- nvinfo : EIATTR_KPARAM_INFO
	.align		4
.L_2059:
        /*00a8*/ 	.byte	0x04, 0x17
        /*00aa*/ 	.short	(.L_2061 - .L_2060)
.L_2060:
        /*00ac*/ 	.word	0x00000000
        /*00b0*/ 	.short	0x0000
        /*00b2*/ 	.short	0x0000
        /*00b4*/ 	.byte	0x00, 0xf0, 0x21, 0x00


	//----- nvinfo : EIATTR_SPARSE_MMA_MASK
	.align		4
.L_2061:
        /*00b8*/ 	.byte	0x03, 0x50
        /*00ba*/ 	.short	0x0000


	//----- nvinfo : EIATTR_MAXREG_COUNT
	.align		4
        /*00bc*/ 	.byte	0x03, 0x1b
        /*00be*/ 	.short	0x00ff


	//----- nvinfo : EIATTR_MERCURY_ISA_VERSION
	.align		4
        /*00c0*/ 	.byte	0x03, 0x5f
        /*00c2*/ 	.short	0x0101


	//----- nvinfo : EIATTR_EXIT_INSTR_OFFSETS
	.align		4
        /*00c4*/ 	.byte	0x04, 0x1c
        /*00c6*/ 	.short	(.L_2063 - .L_2062)


	//   ....[0]....
.L_2062:
        /*00c8*/ 	.word	0x00000190


	//   ....[1]....
        /*00cc*/ 	.word	0x00000a50


	//----- nvinfo : EIATTR_CRS_STACK_SIZE
	.align		4
.L_2063:
        /*00d0*/ 	.byte	0x04, 0x1e
        /*00d2*/ 	.short	(.L_2065 - .L_2064)
.L_2064:
        /*00d4*/ 	.word	0x00000000


	//----- nvinfo : EIATTR_CBANK_PARAM_SIZE
	.align		4
.L_2065:
        /*00d8*/ 	.byte	0x03, 0x19
        /*00da*/ 	.short	0x003c


	//----- nvinfo : EIATTR_PARAM_CBANK
	.align		4
        /*00dc*/ 	.byte	0x04, 0x0a
        /*00de*/ 	.short	(.L_2067 - .L_2066)
	.align		4
.L_2066:
        /*00e0*/ 	.word	index@(.nv.constant0._ZN2at6native49_GLOBAL__N__cfa43aba_16_ReflectionPad_cu_f800513927reflection_pad2d_out_kernelIN3c104HalfEEEvPKT_PS5_lliiiiiii)
        /*00e4*/ 	.short	0x0210
        /*00e6*/ 	.short	0x003c


	//----- nvinfo : EIATTR_SW_WAR
	.align		4
.L_2067:
        /*00e8*/ 	.byte	0x04, 0x36
        /*00ea*/ 	.short	(.L_2069 - .L_2068)
.L_2068:
        /*00ec*/ 	.word	0x00000008
.L_2069:


//--------------------- .nv.info._ZN2at6native49_GLOBAL__N__cfa43aba_16_ReflectionPad_cu_f800513927reflection_pad2d_out_kernelIN3c107complexIfEEEEvPKT_PS6_lliiiiiii --------------------------
	.section	.nv.info._ZN2at6native49_GLOBAL__N__cfa43aba_16_ReflectionPad_cu_f800513927reflection_pad2d_out_kernelIN3c107complexIfEEEEvPKT_PS6_lliiiiiii,"",@"SHT_CUDA_INFO"
	.sectionflags	@""
	.align	4


	//----- nvinfo : EIATTR_CUDA_API_VERSION
	.align		4
        /*0000*/ 	.byte	0x04, 0x37
        /*0002*/ 	.short	(.L_2071 - .L_2070)
.L_2070:
        /*0004*/ 	.word	0x00000082


	//----- nvinfo : EIATTR_KPARAM_INFO
	.align		4
.L_2071:
        /*0008*/ 	.byte	0x04, 0x17
        /*000a*/ 	.short	(.L_2073 - .L_2072)
.L_2072:
        /*000c*/ 	.word	0x00000000
        /*0010*/ 	.short	0x000a
        /*0012*/ 	.short	0x0038
        /*0014*/ 	.byte	0x00, 0xf0, 0x11, 0x00


	//----- nvinfo : EIATTR_KPARAM_INFO
	.align		4
.L_2073:
        /*0018*/ 	.byte	0x04, 0x17
        /*001a*/ 	.short	(.L_2075 - .L_2074)
.L_2074:
        /*001c*/ 	.word	0x00000000
        /*0020*/ 	.short	0x0009
        /*0022*/ 	.short	0x0034
        /*0024*/ 	.byte	0x00, 0xf0, 0x11, 0x00


	//----- nvinfo : EIATTR_KPARAM_INFO
	.align		4
.L_2075:
        /*0028*/ 	.byte	0x04, 0x17
        /*002a*/ 	.short	(.L_2077 - .L_2076)
.L_2076:
        /*002c*/ 	.word	0x00000000
        /*0030*/ 	.short	0x0008
        /*0032*/ 	.short	0x0030
        /*0034*/ 	.byte	0x00, 0xf0, 0x11, 0x00


	//----- nvinfo : EIATTR_KPARAM_INFO
	.align		4
.L_2077:
        /*0038*/ 	.byte	0x04, 0x17
        /*003a*/ 	.short	(.L_2079 - .L_2078)
.L_2078:
        /*003c*/ 	.word	0x00000000
        /*0040*/ 	.short	0x0007
        /*0042*/ 	.short	0x002c
        /*0044*/ 	.byte	0x00, 0xf0, 0x11, 0x00


	//----- nvinfo : EIATTR_KPARAM_INFO
	.align		4
.L_2079:
        /*0048*/ 	.byte	0x04, 0x17
        /*004a*/ 	.short	(.L_2081 - .L_2080)
.L_2080:
        /*004c*/ 	.word	0x00000000
        /*0050*/ 	.short	0x0006
        /*0052*/ 	.short	0x0028
        /*0054*/ 	.byte	0x00, 0xf0, 0x11, 0x00


	//----- nvinfo : EIATTR_KPARAM_INFO
	.align		4
.L_2081:
        /*0058*/ 	.byte	0x04, 0x17
        /*005a*/ 	.short	(.L_2083 - .L_2082)
.L_2082:
        /*005c*/ 	.word	0x00000000
        /*0060*/ 	.short	0x0005
        /*0062*/ 	.short	0x0024
        /*0064*/ 	.byte	0x00, 0xf0, 0x11, 0x00


	//----- nvinfo : EIATTR_KPARAM_INFO
	.align		4
.L_2083:
        /*0068*/ 	.byte	0x04, 0x17
        /*006a*/ 	.short	(.L_2085 - .L_2084)
.L_2084:
        /*006c*/ 	.word	0x00000000
        /*0070*/ 	.short	0x0004
        /*0072*/ 	.short	0x0020
        /*0074*/ 	.byte	0x00, 0xf0, 0x11, 0x00


	//----- nvinfo : EIATTR_KPARAM_INFO
	.align		4
.L_2085:
        /*0078*/ 	.byte	0x04, 0x17
        /*007a*/ 	.short	(.L_2087 - .L_2086)
.L_2086:
        /*007c*/ 	.word	0x00000000
        /*0080*/ 	.short	0x0003
        /*0082*/ 	.short	0x0018
        /*0084*/ 	.byte	0x00, 0xf0, 0x21, 0x00


	//----- nvinfo : EIATTR_KPARAM_INFO
	.align		4
.L_2087:
        /*0088*/ 	.byte	0x04, 0x17
        /*008a*/ 	.short	(.L_2089 - .L_2088)
.L_2088:
        /*008c*/ 	.word	0x00000000
        /*0090*/ 	.short	0x0002
        /*0092*/ 	.short	0x0010
        /*0094*/ 	.byte	0x00, 0xf0, 0x21, 0x00


	//----- nvinfo : EIATTR_KPARAM_INFO
	.align		4
.L_2089:
        /*0098*/ 	.byte	0x04, 0x17
        /*009a*/ 	.short	(.L_2091 - .L_2090)
.L_2090:
        /*009c*/ 	.word	0x00000000
        /*00a0*/ 	.short	0x0001
        /*00a2*/ 	.short	0x0008
        /*00a4*/ 	.byte	0x00, 0xf0, 0x21, 0x00


	//----- nvinfo : EIATTR_KPARAM_INFO
	.align		4
.L_2091:
        /*00a8*/ 	.byte	0x04, 0x17
        /*00aa*/ 	.short	(.L_2093 - .L_2092)
.L_2092:
        /*00ac*/ 	.word	0x00000000
        /*00b0*/ 	.short	0x0000
        /*00b2*/ 	.short	0x0000
        /*00b4*/ 	.byte	0x00, 0xf0, 0x21, 0x00


	//----- nvinfo : EIATTR_SPARSE_MMA_MASK
	.align		4
.L_2093:
        /*00b8*/ 	.byte	0x03, 0x50
        /*00ba*/ 	.short	0x0000


	//----- nvinfo : EIATTR_MAXREG_COUNT
	.align		4
        /*00bc*/ 	.byte	0x03, 0x1b
        /*00be*/ 	.short	0x00ff


	//----- nvinfo : EIATTR_MERCURY_ISA_VERSION
	.align		4
        /*00c0*/ 	.byte	0x03, 0x5f
        /*00c2*/ 	.short	0x0101


	//----- nvinfo : EIATTR_EXIT_INSTR_OFFSETS
	.align		4
        /*00c4*/ 	.byte	0x04, 0x1c
        /*00c6*/ 	.short	(.L_2095 - .L_2094)


	//   ....[0]....
.L_2094:
        /*00c8*/ 	.word	0x00000190


	//   ....[1]....
        /*00cc*/ 	.word	0x00000a20


	//----- nvinfo : EIATTR_CRS_STACK_SIZE
	.align		4
.L_2095:
        /*00d0*/ 	.byte	0x04, 0x1e
        /*00d2*/ 	.short	(.L_2097 - .L_2096)
.L_2096:
        /*00d4*/ 	.word	0x00000000


	//----- nvinfo : EIATTR_CBANK_PARAM_SIZE
	.align		4
.L_2097:
        /*00d8*/ 	.byte	0x03, 0x19
        /*00da*/ 	.short	0x003c


	//----- nvinfo : EIATTR_PARAM_CBANK
	.align		4
        /*00dc*/ 	.byte	0x04, 0x0a
        /*00de*/ 	.short	(.L_2099 - .L_2098)
	.align		4
.L_2098:
        /*00e0*/ 	.word	index@(.nv.constant0._ZN2at6native49_GLOBAL__N__cfa43aba_16_ReflectionPad_cu_f800513927reflection_pad2d_out_kernelIN3c107complexIfEEEEvPKT_PS6_lliiiiiii)
        /*00e4*/ 	.short	0x0210
        /*00e6*/ 	.short	0x003c


	//----- nvinfo : EIATTR_SW_WAR
	.align		4
.L_2099:
        /*00e8*/ 	.byte	0x04, 0x36
        /*00ea*/ 	.short	(.L_2101 - .L_2100)
.L_2100:
        /*00ec*/ 	.word	0x00000008
.L_2101:


//--------------------- .nv.info._ZN2at6native49_GLOBAL__N__cfa43aba_16_ReflectionPad_cu_f800513927reflection_pad2d_out_kernelIN3c107complexIdEEEEvPKT_PS6_lliiiiiii --------------------------
	.section	.nv.info._ZN2at6native49_GLOBAL__N__cfa43aba_16_ReflectionPad_cu_f800513927reflection_pad2d_out_kernelIN3c107complexIdEEEEvPKT_PS6_lliiiiiii,"",@"SHT_CUDA_INFO"
	.sectionflags	@""
	.align	4


	//----- nvinfo : EIATTR_CUDA_API_VERSION
	.align		4
        /*0000*/ 	.byte	0x04, 0x37
        /*0002*/ 	.short	(.L_2103 - .L_2102)
.L_2102:
        /*0004*/ 	.word	0x00000082


	//----- nvinfo : EIATTR_KPARAM_INFO
	.align		4
.L_2103:
        /*0008*/ 	.byte	0x04, 0x17
        /*000a*/ 	.short	(.L_2105 - .L_2104)
.L_2104:
        /*000c*/ 	.word	0x00000000
        /*0010*/ 	.short	0x000a
        /*0012*/ 	.short	0x0038
        /*0014*/ 	.byte	0x00, 0xf0, 0x11, 0x00


	//----- nvinfo : EIATTR_KPARAM_INFO
	.align		4
.L_2105:
        /*0018*/ 	.byte	0x04, 0x17
        /*001a*/ 	.short	(.L_2107 - .L_2106)
.L_2106:
        /*001c*/ 	.word	0x00000000
        /*0020*/ 	.short	0x0009
        /*0022*/ 	.short	0x0034
        /*0024*/ 	.byte	0x00, 0xf0, 0x11, 0x00


	//----- nvinfo : EIATTR_KPARAM_INFO
	.align		4
.L_2107:
        /*0028*/ 	.byte	0x04, 0x17
        /*002a*/ 	.short	(.L_2109 - .L_2108)
.L_2108:
        /*002c*/ 	.word	0x00000000
        /*0030*/ 	.short	0x0008
        /*0032*/ 	.short	0x0030
        /*0034*/ 	.byte	0x00, 0xf0, 0x11, 0x00


	//----- nvinfo : EIATTR_KPARAM_INFO
	.align		4
.L_2109:
        /*0038*/ 	.byte	0x04, 0x17
        /*003a*/ 	.short	(.L_2111 - .L_2110)
.L_2110:
        /*003c*/ 	.word	0x00000000
        /*0040*/ 	.short	0x0007
        /*0042*/ 	.short	0x002c
        /*0044*/ 	.byte	0x00, 0xf0, 0x11, 0x00


	//----- nvinfo : EIATTR_KPARAM_INFO
	.align		4
.L_2111:
        /*0048*/ 	.byte	0x04, 0x17
        /*004a*/ 	.short	(.L_2113 - .L_2112)
.L_2112:
        /*004c*/ 	.word	0x00000000
        /*0050*/ 	.short	0x0006
        /*0052*/ 	.short	0x0028
        /*0054*/ 	.byte	0x00, 0xf0, 0x11, 0x00


	//----- nvinfo : EIATTR_KPARAM_INFO
	.align		4
.L_2113:
        /*0058*/ 	.byte	0x04, 0x17
        /*005a*/ 	.short	(.L_2115 - .L_2114)
.L_2114:
        /*005c*/ 	.word	0x00000000
        /*0060*/ 	.short	0x0005
        /*0062*/ 	.short	0x0024
        /*0064*/ 	.byte	0x00, 0xf0, 0x11, 0x00


	//----- nvinfo : EIATTR_KPARAM_INFO
	.align		4
.L_2115:
        /*0068*/ 	.byte	0x04, 0x17
        /*006a*/ 	.short	(.L_2117 - .L_2116)
.L_2116:
        /*006c*/ 	.word	0x00000000
        /*0070*/ 	.short	0x0004
        /*0072*/ 	.short	0x0020
        /*0074*/ 	.byte	0x00, 0xf0, 0x11, 0x00


	//----- nvinfo : EIATTR_KPARAM_INFO
	.align		4
.L_2117:
        /*0078*/ 	.byte	0x04, 0x17
        /*007a*/ 	.short	(.L_2119 - .L_2118)
.L_2118:
        /*007c*/ 	.word	0x00000000
        /*0080*/ 	.short	0x0003
        /*0082*/ 	.short	0x0018
        /*0084*/ 	.byte	0x00, 0xf0, 0x21, 0x00


	//----- nvinfo : EIATTR_KPARAM_INFO
	.align		4
.L_2119:
        /*0088*/ 	.byte	0x04, 0x17
        /*008a*/ 	.short	(.L_2121 - .L_2120)
.L_2120:
        /*008c*/ 	.word	0x00000000
        /*0090*/ 	.short	0x0002
        /*0092*/ 	.short	0x0010
        /*0094*/ 	.byte	0x00, 0xf0, 0x21, 0x00


	//----- nvinfo : EIATTR_KPARAM_INFO
	.align		4
.L_2121:
        /*0098*/ 	.byte	0x04, 0x17
        /*009a*/ 	.short	(.L_2123 - .L_2122)
.L_2122:
        /*009c*/ 	.word	0x00000000
        /*00a0*/ 	.short	0x0001
        /*00a2*/ 	.short	0x0008
        /*00a4*/ 	.byte	0x00, 0xf0, 0x21, 0x00


	//----- nvinfo : EIATTR_KPARAM_INFO
	.align		4
.L_2123:
        /*00a8*/ 	.byte	0x04, 0x17
        /*00aa*/ 	.short	(.L_2125 - .L_2124)
.L_2124:
        /*00ac*/ 	.word	0x00000000
        /*00b0*/ 	.short	0x0000
        /*00b2*/ 	.short	0x0000
        /*00b4*/ 	.byte	0x00, 0xf0, 0x21, 0x00


	//----- nvinfo : EIATTR_SPARSE_MMA_MASK
	.align		4
.L_2125:
        /*00b8*/ 	.byte	0x03, 0x50
        /*00ba*/ 	.short	0x0000


	//----- nvinfo : EIATTR_MAXREG_COUNT
	.align		4
        /*00bc*/ 	.byte	0x03, 0x1b
        /*00be*/ 	.short	0x00ff


	//----- nvinfo : EIATTR_MERCURY_ISA_VERSION
	.align		4
        /*00c0*/ 	.byte	0x03, 0x5f
        /*00c2*/ 	.short	0x0101


	//----- nvinfo : EIATTR_EXIT_INSTR_OFFSETS
	.align		4
        /*00c4*/ 	.byte	0x04, 0x1c
        /*00c6*/ 	.short	(.L_2127 - .L_2126)


	//   ....[0]....
.L_2126:
        /*00c8*/ 	.word	0x00000190


	//   ....[1]....
        /*00cc*/ 	.word	0x00000a30


	//----- nvinfo : EIATTR_CRS_STACK_SIZE
	.align		4
.L_2127:
        /*00d0*/ 	.byte	0x04, 0x1e
        /*00d2*/ 	.short	(.L_2129 - .L_2128)
.L_2128:
        /*00d4*/ 	.word	0x00000000


	//----- nvinfo : EIATTR_CBANK_PARAM_SIZE
	.align		4
.L_2129:
        /*00d8*/ 	.byte	0x03, 0x19
        /*00da*/ 	.short	0x003c


	//----- nvinfo : EIATTR_PARAM_CBANK
	.align		4
        /*00dc*/ 	.byte	0x04, 0x0a
        /*00de*/ 	.short	(.L_2131 - .L_2130)
	.align		4
.L_2130:
        /*00e0*/ 	.word	index@(.nv.constant0._ZN2at6native49_GLOBAL__N__cfa43aba_16_ReflectionPad_cu_f800513927reflection_pad2d_out_kernelIN3c107complexIdEEEEvPKT_PS6_lliiiiiii)
        /*00e4*/ 	.short	0x0210
        /*00e6*/ 	.short	0x003c


	//----- nvinfo : EIATTR_SW_WAR
	.align		4
.L_2131:
        /*00e8*/ 	.byte	0x04, 0x36
        /*00ea*/ 	.short	(.L_2133 - .L_2132)
.L_2132:
        /*00ec*/ 	.word	0x00000008
.L_2133:


//--------------------- .nv.info._ZN2at6native49_GLOBAL__N__cfa43aba_16_ReflectionPad_cu_f800513927reflection_pad2d_out_kernelIfEEvPKT_PS3_lliiiiiii --------------------------
	.section	.nv.info._ZN2at6native49_GLOBAL__N__cfa43aba_16_ReflectionPad_cu_f800513927reflection_pad2d_out_kernelIfEEvPKT_PS3_lliiiiiii,"",@"SHT_CUDA_INFO"
	.sectionflags	@""
	.align	4


	//----- nvinfo : EIATTR_CUDA_API_VERSION
	.align		4
        /*0000*/ 	.byte	0x04, 0x37
        /*0002*/ 	.short	(.L_2135 - .L_2134)
.L_2134:
        /*0004*/ 	.word	0x00000082


	//----- nvinfo : EIATTR_KPARAM_INFO
	.align		4
.L_2135:
        /*0008*/ 	.byte	0x04, 0x17
        /*000a*/ 	.short	(.L_2137 - .L_2136)
.L_2136:
        /*000c*/ 	.word	0x00000000
        /*0010*/ 	.short	0x000a
        /*0012*/ 	.short	0x0038
        /*0014*/ 	.byte	0x00, 0xf0, 0x11, 0x00


	//----- nvinfo : EIATTR_KPARAM_INFO
	.align		4
.L_2137:
        /*0018*/ 	.byte	0x04, 0x17
        /*001a*/ 	.short	(.L_2139 - .L_2138)
.L_2138:
        /*001c*/ 	.word	0x00000000
        /*0020*/ 	.short	0x0009
        /*0022*/ 	.short	0x0034
        /*0024*/ 	.byte	0x00, 0xf0, 0x11, 0x00


	//----- nvinfo : EIATTR_KPARAM_INFO
	.align		4
.L_2139:
        /*0028*/ 	.byte	0x04, 0x17
        /*002a*/ 	.short	(.L_2141 - .L_2140)
.L_2140:
        /*002c*/ 	.word	0x00000000
        /*0030*/ 	.short	0x0008
        /*0032*/ 	.short	0x0030
        /*0034*/ 	.byte	0x00, 0xf0, 0x11, 0x00


	//----- nvinfo : EIATTR_KPARAM_INFO
	.align		4
.L_2141:
        /*0038*/ 	.byte	0x04, 0x17
        /*003a*/ 	.short	(.L_2143 - .L_2142)
.L_2142:
        /*003c*/ 	.word	0x00000000
        /*0040*/ 	.short	0x0007
        /*0042*/ 	.short	0x002c
        /*0044*/ 	.byte	0x00, 0xf0, 0x11, 0x00


	//----- nvinfo : EIATTR_KPARAM_INFO
	.align		4
.L_2143:
        /*0048*/ 	.byte	0x04, 0x17
        /*004a*/ 	.short	(.L_2145 - .L_2144)
.L_2144:
        /*004c*/ 	.word	0x00000000
        /*0050*/ 	.short	0x0006
        /*0052*/ 	.short	0x0028
        /*0054*/ 	.byte	0x00, 0xf0, 0x11, 0x00


	//----- nvinfo : EIATTR_KPARAM_INFO
	.align		4
.L_2145:
        /*0058*/ 	.byte	0x04, 0x17
        /*005a*/ 	.short	(.L_2147 - .L_2146)
.L_2146:
        /*005c*/ 	.word	0x00000000
        /*0060*/ 	.short	0x0005
        /*0062*/ 	.short	0x0024
        /*0064*/ 	.byte	0x00, 0xf0, 0x11, 0x00


	//----- nvinfo : EIATTR_KPARAM_INFO
	.align		4
.L_2147:
        /*0068*/ 	.byte	0x04, 0x17
        /*006a*/ 	.short	(.L_2149 - .L_2148)
.L_2148:
        /*006c*/ 	.word	0x00000000
        /*0070*/ 	.short	0x0004
        /*0072*/ 	.short	0x0020
        /*0074*/ 	.byte	0x00, 0xf0, 0x11, 0x00


	//----- nvinfo : EIATTR_KPARAM_INFO
	.align		4
.L_2149:
        /*0078*/ 	.byte	0x04, 0x17
        /*007a*/ 	.short	(.L_2151 - .L_2150)
.L_2150:
        /*007c*/ 	.word	0x00000000
        /*0080*/ 	.short	0x0003
        /*0082*/ 	.short	0x0018
        /*0084*/ 	.byte	0x00, 0xf0, 0x21, 0x00


	//----- nvinfo : EIATTR_KPARAM_INFO
	.align		4
.L_2151:
        /*0088*/ 	.byte	0x04, 0x17
        /*008a*/ 	.short	(.L_2153 - .L_2152)
.L_2152:
        /*008c*/ 	.word	0x00000000
        /*0090*/ 	.short	0x0002
        /*0092*/ 	.short	0x0010
        /*0094*/ 	.byte	0x00, 0xf0, 0x21, 0x00


	//----- nvinfo : EIATTR_KPARAM_INFO
	.align		4
.L_2153:
        /*0098*/ 	.byte	0x04, 0x17
        /*009a*/ 	.short	(.L_2155 - .L_2154)
.L_2154:
        /*009c*/ 	.word	0x00000000
        /*00a0*/ 	.short	0x0001
        /*00a2*/ 	.short	0x0008
        /*00a4*/ 	.byte	0x00, 0xf0, 0x21, 0x00


	//----- nvinfo : EIATTR_KPARAM_INFO
	.align		4
.L_2155:
        /*00a8*/ 	.byte	0x04, 0x17
        /*00aa*/ 	.short	(.L_2157 - .L_2156)
.L_2156:
        /*00ac*/ 	.word	0x00000000
        /*00b0*/ 	.short	0x0000
        /*00b2*/ 	.short	0x0000
        /*00b4*/ 	.byte	0x00, 0xf0, 0x21, 0x00


	//----- nvinfo : EIATTR_SPARSE_MMA_MASK
	.align		4
.L_2157:
        /*00b8*/ 	.byte	0x03, 0x50
        /*00ba*/ 	.short	0x0000


	//----- nvinfo : EIATTR_MAXREG_COUNT
	.align		4
        /*00bc*/ 	.byte	0x03, 0x1b
        /*00be*/ 	.short	0x00ff


	//----- nvinfo : EIATTR_MERCURY_ISA_VERSION
	.align		4
        /*00c0*/ 	.byte	0x03, 0x5f
        /*00c2*/ 	.short	0x0101


	//----- nvinfo : EIATTR_EXIT_INSTR_OFFSETS
	.align		4
        /*00c4*/ 	.byte	0x04, 0x1c
        /*00c6*/ 	.short	(.L_2159 - .L_2158)


	//   ....[0]....
.L_2158:
        /*00c8*/ 	.word	0x00000190


	//   ....[1]....
        /*00cc*/ 	.word	0x00000a50


	//----- nvinfo : EIATTR_CRS_STACK_SIZE
	.align		4
.L_2159:
        /*00d0*/ 	.byte	0x04, 0x1e
        /*00d2*/ 	.short	(.L_2161 - .L_2160)
.L_2160:
        /*00d4*/ 	.word	0x00000000


	//----- nvinfo : EIATTR_CBANK_PARAM_SIZE
	.align		4
.L_2161:
        /*00d8*/ 	.byte	0x03, 0x19
        /*00da*/ 	.short	0x003c


	//----- nvinfo : EIATTR_PARAM_CBANK
	.align		4
        /*00dc*/ 	.byte	0x04, 0x0a
        /*00de*/ 	.short	(.L_2163 - .L_2162)
	.align		4
.L_2162:
        /*00e0*/ 	.word	index@(.nv.constant0._ZN2at6native49_GLOBAL__N__cfa43aba_16_ReflectionPad_cu_f800513927reflection_pad2d_out_kernelIfEEvPKT_PS3_lliiiiiii)
        /*00e4*/ 	.short	0x0210
        /*00e6*/ 	.short	0x003c


	//----- nvinfo : EIATTR_SW_WAR
	.align		4
.L_2163:
        /*00e8*/ 	.byte	0x04, 0x36
        /*00ea*/ 	.short	(.L_2165 - .L_2164)
.L_2164:
        /*00ec*/ 	.word	0x00000008
.L_2165:


//--------------------- .nv.info._ZN2at6native49_GLOBAL__N__cfa43aba_16_ReflectionPad_cu_f800513927reflection_pad2d_out_kernelIdEEvPKT_PS3_lliiiiiii --------------------------
	.section	.nv.info._ZN2at6native49_GLOBAL__N__cfa43aba_16_ReflectionPad_cu_f800513927reflection_pad2d_out_kernelIdEEvPKT_PS3_lliiiiiii,"",@"SHT_CUDA_INFO"
	.sectionflags	@""
	.align	4


	//----- nvinfo : EIATTR_CUDA_API_VERSION
	.align		4
        /*0000*/ 	.byte	0x04, 0x37
        /*0002*/ 	.short	(.L_2167 - .L_2166)
.L_2166:
        /*0004*/ 	.word	0x00000082


	//----- nvinfo : EIATTR_KPARAM_INFO
	.align		4
.L_2167:
        /*0008*/ 	.byte	0x04, 0x17
        /*000a*/ 	.short	(.L_2169 - .L_2168)
.L_2168:
        /*000c*/ 	.word	0x00000000
        /*0010*/ 	.short	0x000a
        /*0012*/ 	.short	0x0038
        /*0014*/ 	.byte	0x00, 0xf0, 0x11, 0x00


	//----- nvinfo : EIATTR_KPARAM_INFO
	.align		4
.L_2169:
        /*0018*/ 	.byte	0x04, 0x17
        /*001a*/ 	.short	(.L_2171 - .L_2170)
.L_2170:
        /*001c*/ 	.word	0x00000000
        /*0020*/ 	.short	0x0009
        /*0022*/ 	.short	0x0034
        /*0024*/ 	.byte	0x00, 0xf0, 0x11, 0x00


	//----- nvinfo : EIATTR_KPARAM_INFO
	.align		4
.L_2171:
        /*0028*/ 	.byte	0x04, 0x17
        /*002a*/ 	.short	(.L_2173 - .L_2172)
.L_2172:
        /*002c*/ 	.word	0x00000000
        /*0030*/ 	.short	0x0008
        /*0032*/ 	.short	0x0030
        /*0034*/ 	.byte	0x00, 0xf0, 0x11, 0x00


	//----- nvinfo : EIATTR_KPARAM_INFO
	.align		4
.L_2173:
        /*0038*/ 	.byte	0x04, 0x17
        /*003a*/ 	.short	(.L_2175 - .L_2174)
.L_2174:
        /*003c*/ 	.word	0x00000000
        /*0040*/ 	.short	0x0007
        /*0042*/ 	.short	0x002c
        /*0044*/ 	.byte	0x00, 0xf0, 0x11, 0x00


	//----- nvinfo : EIATTR_KPARAM_INFO
	.align		4
.L_2175:
        /*0048*/ 	.byte	0x04, 0x17
        /*004a*/ 	.short	(.L_2177 - .L_2176)
.L_2176:
        /*004c*/ 	.word	0x00000000
        /*0050*/ 	.short	0x0006
        /*0052*/ 	.short	0x0028
        /*0054*/ 	.byte	0x00, 0xf0, 0x11, 0x00


	//----- nvinfo : EIATTR_KPARAM_INFO
	.align		4
.L_2177:
        /*0058*/ 	.byte	0x04, 0x17
        /*005a*/ 	.short	(.L_2179 - .L_2178)
.L_2178:
        /*005c*/ 	.word	0x00000000
        /*0060*/ 	.short	0x0005
        /*0062*/ 	.short	0x0024
        /*0064*/ 	.byte	0x00, 0xf0, 0x11, 0x00


	//----- nvinfo : EIATTR_KPARAM_INFO
	.align		4
.L_2179:
        /*0068*/ 	.byte	0x04, 0x17
        /*006a*/ 	.short	(.L_2181 - .L_2180)
.L_2180:
        /*006c*/ 	.word	0x00000000
        /*0070*/ 	.short	0x0004
        /*0072*/ 	.short	0x0020
        /*0074*/ 	.byte	0x00, 0xf0, 0x11, 0x00


	//----- nvinfo : EIATTR_KPARAM_INFO
	.align		4
.L_2181:
        /*0078*/ 	.byte	0x04, 0x17
        /*007a*/ 	.short	(.L_2183 - .L_2182)
.L_2182:
        /*007c*/ 	.word	0x00000000
        /*0080*/ 	.short	0x0003
        /*0082*/ 	.short	0x0018
        /*0084*/ 	.byte	0x00, 0xf0, 0x21, 0x00


	//----- nvinfo : EIATTR_KPARAM_INFO
	.align		4
.L_2183:
        /*0088*/ 	.byte	0x04, 0x17
        /*008a*/ 	.short	(.L_2185 - .L_2184)
.L_2184:
        /*008c*/ 	.word	0x00000000
        /*0090*/ 	.short	0x0002
        /*0092*/ 	.short	0x0010
        /*0094*/ 	.byte	0x00, 0xf0, 0x21, 0x00


	//----- nvinfo : EIATTR_KPARAM_INFO
	.align		4
.L_2185:
        /*0098*/ 	.byte	0x04, 0x17
        /*009a*/ 	.short	(.L_2187 - .L_2186)
.L_2186:
        /*009c*/ 	.word	0x00000000
        /*00a0*/ 	.short	0x0001
        /*00a2*/ 	.short	0x0008
        /*00a4*/ 	.byte	0x00, 0xf0, 0x21, 0x00


	//----- nvinfo : EIATTR_KPARAM_INFO
	.align		4
.L_2187:
        /*00a8*/ 	.byte	0x04, 0x17
        /*00aa*/ 	.short	(.L_2189 - .L_2188)
.L_2188:
        /*00ac*/ 	.word	0x00000000
        /*00b0*/ 	.short	0x0000
        /*00b2*/ 	.short	0x0000
        /*00b4*/ 	.byte	0x00, 0xf0, 0x21, 0x00


	//----- nvinfo : EIATTR_SPARSE_MMA_MASK
	.align		4
.L_2189:
        /*00b8*/ 	.byte	0x03, 0x50
        /*00ba*/ 	.short	0x0000


	//----- nvinfo : EIATTR_MAXREG_COUNT
	.align		4
        /*00bc*/ 	.byte	0x03, 0x1b
        /*00be*/ 	.short	0x00ff


	//----- nvinfo : EIATTR_MERCURY_ISA_VERSION
	.align		4
        /*00c0*/ 	.byte	0x03, 0x5f
        /*00c2*/ 	.short	0x0101


	//----- nvinfo : EIATTR_EXIT_INSTR_OFFSETS
	.align		4
        /*00c4*/ 	.byte	0x04, 0x1c
        /*00c6*/ 	.short	(.L_2191 - .L_2190)


	//   ....[0]....
.L_2190:
        /*00c8*/ 	.word	0x00000190


	//   ....[1]....
        /*00cc*/ 	.word	0x00000a20


	//----- nvinfo : EIATTR_CRS_STACK_SIZE
	.align		4
.L_2191:
        /*00d0*/ 	.byte	0x04, 0x1e
        /*00d2*/ 	.short	(.L_2193 - .L_2192)
.L_2192:
        /*00d4*/ 	.word	0x00000000


	//----- nvinfo : EIATTR_CBANK_PARAM_SIZE
	.align		4
.L_2193:
        /*00d8*/ 	.byte	0x03, 0x19
        /*00da*/ 	.short	0x003c


	//----- nvinfo : EIATTR_PARAM_CBANK
	.align		4
        /*00dc*/ 	.byte	0x04, 0x0a
        /*00de*/ 	.short	(.L_2195 - .L_2194)
	.align		4
.L_2194:
        /*00e0*/ 	.word	index@(.nv.constant0._ZN2at6native49_GLOBAL__N__cfa43aba_16_ReflectionPad_cu_f800513927reflection_pad2d_out_kernelIdEEvPKT_PS3_lliiiiiii)
        /*00e4*/ 	.short	0x0210
        /*00e6*/ 	.short	0x003c


	//----- nvinfo : EIATTR_SW_WAR
	.align		4
.L_2195:
        /*00e8*/ 	.byte	0x04, 0x36
        /*00ea*/ 	.short	(.L_2197 - .L_2196)
.L_2196:
        /*00ec*/ 	.word	0x00000008
.L_2197:


//--------------------- .nv.info._ZN2at6native49_GLOBAL__N__cfa43aba_16_ReflectionPad_cu_f800513927reflection_pad2d_out_kernelIsEEvPKT_PS3_lliiiiiii --------------------------
	.section	.nv.info._ZN2at6native49_GLOBAL__N__cfa43aba_16_ReflectionPad_cu_f800513927reflection_pad2d_out_kernelIsEEvPKT_PS3_lliiiiiii,"",@"SHT_CUDA_INFO"
	.sectionflags	@""
	.align	4


	//----- nvinfo : EIATTR_CUDA_API_VERSION
	.align		4
        /*0000*/ 	.byte	0x04, 0x37
        /*0002*/ 	.short	(.L_2199 - .L_2198)
.L_2198:
        /*0004*/ 	.word	0x00000082


	//----- nvinfo : EIATTR_KPARAM_INFO
	.align		4
.L_2199:
        /*0008*/ 	.byte	0x04, 0x17
        /*000a*/ 	.short	(.L_2201 - .L_2200)
.L_2200:
        /*000c*/ 	.word	0x00000000
        /*0010*/ 	.short	0x000a
        /*0012*/ 	.short	0x0038
        /*0014*/ 	.byte	0x00, 0xf0, 0x11, 0x00


	//----- nvinfo : EIATTR_KPARAM_INFO
	.align		4
.L_2201:
        /*0018*/ 	.byte	0x04, 0x17
        /*001a*/ 	.short	(.L_2203 - .L_2202)
.L_2202:
        /*001c*/ 	.word	0x00000000
        /*0020*/ 	.short	0x0009
        /*0022*/ 	.short	0x0034
        /*0024*/ 	.byte	0x00, 0xf0, 0x11, 0x00


	//----- nvinfo : EIATTR_KPARAM_INFO
	.align		4
.L_2203:
        /*0028*/ 	.byte	0x04, 0x17
        /*002a*/ 	.short	(.L_2205 - .L_2204)
.L_2204:
        /*002c*/ 	.word	0x00000000
        /*0030*/ 	.short	0x0008
        /*0032*/ 	.short	0x0030
        /*0034*/ 	.byte	0x00, 0xf0, 0x11, 0x00


	//----- nvinfo : EIATTR_KPARAM_INFO
	.align		4
.L_2205:
        /*0038*/ 	.byte	0x04, 0x17
        /*003a*/ 	.short	(.L_2207 - .L_2206)
.L_2206:
        /*003c*/ 	.word	0x00000000
        /*0040*/ 	.short	0x0007
        /*0042*/ 	.short	0x002c
        /*0044*/ 	.byte	0x00, 0xf0, 0x11, 0x00


	//----- nvinfo : EIATTR_KPARAM_INFO
	.align		4
.L_2207:
        /*0048*/ 	.byte	0x04, 0x17
        /*004a*/ 	.short	(.L_2209 - .L_2208)
.L_2208:
        /*004c*/ 	.word	0x00000000
        /*0050*/ 	.short	0x0006
        /*0052*/ 	.short	0x0028
        /*0054*/ 	.byte	0x00, 0xf0, 0x11, 0x00


	//----- nvinfo : EIATTR_KPARAM_INFO
	.align		4
.L_2209:
        /*0058*/ 	.byte	0x04, 0x17
        /*005a*/ 	.short	(.L_2211 - .L_2210)
.L_2210:
        /*005c*/ 	.word	0x00000000
        /*0060*/ 	.short	0x0005
        /*0062*/ 	.short	0x0024
        /*0064*/ 	.byte	0x00, 0xf0, 0x11, 0x00


	//----- nvinfo : EIATTR_KPARAM_INFO
	.align		4
.L_2211:
        /*0068*/ 	.byte	0x04, 0x17
        /*006a*/ 	.short	(.L_2213 - .L_2212)
.L_2212:
        /*006c*/ 	.word	0x00000000
        /*0070*/ 	.short	0x0004
        /*0072*/ 	.short	0x0020
        /*0074*/ 	.byte	0x00, 0xf0, 0x11, 0x00


	//----- nvinfo : EIATTR_KPARAM_INFO
	.align		4
.L_2213:
        /*0078*/ 	.byte	0x04, 0x17
        /*007a*/ 	.short	(.L_2215 - .L_2214)
.L_2214:
        /*007c*/ 	.word	0x00000000
        /*0080*/ 	.short	0x0003
        /*0082*/ 	.short	0x0018
        /*0084*/ 	.byte	0x00, 0xf0, 0x21, 0x00


	//----- nvinfo : EIATTR_KPARAM_INFO
	.align		4
.L_2215:
        /*0088*/ 	.byte	0x04, 0x17
        /*008a*/ 	.short	(.L_2217 - .L_2216)
.L_2216:
        /*008c*/ 	.word	0x00000000
        /*0090*/ 	.short	0x0002
        /*0092*/ 	.short	0x0010
        /*0094*/ 	.byte	0x00, 0xf0, 0x21, 0x00


	//----- nvinfo : EIATTR_KPARAM_INFO
	.align		4
.L_2217:
        /*0098*/ 	.byte	0x04, 0x17
        /*009a*/ 	.short	(.L_2219 - .L_2218)
.L_2218:
        /*009c*/ 	.word	0x00000000
        /*00a0*/ 	.short	0x0001
        /*00a2*/ 	.short	0x0008
        /*00a4*/ 	.byte	0x00, 0xf0, 0x21, 0x00


	//----- nvinfo : EIATTR_KPARAM_INFO
	.align		4
.L_2219:
        /*00a8*/ 	.byte	0x04, 0x17
        /*00aa*/ 	.short	(.L_2221 - .L_2220)
.L_2220:
        /*00ac*/ 	.word	0x00000000
        /*00b0*/ 	.short	0x0000
        /*00b2*/ 	.short	0x0000
        /*00b4*/ 	.byte	0x00, 0xf0, 0x21, 0x00


	//----- nvinfo : EIATTR_SPARSE_MMA_MASK
	.align		4
.L_2221:
        /*00b8*/ 	.byte	0x03, 0x50
        /*00ba*/ 	.short	0x0000


	//----- nvinfo : EIATTR_MAXREG_COUNT
	.align		4
        /*00bc*/ 	.byte	0x03, 0x1b
        /*00be*/ 	.short	0x00ff


	//----- nvinfo : EIATTR_MERCURY_ISA_VERSION
	.align		4
        /*00c0*/ 	.byte	0x03, 0x5f
        /*00c2*/ 	.short	0x0101


	//----- nvinfo : EIATTR_EXIT_INSTR_OFFSETS
	.align		4
        /*00c4*/ 	.byte	0x04, 0x1c
        /*00c6*/ 	.short	(.L_2223 - .L_2222)


	//   ....[0]....
.L_2222:
        /*00c8*/ 	.word	0x00000190


	//   ....[1]....
        /*00cc*/ 	.word	0x00000a50


	//----- nvinfo : EIATTR_CRS_STACK_SIZE
	.align		4
.L_2223:
        /*00d0*/ 	.byte	0x04, 0x1e
        /*00d2*/ 	.short	(.L_2225 - .L_2224)
.L_2224:
        /*00d4*/ 	.word	0x00000000


	//----- nvinfo : EIATTR_CBANK_PARAM_SIZE
	.align		4
.L_2225:
        /*00d8*/ 	.byte	0x03, 0x19
        /*00da*/ 	.short	0x003c


	//----- nvinfo : EIATTR_PARAM_CBANK
	.align		4
        /*00dc*/ 	.byte	0x04, 0x0a
        /*00de*/ 	.short	(.L_2227 - .L_2226)
	.align		4
.L_2226:
        /*00e0*/ 	.word	index@(.nv.constant0._ZN2at6native49_GLOBAL__N__cfa43aba_16_ReflectionPad_cu_f800513927reflection_pad2d_out_kernelIsEEvPKT_PS3_lliiiiiii)
        /*00e4*/ 	.short	0x0210
        /*00e6*/ 	.short	0x003c


	//----- nvinfo : EIATTR_SW_WAR
	.align		4
.L_2227:
        /*00e8*/ 	.byte	0x04, 0x36
        /*00ea*/ 	.short	(.L_2229 - .L_2228)
.L_2228:
        /*00ec*/ 	.word	0x00000008
.L_2229:


//--------------------- .nv.info._ZN2at6native49_GLOBAL__N__cfa43aba_16_ReflectionPad_cu_f800513927reflection_pad2d_out_kernelIlEEvPKT_PS3_lliiiiiii --------------------------
	.section	.nv.info._ZN2at6native49_GLOBAL__N__cfa43aba_16_ReflectionPad_cu_f800513927reflection_pad2d_out_kernelIlEEvPKT_PS3_lliiiiiii,"",@"SHT_CUDA_INFO"
	.sectionflags	@""
	.align	4


	//----- nvinfo : EIATTR_CUDA_API_VERSION
	.align		4
        /*0000*/ 	.byte	0x04, 0x37
        /*0002*/ 	.short	(.L_2231 - .L_2230)
.L_2230:
        /*0004*/ 	.word	0x00000082


	//----- nvinfo : EIATTR_KPARAM_INFO
	.align		4
.L_2231:
        /*0008*/ 	.byte	0x04, 0x17
        /*000a*/ 	.short	(.L_2233 - .L_2232)
.L_2232:
        /*000c*/ 	.word	0x00000000
        /*0010*/ 	.short	0x000a
        /*0012*/ 	.short	0x0038
        /*0014*/ 	.byte	0x00, 0xf0, 0x11, 0x00


	//----- nvinfo : EIATTR_KPARAM_INFO
	.align		4
.L_2233:
        /*0018*/ 	.byte	0x04, 0x17
        /*001a*/ 	.short	(.L_2235 - .L_2234)
.L_2234:
        /*001c*/ 	.word	0x00000000
        /*0020*/ 	.short	0x0009
        /*0022*/ 	.short	0x0034
        /*0024*/ 	.byte	0x00, 0xf0, 0x11, 0x00


	//----- nvinfo : EIATTR_KPARAM_INFO
	.align		4
.L_2235:
        /*0028*/ 	.byte	0x04, 0x17
        /*002a*/ 	.short	(.L_2237 - .L_2236)
.L_2236:
        /*002c*/ 	.word	0x00000000
        /*0030*/ 	.short	0x0008
        /*0032*/ 	.short	0x0030
        /*0034*/ 	.byte	0x00, 0xf0, 0x11, 0x00


	//----- nvinfo : EIATTR_KPARAM_INFO
	.align		4
.L_2237:
        /*0038*/ 	.byte	0x04, 0x17
        /*003a*/ 	.short	(.L_2239 - .L_2238)
.L_2238:
        /*003c*/ 	.word	0x00000000
        /*0040*/ 	.short	0x0007
        /*0042*/ 	.short	0x002c
        /*0044*/ 	.byte	0x00, 0xf0, 0x11, 0x00


	//----- nvinfo : EIATTR_KPARAM_INFO
	.align		4
.L_2239:
        /*0048*/ 	.byte	0x04, 0x17
        /*004a*/ 	.short	(.L_2241 - .L_2240)
.L_2240:
        /*004c*/ 	.word	0x00000000
        /*0050*/ 	.short	0x0006
        /*0052*/ 	.short	0x0028
        /*0054*/ 	.byte	0x00, 0xf0, 0x11, 0x00


	//----- nvinfo : EIATTR_KPARAM_INFO
	.align		4
.L_2241:
        /*0058*/ 	.byte	0x04, 0x17
        /*005a*/ 	.short	(.L_2243 - .L_2242)
.L_2242:
        /*005c*/ 	.word	0x00000000
        /*0060*/ 	.short	0x0005
        /*0062*/ 	.short	0x0024
        /*0064*/ 	.byte	0x00, 0xf0, 0x11, 0x00


	//----- nvinfo : EIATTR_KPARAM_INFO
	.align		4
.L_2243:
        /*0068*/ 	.byte	0x04, 0x17
        /*006a*/ 	.short	(.L_2245 - .L_2244)
.L_2244:
        /*006c*/ 	.word	0x00000000
        /*0070*/ 	.short	0x0004
        /*0072*/ 	.short	0x0020
        /*0074*/ 	.byte	0x00, 0xf0, 0x11, 0x00


	//----- nvinfo : EIATTR_KPARAM_INFO
	.align		4
.L_2245:
        /*0078*/ 	.byte	0x04, 0x17
        /*007a*/ 	.short	(.L_2247 - .L_2246)
.L_2246:
        /*007c*/ 	.word	0x00000000
        /*0080*/ 	.short	0x0003
        /*0082*/ 	.short	0x0018
        /*0084*/ 	.byte	0x00, 0xf0, 0x21, 0x00


	//----- nvinfo : EIATTR_KPARAM_INFO
	.align		4
.L_2247:
        /*0088*/ 	.byte	0x04, 0x17
        /*008a*/ 	.short	(.L_2249 - .L_2248)
.L_2248:
        /*008c*/ 	.word	0x00000000
        /*0090*/ 	.short	0x0002
        /*0092*/ 	.short	0x0010
        /*0094*/ 	.byte	0x00, 0xf0, 0x21, 0x00


	//----- nvinfo : EIATTR_KPARAM_INFO
	.align		4
.L_2249:
        /*0098*/ 	.byte	0x04, 0x17
        /*009a*/ 	.short	(.L_2251 - .L_2250)
.L_2250:
        /*009c*/ 	.word	0x00000000
        /*00a0*/ 	.short	0x0001
        /*00a2*/ 	.short	0x0008
        /*00a4*/ 	.byte	0x00, 0xf0, 0x21, 0x00


	//----- nvinfo : EIATTR_KPARAM_INFO
	.align		4
.L_2251:
        /*00a8*/ 	.byte	0x04, 0x17
        /*00aa*/ 	.short	(.L_2253 - .L_2252)
.L_2252:
        /*00ac*/ 	.word	0x00000000
        /*00b0*/ 	.short	0x0000
        /*00b2*/ 	.short	0x0000
        /*00b4*/ 	.byte	0x00, 0xf0, 0x21, 0x00


	//----- nvinfo : EIATTR_SPARSE_MMA_MASK
	.align		4
.L_2253:
        /*00b8*/ 	.byte	0x03, 0x50
        /*00ba*/ 	.short	0x0000


	//----- nvinfo : EIATTR_MAXREG_COUNT
	.align		4
        /*00bc*/ 	.byte	0x03, 0x1b
        /*00be*/ 	.short	0x00ff


	//----- nvinfo : EIATTR_MERCURY_ISA_VERSION
	.align		4
        /*00c0*/ 	.byte	0x03, 0x5f
        /*00c2*/ 	.short	0x0101


	//----- nvinfo : EIATTR_EXIT_INSTR_OFFSETS
	.align		4
        /*00c4*/ 	.byte	0x04, 0x1c
        /*00c6*/ 	.short	(.L_2255 - .L_2254)


	//   ....[0]....
.L_2254:
        /*00c8*/ 	.word	0x00000190


	//   ....[1]....
        /*00cc*/ 	.word	0x00000a20


	//----- nvinfo : EIATTR_CRS_STACK_SIZE
	.align		4
.L_2255:
        /*00d0*/ 	.byte	0x04, 0x1e
        /*00d2*/ 	.short	(.L_2257 - .L_2256)
.L_2256:
        /*00d4*/ 	.word	0x00000000


	//----- nvinfo : EIATTR_CBANK_PARAM_SIZE
	.align		4
.L_2257:
        /*00d8*/ 	.byte	0x03, 0x19
        /*00da*/ 	.short	0x003c


	//----- nvinfo : EIATTR_PARAM_CBANK
	.align		4
        /*00dc*/ 	.byte	0x04, 0x0a
        /*00de*/ 	.short	(.L_2259 - .L_2258)
	.align		4
.L_2258:
        /*00e0*/ 	.word	index@(.nv.constant0._ZN2at6native49_GLOBAL__N__cfa43aba_16_ReflectionPad_cu_f800513927reflection_pad2d_out_kernelIlEEvPKT_PS3_lliiiiiii)
        /*00e4*/ 	.short	0x0210
        /*00e6*/ 	.short	0x003c


	//----- nvinfo : EIATTR_SW_WAR
	.align		4
.L_2259:
        /*00e8*/ 	.byte	0x04, 0x36
        /*00ea*/ 	.short	(.L_2261 - .L_2260)
.L_2260:
        /*00ec*/ 	.word	0x00000008
.L_2261:


//--------------------- .nv.info._ZN2at6native49_GLOBAL__N__cfa43aba_16_ReflectionPad_cu_f800513927reflection_pad2d_out_kernelIiEEvPKT_PS3_lliiiiiii --------------------------
	.section	.nv.info._ZN2at6native49_GLOBAL__N__cfa43aba_16_ReflectionPad_cu_f800513927reflection_pad2d_out_kernelIiEEvPKT_PS3_lliiiiiii,"",@"SHT_CUDA_INFO"
	.sectionflags	@""
	.align	4


	//----- nvinfo : EIATTR_CUDA_API_VERSION
	.align		4
        /*0000*/ 	.byte	0x04, 0x37
        /*0002*/ 	.short	(.L_2263 - .L_2262)
.L_2262:
        /*0004*/ 	.word	0x00000082


	//----- nvinfo : EIATTR_KPARAM_INFO
	.align		4
.L_2263:
        /*0008*/ 	.byte	0x04, 0x17
        /*000a*/ 	.short	(.L_2265 - .L_2264)
.L_2264:
        /*000c*/ 	.word	0x00000000
        /*0010*/ 	.short	0x000a
        /*0012*/ 	.short	0x0038
        /*0014*/ 	.byte	0x00, 0xf0, 0x11, 0x00


	//----- nvinfo : EIATTR_KPARAM_INFO
	.align		4
.L_2265:
        /*0018*/ 	.byte	0x04, 0x17
        /*001a*/ 	.short	(.L_2267 - .L_2266)
.L_2266:
        /*001c*/ 	.word	0x00000000
        /*0020*/ 	.short	0x0009
        /*0022*/ 	.short	0x0034
        /*0024*/ 	.byte	0x00, 0xf0, 0x11, 0x00


	//----- nvinfo : EIATTR_KPARAM_INFO
	.align		4
.L_2267:
        /*0028*/ 	.byte	0x04, 0x17
        /*002a*/ 	.short	(.L_2269 - .L_2268)
.L_2268:
        /*002c*/ 	.word	0x00000000
        /*0030*/ 	.short	0x0008
        /*0032*/ 	.short	0x0030
        /*0034*/ 	.byte	0x00, 0xf0, 0x11, 0x00


	//----- nvinfo : EIATTR_KPARAM_INFO
	.align		4
.L_2269:
        /*0038*/ 	.byte	0x04, 0x17
        /*003a*/ 	.short	(.L_2271 - .L_2270)
.L_2270:
        /*003c*/ 	.word	0x00000000
        /*0040*/ 	.short	0x0007
        /*0042*/ 	.short	0x002c
        /*0044*/ 	.byte	0x00, 0xf0, 0x11, 0x00


	//----- nvinfo : EIATTR_KPARAM_INFO
	.align		4
.L_2271:
        /*0048*/ 	.byte	0x04, 0x17
        /*004a*/ 	.short	(.L_2273 - .L_2272)
.L_2272:
        /*004c*/ 	.word	0x00000000
        /*0050*/ 	.short	0x0006
        /*0052*/ 	.short	0x0028
        /*0054*/ 	.byte	0x00, 0xf0, 0x11, 0x00


	//----- nvinfo : EIATTR_KPARAM_INFO
	.align		4
.L_2273:
        /*0058*/ 	.byte	0x04, 0x17
        /*005a*/ 	.short	(.L_2275 - .L_2274)
.L_2274:
        /*005c*/ 	.word	0x00000000
        /*0060*/ 	.short	0x0005
        /*0062*/ 	.short	0x0024
        /*0064*/ 	.byte	0x00, 0xf0, 0x11, 0x00


	//----- nvinfo : EIATTR_KPARAM_INFO
	.align		4
.L_2275:
        /*0068*/ 	.byte	0x04, 0x17
        /*006a*/ 	.short	(.L_2277 - .L_2276)
.L_2276:
        /*006c*/ 	.word	0x00000000
        /*0070*/ 	.short	0x0004
        /*0072*/ 	.short	0x0020
        /*0074*/ 	.byte	0x00, 0xf0, 0x11, 0x00


	//----- nvinfo : EIATTR_KPARAM_INFO
	.align		4
.L_2277:
        /*0078*/ 	.byte	0x04, 0x17
        /*007a*/ 	.short	(.L_2279 - .L_2278)
.L_2278:
        /*007c*/ 	.word	0x00000000
        /*0080*/ 	.short	0x0003
        /*0082*/ 	.short	0x0018
        /*0084*/ 	.byte	0x00, 0xf0, 0x21, 0x00


	//----- nvinfo : EIATTR_KPARAM_INFO
	.align		4
.L_2279:
        /*0088*/ 	.byte	0x04, 0x17
        /*008a*/ 	.short	(.L_2281 - .L_2280)
.L_2280:
        /*008c*/ 	.word	0x00000000
        /*0090*/ 	.short	0x0002
        /*0092*/ 	.short	0x0010
        /*0094*/ 	.byte	0x00, 0xf0, 0x21, 0x00


	//----- nvinfo : EIATTR_KPARAM_INFO
	.align		4
.L_2281:
        /*0098*/ 	.byte	0x04, 0x17
        /*009a*/ 	.short	(.L_2283 - .L_2282)
.L_2282:
        /*009c*/ 	.word	0x00000000
        /*00a0*/ 	.short	0x0001
        /*00a2*/ 	.short	0x0008
        /*00a4*/ 	.byte	0x00, 0xf0, 0x21, 0x00


	//----- nvinfo : EIATTR_KPARAM_INFO
	.align		4
.L_2283:
        /*00a8*/ 	.byte	0x04, 0x17
        /*00aa*/ 	.short	(.L_2285 - .L_2284)
.L_2284:
        /*00ac*/ 	.word	0x00000000
        /*00b0*/ 	.short	0x0000
        /*00b2*/ 	.short	0x0000
        /*00b4*/ 	.byte	0x00, 0xf0, 0x21, 0x00


	//----- nvinfo : EIATTR_SPARSE_MMA_MASK
	.align		4
.L_2285:
        /*00b8*/ 	.byte	0x03, 0x50
        /*00ba*/ 	.short	0x0000


	//----- nvinfo : EIATTR_MAXREG_COUNT
	.align		4
        /*00bc*/ 	.byte	0x03, 0x1b
        /*00be*/ 	.short	0x00ff


	//----- nvinfo : EIATTR_MERCURY_ISA_VERSION
	.align		4
        /*00c0*/ 	.byte	0x03, 0x5f
        /*00c2*/ 	.short	0x0101


	//----- nvinfo : EIATTR_EXIT_INSTR_OFFSETS
	.align		4
        /*00c4*/ 	.byte	0x04, 0x1c
        /*00c6*/ 	.short	(.L_2287 - .L_2286)


	//   ....[0]....
.L_2286:
        /*00c8*/ 	.word	0x00000190


	//   ....[1]....
        /*00cc*/ 	.word	0x00000a50


	//----- nvinfo : EIATTR_CRS_STACK_SIZE
	.align		4
.L_2287:
        /*00d0*/ 	.byte	0x04, 0x1e
        /*00d2*/ 	.short	(.L_2289 - .L_2288)
.L_2288:
        /*00d4*/ 	.word	0x00000000


	//----- nvinfo : EIATTR_CBANK_PARAM_SIZE
	.align		4
.L_2289:
        /*00d8*/ 	.byte	0x03, 0x19
        /*00da*/ 	.short	0x003c


	//----- nvinfo : EIATTR_PARAM_CBANK
	.align		4
        /*00dc*/ 	.byte	0x04, 0x0a
        /*00de*/ 	.short	(.L_2291 - .L_2290)
	.align		4
.L_2290:
        /*00e0*/ 	.word	index@(.nv.constant0._ZN2at6native49_GLOBAL__N__cfa43aba_16_ReflectionPad_cu_f800513927reflection_pad2d_out_kernelIiEEvPKT_PS3_lliiiiiii)
        /*00e4*/ 	.short	0x0210
        /*00e6*/ 	.short	0x003c


	//----- nvinfo : EIATTR_SW_WAR
	.align		4
.L_2291:
        /*00e8*/ 	.byte	0x04, 0x36
        /*00ea*/ 	.short	(.L_2293 - .L_2292)
.L_2292:
        /*00ec*/ 	.word	0x00000008
.L_2293:


//--------------------- .nv.info._ZN2at6native49_GLOBAL__N__cfa43aba_16_ReflectionPad_cu_f800513927reflection_pad2d_out_kernelIaEEvPKT_PS3_lliiiiiii --------------------------
	.section	.nv.info._ZN2at6native49_GLOBAL__N__cfa43aba_16_ReflectionPad_cu_f800513927reflection_pad2d_out_kernelIaEEvPKT_PS3_lliiiiiii,"",@"SHT_CUDA_INFO"
	.sectionflags	@""
	.align	4


	//----- nvinfo : EIATTR_CUDA_API_VERSION
	.align		4
        /*0000*/ 	.byte	0x04, 0x37
        /*0002*/ 	.short	(.L_2295 - .L_2294)
.L_2294:
        /*0004*/ 	.word	0x00000082


	//----- nvinfo : EIATTR_KPARAM_INFO
	.align		4
.L_2295:
        /*0008*/ 	.byte	0x04, 0x17
        /*000a*/ 	.short	(.L_2297 - .L_2296)
.L_2296:
        /*000c*/ 	.word	0x00000000
        /*0010*/ 	.short	0x000a
        /*0012*/ 	.short	0x0038
        /*0014*/ 	.byte	0x00, 0xf0, 0x11, 0x00


	//----- nvinfo : EIATTR_KPARAM_INFO
	.align		4
.L_2297:
        /*0018*/ 	.byte	0x04, 0x17
        /*001a*/ 	.short	(.L_2299 - .L_2298)
.L_2298:
        /*001c*/ 	.word	0x00000000
        /*0020*/ 	.short	0x0009
        /*0022*/ 	.short	0x0034
        /*0024*/ 	.byte	0x00, 0xf0, 0x11, 0x00


	//----- nvinfo : EIATTR_KPARAM_INFO
	.align		4
.L_2299:
        /*0028*/ 	.byte	0x04, 0x17
        /*002a*/ 	.short	(.L_2301 - .L_2300)
.L_2300:
        /*002c*/ 	.word	0x00000000
        /*0030*/ 	.short	0x0008
        /*0032*/ 	.short	0x0030
        /*0034*/ 	.byte	0x00, 0xf0, 0x11, 0x00


	//----- nvinfo : EIATTR_KPARAM_INFO
	.align		4
.L_2301:
        /*0038*/ 	.byte	0x04, 0x17
        /*003a*/ 	.short	(.L_2303 - .L_2302)
.L_2302:
        /*003c*/ 	.word	0x00000000
        /*0040*/ 	.short	0x0007
        /*0042*/ 	.short	0x002c
        /*0044*/ 	.byte	0x00, 0xf0, 0x11, 0x00


	//----- nvinfo : EIATTR_KPARAM_INFO
	.align		4
.L_2303:
        /*0048*/ 	.byte	0x04, 0x17
        /*004a*/ 	.short	(.L_2305 - .L_2304)
.L_2304:
        /*004c*/ 	.word	0x00000000
        /*0050*/ 	.short	0x0006
        /*0052*/ 	.short	0x0028
        /*0054*/ 	.byte	0x00, 0xf0, 0x11, 0x00


	//----- nvinfo : EIATTR_KPARAM_INFO
	.align		4
.L_2305:
        /*0058*/ 	.byte	0x04, 0x17
        /*005a*/ 	.short	(.L_2307 - .L_2306)
.L_2306:
        /*005c*/ 	.word	0x00000000
        /*0060*/ 	.short	0x0005
        /*0062*/ 	.short	0x0024
        /*0064*/ 	.byte	0x00, 0xf0, 0x11, 0x00


	//----- nvinfo : EIATTR_KPARAM_INFO
	.align		4
.L_2307:
        /*0068*/ 	.byte	0x04, 0x17
        /*006a*/ 	.short	(.L_2309 - .L_2308)
.L_2308:
        /*006c*/ 	.word	0x00000000
        /*0070*/ 	.short	0x0004
        /*0072*/ 	.short	0x0020
        /*0074*/ 	.byte	0x00, 0xf0, 0x11, 0x00


	//----- nvinfo : EIATTR_KPARAM_INFO
	.align		4
.L_2309:
        /*0078*/ 	.byte	0x04, 0x17
        /*007a*/ 	.short	(.L_2311 - .L_2310)
.L_2310:
        /*007c*/ 	.word	0x00000000
        /*0080*/ 	.short	0x0003
        /*0082*/ 	.short	0x0018
        /*0084*/ 	.byte	0x00, 0xf0, 0x21, 0x00


	//----- nvinfo : EIATTR_KPARAM_INFO
	.align		4
.L_2311:
        /*0088*/ 	.byte	0x04, 0x17
        /*008a*/ 	.short	(.L_2313 - .L_2312)
.L_2312:
        /*008c*/ 	.word	0x00000000
        /*0090*/ 	.short	0x0002
        /*0092*/ 	.short	0x0010
        /*0094*/ 	.byte	0x00, 0xf0, 0x21, 0x00


	//----- nvinfo : EIATTR_KPARAM_INFO
	.align		4
.L_2313:
        /*0098*/ 	.byte	0x04, 0x17
        /*009a*/ 	.short	(.L_2315 - .L_2314)
.L_2314:
        /*009c*/ 	.word	0x00000000
        /*00a0*/ 	.short	0x0001
        /*00a2*/ 	.short	0x0008
        /*00a4*/ 	.byte	0x00, 0xf0, 0x21, 0x00


	//----- nvinfo : EIATTR_KPARAM_INFO
	.align		4
.L_2315:
        /*00a8*/ 	.byte	0x04, 0x17
        /*00aa*/ 	.short	(.L_2317 - .L_2316)
.L_2316:
        /*00ac*/ 	.word	0x00000000
        /*00b0*/ 	.short	0x0000
        /*00b2*/ 	.short	0x0000
        /*00b4*/ 	.byte	0x00, 0xf0, 0x21, 0x00


	//----- nvinfo : EIATTR_SPARSE_MMA_MASK
	.align		4
.L_2317:
        /*00b8*/ 	.byte	0x03, 0x50
        /*00ba*/ 	.short	0x0000


	//----- nvinfo : EIATTR_MAXREG_COUNT
	.align		4
        /*00bc*/ 	.byte	0x03, 0x1b
        /*00be*/ 	.short	0x00ff


	//----- nvinfo : EIATTR_MERCURY_ISA_VERSION
	.align		4
        /*00c0*/ 	.byte	0x03, 0x5f
        /*00c2*/ 	.short	0x0101


	//----- nvinfo : EIATTR_EXIT_INSTR_OFFSETS
	.align		4
        /*00c4*/ 	.byte	0x04, 0x1c
        /*00c6*/ 	.short	(.L_2319 - .L_2318)


	//   ....[0]....
.L_2318:
        /*00c8*/ 	.word	0x00000190


	//   ....[1]....
        /*00cc*/ 	.word	0x00000a30


	//----- nvinfo : EIATTR_CRS_STACK_SIZE
	.align		4
.L_2319:
        /*00d0*/ 	.byte	0x04, 0x1e
        /*00d2*/ 	.short	(.L_2321 - .L_2320)
.L_2320:
        /*00d4*/ 	.word	0x00000000


	//----- nvinfo : EIATTR_CBANK_PARAM_SIZE
	.align		4
.L_2321:
        /*00d8*/ 	.byte	0x03, 0x19
        /*00da*/ 	.short	0x003c


	//----- nvinfo : EIATTR_PARAM_CBANK
	.align		4
        /*00dc*/ 	.byte	0x04, 0x0a
        /*00de*/ 	.short	(.L_2323 - .L_2322)
	.align		4
.L_2322:
        /*00e0*/ 	.word	index@(.nv.constant0._ZN2at6native49_GLOBAL__N__cfa43aba_16_ReflectionPad_cu_f800513927reflection_pad2d_out_kernelIaEEvPKT_PS3_lliiiiiii)
        /*00e4*/ 	.short	0x0210
        /*00e6*/ 	.short	0x003c


	//----- nvinfo : EIATTR_SW_WAR
	.align		4
.L_2323:
        /*00e8*/ 	.byte	0x04, 0x36
        /*00ea*/ 	.short	(.L_2325 - .L_2324)
.L_2324:
        /*00ec*/ 	.word	0x00000008
.L_2325:


//--------------------- .nv.info._ZN2at6native49_GLOBAL__N__cfa43aba_16_ReflectionPad_cu_f800513927reflection_pad2d_out_kernelIhEEvPKT_PS3_lliiiiiii --------------------------
	.section	.nv.info._ZN2at6native49_GLOBAL__N__cfa43aba_16_ReflectionPad_cu_f800513927reflection_pad2d_out_kernelIhEEvPKT_PS3_lliiiiiii,"",@"SHT_CUDA_INFO"
	.sectionflags	@""
	.align	4


	//----- nvinfo : EIATTR_CUDA_API_VERSION
	.align		4
        /*0000*/ 	.byte	0x04, 0x37
        /*0002*/ 	.short	(.L_2327 - .L_2326)
.L_2326:
        /*0004*/ 	.word	0x00000082


	//----- nvinfo : EIATTR_KPARAM_INFO
	.align		4
.L_2327:
        /*0008*/ 	.byte	0x04, 0x17
        /*000a*/ 	.short	(.L_2329 - .L_2328)
.L_2328:
        /*000c*/ 	.word	0x00000000
        /*0010*/ 	.short	0x000a
        /*0012*/ 	.short	0x0038
        /*0014*/ 	.byte	0x00, 0xf0, 0x11, 0x00


	//----- nvinfo : EIATTR_KPARAM_INFO
	.align		4
.L_2329:
        /*0018*/ 	.byte	0x04, 0x17
        /*001a*/ 	.short	(.L_2331 - .L_2330)
.L_2330:
        /*001c*/ 	.word	0x00000000
        /*0020*/ 	.short	0x0009
        /*0022*/ 	.short	0x0034
        /*0024*/ 	.byte	0x00, 0xf0, 0x11, 0x00


	//----- nvinfo : EIATTR_KPARAM_INFO
	.align		4
.L_2331:
        /*0028*/ 	.byte	0x04, 0x17
        /*002a*/ 	.short	(.L_2333 - .L_2332)
.L_2332:
        /*002c*/ 	.word	0x00000000
        /*0030*/ 	.short	0x0008
        /*0032*/ 	.short	0x0030
        /*0034*/ 	.byte	0x00, 0xf0, 0x11, 0x00


	//----- nvinfo : EIATTR_KPARAM_INFO
	.align		4
.L_2333:
        /*0038*/ 	.byte	0x04, 0x17
        /*003a*/ 	.short	(.L_2335 - .L_2334)
.L_2334:
        /*003c*/ 	.word	0x00000000
        /*0040*/ 	.short	0x0007
        /*0042*/ 	.short	0x002c
        /*0044*/ 	.byte	0x00, 0xf0, 0x11, 0x00


	//----- nvinfo : EIATTR_KPARAM_INFO
	.align		4
.L_2335:
        /*0048*/ 	.byte	0x04, 0x17
        /*004a*/ 	.short	(.L_2337 - .L_2336)
.L_2336:
        /*004c*/ 	.word	0x00000000
        /*0050*/ 	.short	0x0006
        /*0052*/ 	.short	0x0028
        /*0054*/ 	.byte	0x00, 0xf0, 0x11, 0x00


	//----- nvinfo : EIATTR_KPARAM_INFO
	.align		4
.L_2337:
        /*0058*/ 	.byte	0x04, 0x17
        /*005a*/ 	.short	(.L_2339 - .L_2338)
.L_2338:
        /*005c*/ 	.word	0x00000000
        /*0060*/ 	.short	0x0005
        /*0062*/ 	.short	0x0024
        /*0064*/ 	.byte	0x00, 0xf0, 0x11, 0x00


	//----- nvinfo : EIATTR_KPARAM_INFO
	.align		4
.L_2339:
        /*0068*/ 	.byte	0x04, 0x17
        /*006a*/ 	.short	(.L_2341 - .L_2340)
.L_2340:
        /*006c*/ 	.word	0x00000000
        /*0070*/ 	.short	0x0004
        /*0072*/ 	.short	0x0020
        /*0074*/ 	.byte	0x00, 0xf0, 0x11, 0x00


	//----- nvinfo : EIATTR_KPARAM_INFO
	.align		4
.L_2341:
        /*0078*/ 	.byte	0x04, 0x17
        /*007a*/ 	.short	(.L_2343 - .L_2342)
.L_2342:
        /*007c*/ 	.word	0x00000000
        /*0080*/ 	.short	0x0003
        /*0082*/ 	.short	0x0018
        /*0084*/ 	.byte	0x00, 0xf0, 0x21, 0x00


	//----- nvinfo : EIATTR_KPARAM_INFO
	.align		4
.L_2343:
        /*0088*/ 	.byte	0x04, 0x17
        /*008a*/ 	.short	(.L_2345 - .L_2344)
.L_2344:
        /*008c*/ 	.word	0x00000000
        /*0090*/ 	.short	0x0002
        /*0092*/ 	.short	0x0010
        /*0094*/ 	.byte	0x00, 0xf0, 0x21, 0x00


	//----- nvinfo : EIATTR_KPARAM_INFO
	.align		4
.L_2345:
        /*0098*/ 	.byte	0x04, 0x17
        /*009a*/ 	.short	(.L_2347 - .L_2346)
.L_2346:
        /*009c*/ 	.word	0x00000000
        /*00a0*/ 	.short	0x0001
        /*00a2*/ 	.short	0x0008
        /*00a4*/ 	.byte	0x00, 0xf0, 0x21, 0x00


	//----- nvinfo : EIATTR_KPARAM_INFO
	.align		4
.L_2347:
        /*00a8*/ 	.byte	0x04, 0x17
        /*00aa*/ 	.short	(.L_2349 - .L_2348)
.L_2348:
        /*00ac*/ 	.word	0x00000000
        /*00b0*/ 	.short	0x0000
        /*00b2*/ 	.short	0x0000
        /*00b4*/ 	.byte	0x00, 0xf0, 0x21, 0x00


	//----- nvinfo : EIATTR_SPARSE_MMA_MASK
	.align		4
.L_2349:
        /*00b8*/ 	.byte	0x03, 0x50
        /*00ba*/ 	.short	0x0000


	//----- nvinfo : EIATTR_MAXREG_COUNT
	.align		4
        /*00bc*/ 	.byte	0x03, 0x1b
        /*00be*/ 	.short	0x00ff


	//----- nvinfo : EIATTR_MERCURY_ISA_VERSION
	.align		4
        /*00c0*/ 	.byte	0x03, 0x5f
        /*00c2*/ 	.short	0x0101


	//----- nvinfo : EIATTR_EXIT_INSTR_OFFSETS
	.align		4
        /*00c4*/ 	.byte	0x04, 0x1c
        /*00c6*/ 	.short	(.L_2351 - .L_2350)


	//   ....[0]....
.L_2350:
        /*00c8*/ 	.word	0x00000190


	//   ....[1]....
        /*00cc*/ 	.word	0x00000a30


	//----- nvinfo : EIATTR_CRS_STACK_SIZE
	.align		4
.L_2351:
        /*00d0*/ 	.byte	0x04, 0x1e
        /*00d2*/ 	.short	(.L_2353 - .L_2352)
.L_2352:
        /*00d4*/ 	.word	0x00000000


	//----- nvinfo : EIATTR_CBANK_PARAM_SIZE
	.align		4
.L_2353:
        /*00d8*/ 	.byte	0x03, 0x19
        /*00da*/ 	.short	0x003c


	//----- nvinfo : EIATTR_PARAM_CBANK
	.align		4
        /*00dc*/ 	.byte	0x04, 0x0a
        /*00de*/ 	.short	(.L_2355 - .L_2354)
	.align		4
.L_2354:
        /*00e0*/ 	.word	index@(.nv.constant0._ZN2at6native49_GLOBAL__N__cfa43aba_16_ReflectionPad_cu_f800513927reflection_pad2d_out_kernelIhEEvPKT_PS3_lliiiiiii)
        /*00e4*/ 	.short	0x0210
        /*00e6*/ 	.short	0x003c


	//----- nvinfo : EIATTR_SW_WAR
	.align		4
.L_2355:
        /*00e8*/ 	.byte	0x04, 0x36
        /*00ea*/ 	.short	(.L_2357 - .L_2356)
.L_2356:
        /*00ec*/ 	.word	0x00000008
.L_2357:


//--------------------- .nv.callgraph             --------------------------
	.section	.nv.callgraph,"",@"SHT_CUDA_CALLGRAPH"
	.align	4
	.sectionentsize	8
	.align		4
        /*0000*/ 	.word	0x00000000
	.align		4
        /*0004*/ 	.word	0xffffffff
	.align		4
        /*0008*/ 	.word	0x00000000
	.align		4
        /*000c*/ 	.word	0xfffffffe
	.align		4
        /*0010*/ 	.word	0x00000000
	.align		4
        /*0014*/ 	.word	0xfffffffd
	.align		4
        /*0018*/ 	.word	0x00000000
	.align		4
        /*001c*/ 	.word	0xfffffffc


//--------------------- .nv.constant4             --------------------------
	.section	.nv.constant4,"a",@progbits
	.align	8
	.align		8
.nv.constant4:
        /*0000*/ 	.dword	_ZN47_INTERNAL_cfa43aba_16_ReflectionPad_cu_f80051394cuda3std3__45__cpo5beginE
	.align		8
        /*0008*/ 	.dword	_ZN47_INTERNAL_cfa43aba_16_ReflectionPad_cu_f80051394cuda3std3__45__cpo3endE
	.align		8
        /*0010*/ 	.dword	_ZN47_INTERNAL_cfa43aba_16_ReflectionPad_cu_f80051394cuda3std3__45__cpo6cbeginE
	.align		8
        /*0018*/ 	.dword	_ZN47_INTERNAL_cfa43aba_16_ReflectionPad_cu_f80051394cuda3std3__45__cpo4cendE
	.align		8
        /*0020*/ 	.dword	_ZN47_INTERNAL_cfa43aba_16_ReflectionPad_cu_f80051394cuda3std3__45__cpo6rbeginE
	.align		8
        /*0028*/ 	.dword	_ZN47_INTERNAL_cfa43aba_16_ReflectionPad_cu_f80051394cuda3std3__45__cpo4rendE
	.align		8
        /*0030*/ 	.dword	_ZN47_INTERNAL_cfa43aba_16_ReflectionPad_cu_f80051394cuda3std3__45__cpo7crbeginE
	.align		8
        /*0038*/ 	.dword	_ZN47_INTERNAL_cfa43aba_16_ReflectionPad_cu_f80051394cuda3std3__45__cpo5crendE
	.align		8
        /*0040*/ 	.dword	_ZN47_INTERNAL_cfa43aba_16_ReflectionPad_cu_f80051394cuda3std3__449_GLOBAL__N__cfa43aba_16_ReflectionPad_cu_f80051396ignoreE
	.align		8
        /*0048*/ 	.dword	_ZN47_INTERNAL_cfa43aba_16_ReflectionPad_cu_f80051394cuda3std3__419piecewise_constructE
	.align		8
        /*0050*/ 	.dword	_ZN47_INTERNAL_cfa43aba_16_ReflectionPad_cu_f80051394cuda3std3__48in_placeE
	.align		8
        /*0058*/ 	.dword	_ZN47_INTERNAL_cfa43aba_16_ReflectionPad_cu_f80051394cuda3std3__420unreachable_sentinelE
	.align		8
        /*0060*/ 	.dword	_ZN47_INTERNAL_cfa43aba_16_ReflectionPad_cu_f80051394cuda3std6ranges3__45__cpo4swapE
	.align		8
        /*0068*/ 	.dword	_ZN47_INTERNAL_cfa43aba_16_ReflectionPad_cu_f80051394cuda3std6ranges3__45__cpo9iter_moveE
	.align		8
        /*0070*/ 	.dword	_ZN47_INTERNAL_cfa43aba_16_ReflectionPad_cu_f80051394cuda3std6ranges3__45__cpo5beginE
	.align		8
        /*0078*/ 	.dword	_ZN47_INTERNAL_cfa43aba_16_ReflectionPad_cu_f80051394cuda3std6ranges3__45__cpo3endE
	.align		8
        /*0080*/ 	.dword	_ZN47_INTERNAL_cfa43aba_16_ReflectionPad_cu_f80051394cuda3std6ranges3__45__cpo6cbeginE
	.align		8
        /*0088*/ 	.dword	_ZN47_INTERNAL_cfa43aba_16_ReflectionPad_cu_f80051394cuda3std6ranges3__45__cpo4cendE
	.align		8
        /*0090*/ 	.dword	_ZN47_INTERNAL_cfa43aba_16_ReflectionPad_cu_f80051394cuda3std6ranges3__45__cpo7advanceE
	.align		8
        /*0098*/ 	.dword	_ZN47_INTERNAL_cfa43aba_16_ReflectionPad_cu_f80051394cuda3std6ranges3__45__cpo9iter_swapE
	.align		8
        /*00a0*/ 	.dword	_ZN47_INTERNAL_cfa43aba_16_ReflectionPad_cu_f80051394cuda3std6ranges3__45__cpo4nextE
	.align		8
        /*00a8*/ 	.dword	_ZN47_INTERNAL_cfa43aba_16_ReflectionPad_cu_f80051394cuda3std6ranges3__45__cpo4prevE
	.align		8
        /*00b0*/ 	.dword	_ZN47_INTERNAL_cfa43aba_16_ReflectionPad_cu_f80051394cuda3std6ranges3__45__cpo4dataE
	.align		8
        /*00b8*/ 	.dword	_ZN47_INTERNAL_cfa43aba_16_ReflectionPad_cu_f80051394cuda3std6ranges3__45__cpo5cdataE
	.align		8
        /*00c0*/ 	.dword	_ZN47_INTERNAL_cfa43aba_16_ReflectionPad_cu_f80051394cuda3std6ranges3__45__cpo4sizeE
	.align		8
        /*00c8*/ 	.dword	_ZN47_INTERNAL_cfa43aba_16_ReflectionPad_cu_f80051394cuda3std6ranges3__45__cpo5ssizeE
	.align		8
        /*00d0*/ 	.dword	_ZN47_INTERNAL_cfa43aba_16_ReflectionPad_cu_f80051394cuda3std6ranges3__45__cpo8distanceE
	.align		8
        /*00d8*/ 	.dword	_ZN47_INTERNAL_cfa43aba_16_ReflectionPad_cu_f80051396thrust23THRUST_300001_SM_900_NS6system6detail10sequential3seqE


//--------------------- .text._ZN2at6native49_GLOBAL__N__cfa43aba_16_ReflectionPad_cu_f800513936reflection_pad3d_backward_out_kernelIN3c108BFloat16EEEvNS_27GenericPackedTensorAccessorIT_Lm5ENS_16DefaultPtrTraitsElEENS5_IKS6_Lm5ES7_lEElllll --------------------------
	.section	.text._ZN2at6native49_GLOBAL__N__cfa43aba_16_ReflectionPad_cu_f800513936reflection_pad3d_backward_out_kernelIN3c108BFloat16EEEvNS_27GenericPackedTensorAccessorIT_Lm5ENS_16DefaultPtrTraitsElEENS5_IKS6_Lm5ES7_lEElllll,"ax",@progbits
	.align	128
.text._ZN2at6native49_GLOBAL__N__cfa43aba_16_ReflectionPad_cu_f800513936reflection_pad3d_backward_out_kernelIN3c108BFloat16EEEvNS_27GenericPackedTensorAccessorIT_Lm5ENS_16DefaultPtrTraitsElEENS5_IKS6_Lm5ES7_lEElllll:
        .type           _ZN2at6native49_GLOBAL__N__cfa43aba_16_ReflectionPad_cu_f800513936reflection_pad3d_backward_out_kernelIN3c108BFloat16EEEvNS_27GenericPackedTensorAccessorIT_Lm5ENS_16DefaultPtrTraitsElEENS5_IKS6_Lm5ES7_lEElllll,@function
        .size           _ZN2at6native49_GLOBAL__N__cfa43aba_16_ReflectionPad_cu_f800513936reflection_pad3d_backward_out_kernelIN3c108BFloat16EEEvNS_27GenericPackedTensorAccessorIT_Lm5ENS_16DefaultPtrTraitsElEENS5_IKS6_Lm5ES7_lEElllll,(.L_x_1108 - _ZN2at6native49_GLOBAL__N__cfa43aba_16_ReflectionPad_cu_f800513936reflection_pad3d_backward_out_kernelIN3c108BFloat16EEEvNS_27GenericPackedTensorAccessorIT_Lm5ENS_16DefaultPtrTraitsElEENS5_IKS6_Lm5ES7_lEElllll)
        .other          _ZN2at6native49_GLOBAL__N__cfa43aba_16_ReflectionPad_cu_f800513936reflection_pad3d_backward_out_kernelIN3c108BFloat16EEEvNS_27GenericPackedTensorAccessorIT_Lm5ENS_16DefaultPtrTraitsElEENS5_IKS6_Lm5ES7_lEElllll,@"STO_CUDA_ENTRY STV_DEFAULT"
_ZN2at6native49_GLOBAL__N__cfa43aba_16_ReflectionPad_cu_f800513936reflection_pad3d_backward_out_kernelIN3c108BFloat16EEEvNS_27GenericPackedTensorAccessorIT_Lm5ENS_16DefaultPtrTraitsElEENS5_IKS6_Lm5ES7_lEElllll:
[----:B------:R-:W-:Y:S01]  /*0000*/  LDC R1, c[0x0][0x28] ;  /* 0x00000a00ff017b82 */ /* 0x000fe20000000800 */
[----:B------:R-:W0:Y:S07]  /*0010*/  S2R R4, SR_TID.X ;  /* 0x0000000000047919 */ /* 0x000e2e0000002100 */
[----:B------:R-:W0:Y:S01]  /*0020*/  S2UR UR7, SR_CTAID.X ;  /* 0x00000000000779c3 */ /* 0x000e220000002500 */
[----:B------:R-:W-:Y:S01]  /*0030*/  ULDC.64 UR8, c[0x0][0x280] ;  /* 0x0000a00000087ab9 */ /* 0x000fe20000000a00 */
[----:B------:R-:W-:Y:S01]  /*0040*/  ULDC.64 UR10, c[0x0][0x288] ;  /* 0x0000a200000a7ab9 */ /* 0x000fe20000000a00 */
[----:B------:R-:W-:Y:S01]  /*0050*/  IMAD.MOV.U32 R5, RZ, RZ, RZ ;  /* 0x000000ffff057224 */ /* 0x000fe200078e00ff */
[----:B------:R-:W-:-:S02]  /*0060*/  UIMAD UR6, UR9, UR10, URZ ;  /* 0x0000000a090672a4 */ /* 0x000fc4000f8e023f */
[----:B------:R-:W-:Y:S02]  /*0070*/  UIMAD.WIDE.U32 UR4, UR8, UR10, URZ ;  /* 0x0000000a080472a5 */ /* 0x000fe4000f8e003f */
[----:B------:R-:W0:Y:S01]  /*0080*/  LDC R3, c[0x0][RZ] ;  /* 0x00000000ff037b82 */ /* 0x000e220000000800 */
[----:B------:R-:W-:-:S03]  /*0090*/  UIMAD UR6, UR8, UR11, UR6 ;  /* 0x0000000b080672a4 */ /* 0x000fc6000f8e0206 */
[----:B------:R-:W-:Y:S01]  /*00a0*/  ULDC.64 UR10, c[0x0][0x290] ;  /* 0x0000a400000a7ab9 */ /* 0x000fe20000000a00 */
[----:B------:R-:W-:Y:S02]  /*00b0*/  UIADD3 UR5, UR5, UR6, URZ ;  /* 0x0000000605057290 */ /* 0x000fe4000fffe03f */
[----:B------:R-:W-:Y:S02]  /*00c0*/  UIMAD.WIDE.U32 UR8, UR4, UR10, URZ ;  /* 0x0000000a040872a5 */ /* 0x000fe4000f8e003f */
[----:B------:R-:W-:-:S04]  /*00d0*/  UIMAD UR5, UR5, UR10, URZ ;  /* 0x0000000a050572a4 */ /* 0x000fc8000f8e023f */
[----:B------:R-:W-:-:S04]  /*00e0*/  UIMAD UR4, UR4, UR11, UR5 ;  /* 0x0000000b040472a4 */ /* 0x000fc8000f8e0205 */
[----:B------:R-:W-:Y:S01]  /*00f0*/  UIADD3 UR4, UR9, UR4, URZ ;  /* 0x0000000409047290 */ /* 0x000fe2000fffe03f */
[----:B0-----:R-:W-:-:S03]  /*0100*/  IMAD.WIDE.U32 R4, R3, UR7, R4 ;  /* 0x0000000703047c25 */ /* 0x001fc6000f8e0004 */
[----:B------:R-:W-:-:S04]  /*0110*/  ISETP.GE.U32.AND P0, PT, R4, UR8, PT ;  /* 0x0000000804007c0c */ /* 0x000fc8000bf06070 */
[----:B------:R-:W-:-:S13]  /*0120*/  ISETP.GE.AND.EX P0, PT, R5, UR4, PT, P0 ;  /* 0x0000000405007c0c */ /* 0x000fda000bf06300 */
[----:B------:R-:W-:Y:S05]  /*0130*/  @P0 EXIT ;  /* 0x000000000000094d */ /* 0x000fea0003800000 */
[----:B------:R-:W-:Y:S01]  /*0140*/  LOP3.LUT R0, R5, UR11, RZ, 0xfc, !PT ;  /* 0x0000000b05007c12 */ /* 0x000fe2000f8efcff */
[----:B------:R-:W-:Y:S03]  /*0150*/  BSSY B0, `(.L_x_0) ;  /* 0x000002b000007945 */ /* 0x000fe60003800000 */
[----:B------:R-:W-:-:S13]  /*0160*/  ISETP.NE.U32.AND P0, PT, R0, RZ, PT ;  /* 0x000000ff0000720c */ /* 0x000fda0003f05070 */
[----:B------:R-:W-:Y:S05]  /*0170*/  @!P0 BRA `(.L_x_1) ;  /* 0x0000000000488947 */ /* 0x000fea0003800000 */
[----:B------:R-:W-:Y:S01]  /*0180*/  ULDC.64 UR4, c[0x0][0x290] ;  /* 0x0000a40000047ab9 */ /* 0x000fe20000000a00 */
[----:B------:R-:W-:Y:S01]  /*0190*/  IMAD.MOV.U32 R11, RZ, RZ, R4 ;  /* 0x000000ffff0b7224 */ /* 0x000fe200078e0004 */
[----:B------:R-:W-:Y:S01]  /*01a0*/  MOV R0, 0x1f0 ;  /* 0x000001f000007802 */ /* 0x000fe20000000f00 */
[----:B------:R-:W-:Y:S02]  /*01b0*/  IMAD.U32 R10, RZ, RZ, UR4 ;  /* 0x00000004ff0a7e24 */ /* 0x000fe4000f8e00ff */
[----:B------:R-:W-:Y:S02]  /*01c0*/  IMAD.U32 R8, RZ, RZ, UR5 ;  /* 0x00000005ff087e24 */ /* 0x000fe4000f8e00ff */
[----:B------:R-:W-:-:S07]  /*01d0*/  IMAD.MOV.U32 R9, RZ, RZ, R5 ;  /* 0x000000ffff097224 */ /* 0x000fce00078e0005 */
[----:B------:R-:W-:Y:S05]  /*01e0*/  CALL.REL.NOINC `($__internal_0_$__cuda_sm20_div_s64) ;  /* 0x0000001000b07944 */ /* 0x000fea0003c00000 */
[----:B------:R-:W-:Y:S01]  /*01f0*/  IADD3 R7, P0, RZ, -R8, RZ ;  /* 0x80000008ff077210 */ /* 0x000fe20007f1e0ff */
[----:B------:R-:W-:-:S04]  /*0200*/  ULDC.64 UR4, c[0x0][0x290] ;  /* 0x0000a40000047ab9 */ /* 0x000fc80000000a00 */
[----:B------:R-:W-:Y:S02]  /*0210*/  IMAD.X R0, RZ, RZ, ~R9, P0 ;  /* 0x000000ffff007224 */ /* 0x000fe400000e0e09 */
[----:B------:R-:W-:-:S04]  /*0220*/  IMAD.WIDE.U32 R2, R7, UR4, R4 ;  /* 0x0000000407027c25 */ /* 0x000fc8000f8e0004 */
[----:B------:R-:W-:Y:S02]  /*0230*/  IMAD R0, R0, UR4, RZ ;  /* 0x0000000400007c24 */ /* 0x000fe4000f8e02ff */
[----:B------:R-:W-:Y:S02]  /*0240*/  IMAD.MOV.U32 R13, RZ, RZ, R2 ;  /* 0x000000ffff0d7224 */ /* 0x000fe400078e0002 */
[----:B------:R-:W-:Y:S02]  /*0250*/  IMAD R7, R7, UR5, R0 ;  /* 0x0000000507077c24 */ /* 0x000fe4000f8e0200 */
[----:B------:R-:W-:Y:S02]  /*0260*/  IMAD.MOV.U32 R2, RZ, RZ, R8 ;  /* 0x000000ffff027224 */ /* 0x000fe400078e0008 */
[----:B------:R-:W-:Y:S02]  /*0270*/  IMAD.IADD R12, R3, 0x1, R7 ;  /* 0x00000001030c7824 */ /* 0x000fe400078e0207 */
[----:B------:R-:W-:Y:S01]  /*0280*/  IMAD.MOV.U32 R3, RZ, RZ, R9 ;  /* 0x000000ffff037224 */ /* 0x000fe200078e0009 */
[----:B------:R-:W-:Y:S06]  /*0290*/  BRA `(.L_x_2) ;  /* 0x0000000000587947 */ /* 0x000fec0003800000 */
.L_x_1:
[----:B------:R-:W0:Y:S01]  /*02a0*/  I2F.U32.RP R0, UR10 ;  /* 0x0000000a00007d06 */ /* 0x000e220008209000 */
[----:B------:R-:W-:Y:S01]  /*02b0*/  ISETP.NE.U32.AND P2, PT, RZ, UR10, PT ;  /* 0x0000000aff007c0c */ /* 0x000fe2000bf45070 */
[----:B------:R-:W-:-:S06]  /*02c0*/  IMAD.MOV.U32 R12, RZ, RZ, RZ ;  /* 0x000000ffff0c7224 */ /* 0x000fcc00078e00ff */
[----:B0-----:R-:W0:Y:S02]  /*02d0*/  MUFU.RCP R0, R0 ;  /* 0x0000000000007308 */ /* 0x001e240000001000 */
[----:B0-----:R-:W-:-:S06]  /*02e0*/  VIADD R2, R0, 0xffffffe ;  /* 0x0ffffffe00027836 */ /* 0x001fcc0000000000 */
[----:B------:R0:W1:Y:S02]  /*02f0*/  F2I.FTZ.U32.TRUNC.NTZ R3, R2 ;  /* 0x0000000200037305 */ /* 0x000064000021f000 */
[----:B0-----:R-:W-:Y:S02]  /*0300*/  IMAD.MOV.U32 R2, RZ, RZ, RZ ;  /* 0x000000ffff027224 */ /* 0x001fe400078e00ff */
[----:B-1----:R-:W-:-:S04]  /*0310*/  IMAD.MOV R7, RZ, RZ, -R3 ;  /* 0x000000ffff077224 */ /* 0x002fc800078e0a03 */
[----:B------:R-:W-:-:S04]  /*0320*/  IMAD R7, R7, UR10, RZ ;  /* 0x0000000a07077c24 */ /* 0x000fc8000f8e02ff */
[----:B------:R-:W-:-:S06]  /*0330*/  IMAD.HI.U32 R3, R3, R7, R2 ;  /* 0x0000000703037227 */ /* 0x000fcc00078e0002 */
[----:B------:R-:W-:-:S04]  /*0340*/  IMAD.HI.U32 R2, R3, R4, RZ ;  /* 0x0000000403027227 */ /* 0x000fc800078e00ff */
[----:B------:R-:W-:-:S04]  /*0350*/  IMAD.MOV R3, RZ, RZ, -R2 ;  /* 0x000000ffff037224 */ /* 0x000fc800078e0a02 */
[----:B------:R-:W-:-:S05]  /*0360*/  IMAD R3, R3, UR10, R4 ;  /* 0x0000000a03037c24 */ /* 0x000fca000f8e0204 */
[----:B------:R-:W-:-:S13]  /*0370*/  ISETP.GE.U32.AND P0, PT, R3, UR10, PT ;  /* 0x0000000a03007c0c */ /* 0x000fda000bf06070 */
[----:B------:R-:W-:Y:S02]  /*0380*/  @P0 VIADD R3, R3, -UR10 ;  /* 0x8000000a03030c36 */ /* 0x000fe40008000000 */
[----:B------:R-:W-:-:S03]  /*0390*/  @P0 VIADD R2, R2, 0x1 ;  /* 0x0000000102020836 */ /* 0x000fc60000000000 */
[----:B------:R-:W-:Y:S01]  /*03a0*/  ISETP.GE.U32.AND P1, PT, R3, UR10, PT ;  /* 0x0000000a03007c0c */ /* 0x000fe2000bf26070 */
[----:B------:R-:W-:-:S12]  /*03b0*/  IMAD.MOV.U32 R3, RZ, RZ, RZ ;  /* 0x000000ffff037224 */ /* 0x000fd800078e00ff */
[----:B------:R-:W-:Y:S01]  /*03c0*/  @P1 VIADD R2, R2, 0x1 ;  /* 0x0000000102021836 */ /* 0x000fe20000000000 */
[----:B------:R-:W-:-:S05]  /*03d0*/  @!P2 LOP3.LUT R2, RZ, UR10, RZ, 0x33, !PT ;  /* 0x0000000aff02ac12 */ /* 0x000fca000f8e33ff */
[----:B------:R-:W-:-:S04]  /*03e0*/  IMAD.MOV R13, RZ, RZ, -R2 ;  /* 0x000000ffff0d7224 */ /* 0x000fc800078e0a02 */
[----:B------:R-:W-:-:S07]  /*03f0*/  IMAD R13, R13, UR10, R4 ;  /* 0x0000000a0d0d7c24 */ /* 0x000fce000f8e0204 */
.L_x_2:
[----:B------:R-:W-:Y:S05]  /*0400*/  BSYNC B0 ;  /* 0x0000000000007941 */ /* 0x000fea0003800000 */
.L_x_0:
[----:B------:R-:W-:Y:S01]  /*0410*/  ULDC UR4, c[0x0][0x28c] ;  /* 0x0000a30000047ab9 */ /* 0x000fe20000000800 */
[----:B------:R-:W-:Y:S01]  /*0420*/  BSSY B0, `(.L_x_3) ;  /* 0x000001c000007945 */ /* 0x000fe20003800000 */
[----:B------:R-:W-:-:S04]  /*0430*/  LOP3.LUT R0, R3, UR4, RZ, 0xfc, !PT ;  /* 0x0000000403007c12 */ /* 0x000fc8000f8efcff */
[----:B------:R-:W-:-:S13]  /*0440*/  ISETP.NE.U32.AND P0, PT, R0, RZ, PT ;  /* 0x000000ff0000720c */ /* 0x000fda0003f05070 */
[----:B------:R-:W-:Y:S05]  /*0450*/  @!P0 BRA `(.L_x_4) ;  /* 0x0000000000148947 */ /* 0x000fea0003800000 */
[----:B------:R-:W-:-:S07]  /*0460*/  MOV R0, 0x480 ;  /* 0x0000048000007802 */ /* 0x000fce0000000f00 */
[----:B------:R-:W-:Y:S05]  /*0470*/  CALL.REL.NOINC `($__internal_1_$__cuda_sm20_rem_s64) ;  /* 0x00000014005c7944 */ /* 0x000fea0003c00000 */
[----:B------:R-:W-:Y:S01]  /*0480*/  MOV R2, R6 ;  /* 0x0000000600027202 */ /* 0x000fe20000000f00 */
[----:B------:R-:W-:Y:S01]  /*0490*/  IMAD.MOV.U32 R3, RZ, RZ, R7 ;  /* 0x000000ffff037224 */ /* 0x000fe200078e0007 */
[----:B------:R-:W-:Y:S06]  /*04a0*/  BRA `(.L_x_5) ;  /* 0x00000000004c7947 */ /* 0x000fec0003800000 */
.L_x_4:
[----:B------:R-:W-:Y:S02]  /*04b0*/  ULDC UR4, c[0x0][0x288] ;  /* 0x0000a20000047ab9 */ /* 0x000fe40000000800 */
[----:B------:R-:W0:Y:S01]  /*04c0*/  I2F.U32.RP R0, UR4 ;  /* 0x0000000400007d06 */ /* 0x000e220008209000 */
[----:B------:R-:W-:-:S07]  /*04d0*/  ISETP.NE.U32.AND P1, PT, RZ, UR4, PT ;  /* 0x00000004ff007c0c */ /* 0x000fce000bf25070 */
[----:B0-----:R-:W0:Y:S02]  /*04e0*/  MUFU.RCP R0, R0 ;  /* 0x0000000000007308 */ /* 0x001e240000001000 */
[----:B0-----:R-:W-:-:S06]  /*04f0*/  VIADD R6, R0, 0xffffffe ;  /* 0x0ffffffe00067836 */ /* 0x001fcc0000000000 */
[----:B------:R0:W1:Y:S02]  /*0500*/  F2I.FTZ.U32.TRUNC.NTZ R7, R6 ;  /* 0x0000000600077305 */ /* 0x000064000021f000 */
[----:B0-----:R-:W-:Y:S02]  /*0510*/  IMAD.MOV.U32 R6, RZ, RZ, RZ ;  /* 0x000000ffff067224 */ /* 0x001fe400078e00ff */
[----:B-1----:R-:W-:-:S04]  /*0520*/  IMAD.MOV R3, RZ, RZ, -R7 ;  /* 0x000000ffff037224 */ /* 0x002fc800078e0a07 */
[----:B------:R-:W-:-:S04]  /*0530*/  IMAD R3, R3, UR4, RZ ;  /* 0x0000000403037c24 */ /* 0x000fc8000f8e02ff */
[----:B------:R-:W-:-:S04]  /*0540*/  IMAD.HI.U32 R7, R7, R3, R6 ;  /* 0x0000000307077227 */ /* 0x000fc800078e0006 */
[----:B------:R-:W-:Y:S02]  /*0550*/  IMAD.MOV.U32 R3, RZ, RZ, RZ ;  /* 0x000000ffff037224 */ /* 0x000fe400078e00ff */
[----:B------:R-:W-:-:S04]  /*0560*/  IMAD.HI.U32 R7, R7, R2, RZ ;  /* 0x0000000207077227 */ /* 0x000fc800078e00ff */
[----:B------:R-:W-:-:S04]  /*0570*/  IMAD.MOV R7, RZ, RZ, -R7 ;  /* 0x000000ffff077224 */ /* 0x000fc800078e0a07 */
[----:B------:R-:W-:-:S05]  /*0580*/  IMAD R2, R7, UR4, R2 ;  /* 0x0000000407027c24 */ /* 0x000fca000f8e0202 */
[----:B------:R-:W-:-:S13]  /*0590*/  ISETP.GE.U32.AND P0, PT, R2, UR4, PT ;  /* 0x0000000402007c0c */ /* 0x000fda000bf06070 */
[----:B------:R-:W-:-:S05]  /*05a0*/  @P0 VIADD R2, R2, -UR4 ;  /* 0x8000000402020c36 */ /* 0x000fca0008000000 */
[----:B------:R-:W-:-:S13]  /*05b0*/  ISETP.GE.U32.AND P0, PT, R2, UR4, PT ;  /* 0x0000000402007c0c */ /* 0x000fda000bf06070 */
[----:B------:R-:W-:Y:S01]  /*05c0*/  @P0 VIADD R2, R2, -UR4 ;  /* 0x8000000402020c36 */ /* 0x000fe20008000000 */
[----:B------:R-:W-:-:S07]  /*05d0*/  @!P1 LOP3.LUT R2, RZ, UR4, RZ, 0x33, !PT ;  /* 0x00000004ff029c12 */ /* 0x000fce000f8e33ff */
.L_x_5:
[----:B------:R-:W-:Y:S05]  /*05e0*/  BSYNC B0 ;  /* 0x0000000000007941 */ /* 0x000fea0003800000 */
.L_x_3:
[----:B------:R-:W-:Y:S01]  /*05f0*/  ULDC.64 UR8, c[0x0][0x288] ;  /* 0x0000a20000087ab9 */ /* 0x000fe20000000a00 */
[----:B------:R-:W-:Y:S01]  /*0600*/  ULDC.64 UR10, c[0x0][0x290] ;  /* 0x0000a400000a7ab9 */ /* 0x000fe20000000a00 */
[----:B------:R-:W-:Y:S01]  /*0610*/  ULDC.64 UR14, c[0x0][0x208] ;  /* 0x00008200000e7ab9 */ /* 0x000fe20000000a00 */
[----:B------:R-:W-:Y:S01]  /*0620*/  UIMAD UR6, UR9, UR10, URZ ;  /* 0x0000000a090672a4 */ /* 0x000fe2000f8e023f */
[----:B------:R-:W-:Y:S01]  /*0630*/  BSSY B0, `(.L_x_6) ;  /* 0x0000025000007945 */ /* 0x000fe20003800000 */
[----:B------:R-:W-:Y:S02]  /*0640*/  UIMAD.WIDE.U32 UR4, UR8, UR10, URZ ;  /* 0x0000000a080472a5 */ /* 0x000fe4000f8e003f */
[----:B------:R-:W-:-:S04]  /*0650*/  UIMAD UR6, UR8, UR11, UR6 ;  /* 0x0000000b080672a4 */ /* 0x000fc8000f8e0206 */
[----:B------:R-:W-:-:S06]  /*0660*/  UIADD3 UR6, UR5, UR6, URZ ;  /* 0x0000000605067290 */ /* 0x000fcc000fffe03f */
[----:B------:R-:W-:-:S04]  /*0670*/  LOP3.LUT R0, R5, UR6, RZ, 0xfc, !PT ;  /* 0x0000000605007c12 */ /* 0x000fc8000f8efcff */
[----:B------:R-:W-:-:S13]  /*0680*/  ISETP.NE.U32.AND P0, PT, R0, RZ, PT ;  /* 0x000000ff0000720c */ /* 0x000fda0003f05070 */
[----:B------:R-:W-:Y:S05]  /*0690*/  @!P0 BRA `(.L_x_7) ;  /* 0x0000000000288947 */ /* 0x000fea0003800000 */
[----:B------:R-:W-:Y:S01]  /*06a0*/  IMAD.U32 R11, RZ, RZ, UR5 ;  /* 0x00000005ff0b7e24 */ /* 0x000fe2000f8e00ff */
[----:B------:R-:W-:Y:S01]  /*06b0*/  MOV R0, 0x710 ;  /* 0x0000071000007802 */ /* 0x000fe20000000f00 */
[----:B------:R-:W-:Y:S02]  /*06c0*/  IMAD.U32 R10, RZ, RZ, UR4 ;  /* 0x00000004ff0a7e24 */ /* 0x000fe4000f8e00ff */
[----:B------:R-:W-:Y:S02]  /*06d0*/  IMAD.MOV.U32 R11, RZ, RZ, R4 ;  /* 0x000000ffff0b7224 */ /* 0x000fe400078e0004 */
[----:B------:R-:W-:Y:S02]  /*06e0*/  IMAD.MOV.U32 R9, RZ, RZ, R5 ;  /* 0x000000ffff097224 */ /* 0x000fe400078e0005 */
[----:B------:R-:W-:-:S07]  /*06f0*/  IMAD.U32 R8, RZ, RZ, UR6 ;  /* 0x00000006ff087e24 */ /* 0x000fce000f8e00ff */
[----:B------:R-:W-:Y:S05]  /*0700*/  CALL.REL.NOINC `($__internal_0_$__cuda_sm20_div_s64) ;  /* 0x0000000c00687944 */ /* 0x000fea0003c00000 */
[----:B------:R-:W-:Y:S02]  /*0710*/  IMAD.MOV.U32 R4, RZ, RZ, R8 ;  /* 0x000000ffff047224 */ /* 0x000fe400078e0008 */
[----:B------:R-:W-:Y:S01]  /*0720*/  IMAD.MOV.U32 R5, RZ, RZ, R9 ;  /* 0x000000ffff057224 */ /* 0x000fe200078e0009 */
[----:B------:R-:W-:Y:S06]  /*0730*/  BRA `(.L_x_8) ;  /* 0x0000000000507947 */ /* 0x000fec0003800000 */
.L_x_7:
[----:B------:R-:W0:Y:S01]  /*0740*/  I2F.U32.RP R0, UR4 ;  /* 0x0000000400007d06 */ /* 0x000e220008209000 */
[----:B------:R-:W-:-:S07]  /*0750*/  ISETP.NE.U32.AND P2, PT, RZ, UR4, PT ;  /* 0x00000004ff007c0c */ /* 0x000fce000bf45070 */
[----:B0-----:R-:W0:Y:S02]  /*0760*/  MUFU.RCP R0, R0 ;  /* 0x0000000000007308 */ /* 0x001e240000001000 */
[----:B0-----:R-:W-:-:S06]  /*0770*/  VIADD R6, R0, 0xffffffe ;  /* 0x0ffffffe00067836 */ /* 0x001fcc0000000000 */
[----:B------:R0:W1:Y:S02]  /*0780*/  F2I.FTZ.U32.TRUNC.NTZ R7, R6 ;  /* 0x0000000600077305 */ /* 0x000064000021f000 */
[----:B0-----:R-:W-:Y:S01]  /*0790*/  IMAD.MOV.U32 R6, RZ, RZ, RZ ;  /* 0x000000ffff067224 */ /* 0x001fe200078e00ff */
[----:B-1----:R-:W-:-:S05]  /*07a0*/  IADD3 R5, RZ, -R7, RZ ;  /* 0x80000007ff057210 */ /* 0x002fca0007ffe0ff */
[----:B------:R-:W-:-:S04]  /*07b0*/  IMAD R5, R5, UR4, RZ ;  /* 0x0000000405057c24 */ /* 0x000fc8000f8e02ff */
[----:B------:R-:W-:-:S06]  /*07c0*/  IMAD.HI.U32 R7, R7, R5, R6 ;  /* 0x0000000507077227 */ /* 0x000fcc00078e0006 */
[----:B------:R-:W-:-:S04]  /*07d0*/  IMAD.HI.U32 R7, R7, R4, RZ ;  /* 0x0000000407077227 */ /* 0x000fc800078e00ff */
[----:B------:R-:W-:-:S04]  /*07e0*/  IMAD.MOV R5, RZ, RZ, -R7 ;  /* 0x000000ffff057224 */ /* 0x000fc800078e0a07 */
[----:B------:R-:W-:Y:S02]  /*07f0*/  IMAD R4, R5, UR4, R4 ;  /* 0x0000000405047c24 */ /* 0x000fe4000f8e0204 */
[----:B------:R-:W-:-:S03]  /*0800*/  IMAD.MOV.U32 R5, RZ, RZ, RZ ;  /* 0x000000ffff057224 */ /* 0x000fc600078e00ff */
[----:B------:R-:W-:-:S13]  /*0810*/  ISETP.GE.U32.AND P0, PT, R4, UR4, PT ;  /* 0x0000000404007c0c */ /* 0x000fda000bf06070 */
[----:B------:R-:W-:Y:S02]  /*0820*/  @P0 VIADD R4, R4, -UR4 ;  /* 0x8000000404040c36 */ /* 0x000fe40008000000 */
[----:B------:R-:W-:-:S03]  /*0830*/  @P0 VIADD R7, R7, 0x1 ;  /* 0x0000000107070836 */ /* 0x000fc60000000000 */
[----:B------:R-:W-:-:S13]  /*0840*/  ISETP.GE.U32.AND P1, PT, R4, UR4, PT ;  /* 0x0000000404007c0c */ /* 0x000fda000bf26070 */
[----:B------:R-:W-:Y:S01]  /*0850*/  @P1 VIADD R7, R7, 0x1 ;  /* 0x0000000107071836 */ /* 0x000fe20000000000 */
[----:B------:R-:W-:-:S05]  /*0860*/  @!P2 LOP3.LUT R7, RZ, UR4, RZ, 0x33, !PT ;  /* 0x00000004ff07ac12 */ /* 0x000fca000f8e33ff */
[----:B------:R-:W-:-:S07]  /*0870*/  IMAD.MOV.U32 R4, RZ, RZ, R7 ;  /* 0x000000ffff047224 */ /* 0x000fce00078e0007 */
.L_x_8:
[----:B------:R-:W-:Y:S05]  /*0880*/  BSYNC B0 ;  /* 0x0000000000007941 */ /* 0x000fea0003800000 */
.L_x_6:
[----:B------:R-:W0:Y:S01]  /*0890*/  LDC.64 R6, c[0x0][0x2c0] ;  /* 0x0000b000ff067b82 */ /* 0x000e220000000a00 */
[----:B------:R-:W-:Y:S01]  /*08a0*/  ULDC.64 UR6, c[0x0][0x228] ;  /* 0x00008a0000067ab9 */ /* 0x000fe20000000a00 */
[----:B------:R-:W-:Y:S01]  /*08b0*/  ULDC.64 UR4, c[0x0][0x2d0] ;  /* 0x0000b40000047ab9 */ /* 0x000fe20000000a00 */
[----:B------:R-:W-:Y:S01]  /*08c0*/  UIADD3 UR8, UP0, -UR6, 0x1, URZ ;  /* 0x0000000106087890 */ /* 0x000fe2000ff1e13f */
[C---:B------:R-:W-:Y:S01]  /*08d0*/  IADD3 R14, P0, R4.reuse, -UR4, RZ ;  /* 0x80000004040e7c10 */ /* 0x040fe2000ff1e0ff */
[----:B------:R-:W-:Y:S02]  /*08e0*/  UIADD3 UR11, UP1, URZ, -UR4, URZ ;  /* 0x800000043f0b7290 */ /* 0x000fe4000ff3e03f */
[----:B------:R-:W-:Y:S01]  /*08f0*/  UIADD3.X UR9, URZ, ~UR7, URZ, UP0, !UPT ;  /* 0x800000073f097290 */ /* 0x000fe200087fe43f */
[----:B------:R-:W1:Y:S01]  /*0900*/  LDC.64 R8, c[0x0][0x238] ;  /* 0x00008e00ff087b82 */ /* 0x000e620000000a00 */
[----:B------:R-:W-:Y:S01]  /*0910*/  IMAD.U32 R17, RZ, RZ, UR8 ;  /* 0x00000008ff117e24 */ /* 0x000fe2000f8e00ff */
[C---:B------:R-:W-:Y:S01]  /*0920*/  IADD3.X R0, R5.reuse, ~UR5, RZ, P0, !PT ;  /* 0x8000000505007c10 */ /* 0x040fe200087fe4ff */
[----:B------:R-:W-:Y:S01]  /*0930*/  UISETP.GT.U32.AND UP0, UPT, UR4, URZ, UPT ;  /* 0x0000003f0400728c */ /* 0x000fe2000bf04070 */
[-C--:B------:R-:W-:Y:S01]  /*0940*/  IADD3 R11, P2, RZ, -R14.reuse, RZ ;  /* 0x8000000eff0b7210 */ /* 0x080fe20007f5e0ff */
[----:B------:R-:W-:Y:S01]  /*0950*/  IMAD.U32 R15, RZ, RZ, UR9 ;  /* 0x00000009ff0f7e24 */ /* 0x000fe2000f8e00ff */
[----:B------:R-:W-:Y:S01]  /*0960*/  IADD3 R17, P0, P1, R4, -UR4, R17 ;  /* 0x8000000404117c10 */ /* 0x000fe2000f91e011 */
[----:B------:R-:W-:Y:S01]  /*0970*/  UIADD3.X UR16, URZ, ~UR5, URZ, UP1, !UPT ;  /* 0x800000053f107290 */ /* 0x000fe20008ffe43f */
[----:B------:R-:W-:Y:S01]  /*0980*/  ISETP.LT.AND P4, PT, R0, RZ, PT ;  /* 0x000000ff0000720c */ /* 0x000fe20003f81270 */
[----:B------:R-:W-:Y:S01]  /*0990*/  IMAD.X R19, RZ, RZ, ~R0, P2 ;  /* 0x000000ffff137224 */ /* 0x000fe200010e0e00 */
[----:B------:R-:W-:Y:S01]  /*09a0*/  IADD3.X R15, R5, ~UR5, R15, P0, P1 ;  /* 0x80000005050f7c10 */ /* 0x000fe200087e240f */
[----:B------:R-:W-:Y:S01]  /*09b0*/  UISETP.GT.U32.AND UP1, UPT, UR11, URZ, UPT ;  /* 0x0000003f0b00728c */ /* 0x000fe2000bf24070 */
[----:B------:R-:W-:Y:S01]  /*09c0*/  SEL R14, R11, R14, P4 ;  /* 0x0000000e0b0e7207 */ /* 0x000fe20002000000 */
[----:B------:R-:W-:Y:S01]  /*09d0*/  UISETP.GT.AND.EX UP0, UPT, UR5, URZ, UPT, UP0 ;  /* 0x0000003f0500728c */ /* 0x000fe2000bf04300 */
[----:B------:R-:W-:Y:S01]  /*09e0*/  SEL R0, R19, R0, P4 ;  /* 0x0000000013007207 */ /* 0x000fe20002000000 */
[----:B------:R-:W-:Y:S01]  /*09f0*/  UISETP.GT.AND.EX UP1, UPT, UR16, URZ, UPT, UP1 ;  /* 0x0000003f1000728c */ /* 0x000fe2000bf24310 */
[C---:B0-----:R-:W-:Y:S01]  /*0a00*/  IADD3 R18, P5, -R6.reuse, 0x1, RZ ;  /* 0x0000000106127810 */ /* 0x041fe20007fbe1ff */
[----:B------:R-:W-:Y:S01]  /*0a10*/  USEL UR10, UR4, URZ, UP0 ;  /* 0x0000003f040a7287 */ /* 0x000fe20008000000 */
[----:B------:R-:W-:Y:S01]  /*0a20*/  IADD3 R10, P3, RZ, -R17, RZ ;  /* 0x80000011ff0a7210 */ /* 0x000fe20007f7e0ff */
[----:B------:R-:W-:Y:S01]  /*0a30*/  ULEA UR9, UP2, UR4, UR6, 0x1 ;  /* 0x0000000604097291 */ /* 0x000fe2000f84083f */
[----:B------:R-:W-:Y:S01]  /*0a40*/  ISETP.GE.AND P2, PT, R15, RZ, PT ;  /* 0x000000ff0f00720c */ /* 0x000fe20003f46270 */
[--C-:B------:R-:W-:Y:S01]  /*0a50*/  IMAD.X R11, RZ, RZ, ~R7.reuse, P5 ;  /* 0x000000ffff0b7224 */ /* 0x100fe200028e0e07 */
[----:B------:R-:W-:Y:S01]  /*0a60*/  IADD3 R20, P4, RZ, -R6, RZ ;  /* 0x80000006ff147210 */ /* 0x000fe20007f9e0ff */
[----:B------:R-:W-:Y:S01]  /*0a70*/  USEL UR11, UR11, URZ, UP1 ;  /* 0x0000003f0b0b7287 */ /* 0x000fe20008800000 */
[----:B------:R-:W-:Y:S01]  /*0a80*/  ISETP.GT.U32.AND P0, PT, R6, RZ, PT ;  /* 0x000000ff0600720c */ /* 0x000fe20003f04070 */
[----:B------:R-:W-:Y:S01]  /*0a90*/  ULOP3.LUT UR10, URZ, UR10, URZ, 0x33, !UPT ;  /* 0x0000000a3f0a7292 */ /* 0x000fe2000f8e333f */
[----:B------:R-:W-:Y:S01]  /*0aa0*/  SEL R17, R17, R10, !P2 ;  /* 0x0000000a11117207 */ /* 0x000fe20005000000 */
[----:B------:R-:W-:Y:S01]  /*0ab0*/  IMAD.X R10, RZ, RZ, ~R7, P4 ;  /* 0x000000ffff0a7224 */ /* 0x000fe200020e0e07 */
[-C--:B-1----:R-:W-:Y:S01]  /*0ac0*/  IADD3 R18, P5, P6, R13, -R8.reuse, R18 ;  /* 0x800000080d127210 */ /* 0x082fe20007ebe012 */
[----:B------:R-:W0:Y:S01]  /*0ad0*/  S2UR UR6, SR_CTAID.Y ;  /* 0x00000000000679c3 */ /* 0x000e220000002600 */
[----:B------:R-:W-:Y:S01]  /*0ae0*/  ISETP.GT.U32.AND P1, PT, R20, RZ, PT ;  /* 0x000000ff1400720c */ /* 0x000fe20003f24070 */
[----:B------:R-:W-:Y:S01]  /*0af0*/  UIADD3 UR9, UP3, UP4, UR11, UR9, UR10 ;  /* 0x000000090b097290 */ /* 0x000fe2000fc7e00a */
[----:B------:R-:W-:Y:S01]  /*0b00*/  ISETP.GT.AND.EX P0, PT, R7, RZ, PT, P0 ;  /* 0x000000ff0700720c */ /* 0x000fe20003f04300 */
[----:B------:R-:W-:Y:S01]  /*0b10*/  IMAD.X R22, RZ, RZ, ~R15, P3 ;  /* 0x000000ffff167224 */ /* 0x000fe200018e0e0f */
[----:B------:R-:W-:Y:S01]  /*0b20*/  LEA R16, P4, R6, R8, 0x1 ;  /* 0x0000000806107211 */ /* 0x000fe200078808ff */
[----:B------:R-:W-:Y:S01]  /*0b30*/  ULDC.64 UR12, c[0x0][0x2d8] ;  /* 0x0000b600000c7ab9 */ /* 0x000fe20000000a00 */
[----:B------:R-:W-:Y:S01]  /*0b40*/  IADD3.X R8, R12, ~R9, R11, P5, P6 ;  /* 0x800000090c087210 */ /* 0x000fe20002fec40b */
[----:B------:R-:W1:Y:S01]  /*0b50*/  S2UR UR8, SR_CTAID.Z ;  /* 0x00000000000879c3 */ /* 0x000e620000002700 */
[----:B------:R-:W-:Y:S01]  /*0b60*/  IADD3 R21, P6, RZ, -R18, RZ ;  /* 0x80000012ff157210 */ /* 0x000fe20007fde0ff */
[----:B------:R-:W-:Y:S01]  /*0b70*/  ULDC.64 UR18, c[0x0][0x2a0] ;  /* 0x0000a80000127ab9 */ /* 0x000fe20000000a00 */
[----:B------:R-:W-:Y:S01]  /*0b80*/  ISETP.GT.AND.EX P1, PT, R10, RZ, PT, P1 ;  /* 0x000000ff0a00720c */ /* 0x000fe20003f24310 */
[----:B------:R-:W-:Y:S01]  /*0b90*/  ULDC.64 UR10, c[0x0][0x2e0] ;  /* 0x0000b800000a7ab9 */ /* 0x000fe20000000a00 */
[----:B------:R-:W-:-:S02]  /*0ba0*/  SEL R19, R6, RZ, P0 ;  /* 0x000000ff06137207 */ /* 0x000fc40000000000 */
[----:B------:R-:W-:Y:S01]  /*0bb0*/  LEA.HI.X R11, R6, R9, R7, 0x1, P4 ;  /* 0x00000009060b7211 */ /* 0x000fe200020f0c07 */
[----:B------:R-:W-:Y:S01]  /*0bc0*/  IMAD.X R9, RZ, RZ, ~R8, P6 ;  /* 0x000000ffff097224 */ /* 0x000fe200030e0e08 */
[----:B------:R-:W-:Y:S02]  /*0bd0*/  SEL R20, R20, RZ, P1 ;  /* 0x000000ff14147207 */ /* 0x000fe40000800000 */
[----:B------:R-:W-:Y:S02]  /*0be0*/  LOP3.LUT R19, RZ, R19, RZ, 0x33, !PT ;  /* 0x00000013ff137212 */ /* 0x000fe400078e33ff */
[----:B------:R-:W-:Y:S02]  /*0bf0*/  ISETP.GE.AND P5, PT, R8, RZ, PT ;  /* 0x000000ff0800720c */ /* 0x000fe40003fa6270 */
[----:B------:R-:W-:Y:S01]  /*0c00*/  IADD3 R16, P4, P6, R20, R16, R19 ;  /* 0x0000001014107210 */ /* 0x000fe20007e9e013 */
[----:B0-----:R-:W-:Y:S01]  /*0c10*/  UIADD3 UR12, UP5, UR6, UR12, URZ ;  /* 0x0000000c060c7290 */ /* 0x001fe2000ffbe03f */
[----:B------:R-:W-:-:S02]  /*0c20*/  SEL R19, R8, R9, !P5 ;  /* 0x0000000908137207 */ /* 0x000fc40006800000 */
[----:B------:R-:W0:Y:S01]  /*0c30*/  LDC.64 R8, c[0x0][0x2c8] ;  /* 0x0000b200ff087b82 */ /* 0x000e220000000a00 */
[----:B------:R-:W-:Y:S01]  /*0c40*/  SEL R20, R7, RZ, P0 ;  /* 0x000000ff07147207 */ /* 0x000fe20000000000 */
[----:B------:R-:W-:Y:S01]  /*0c50*/  UIADD3.X UR6, URZ, UR13, URZ, UP5, !UPT ;  /* 0x0000000d3f067290 */ /* 0x000fe2000affe43f */
[----:B------:R-:W-:Y:S02]  /*0c60*/  SEL R18, R18, R21, !P5 ;  /* 0x0000001512127207 */ /* 0x000fe40006800000 */
[----:B------:R-:W-:Y:S01]  /*0c70*/  SEL R21, R10, RZ, P1 ;  /* 0x000000ff0a157207 */ /* 0x000fe20000800000 */
[----:B------:R-:W-:Y:S01]  /*0c80*/  UIMAD UR13, UR6, UR18, URZ ;  /* 0x00000012060d72a4 */ /* 0x000fe2000f8e023f */
[----:B------:R-:W-:Y:S01]  /*0c90*/  IADD3 R6, P0, R13, -R6, RZ ;  /* 0x800000060d067210 */ /* 0x000fe20007f1e0ff */
[----:B-1----:R-:W-:Y:S01]  /*0ca0*/  UIADD3 UR10, UP6, UR8, UR10, URZ ;  /* 0x0000000a080a7290 */ /* 0x002fe2000ffde03f */
[----:B------:R-:W-:Y:S01]  /*0cb0*/  LOP3.LUT R10, RZ, R20, RZ, 0x33, !PT ;  /* 0x00000014ff0a7212 */ /* 0x000fe200078e33ff */
[----:B------:R-:W-:Y:S01]  /*0cc0*/  UIMAD UR13, UR12, UR19, UR13 ;  /* 0x000000130c0d72a4 */ /* 0x000fe2000f8e020d */
[----:B------:R-:W-:Y:S01]  /*0cd0*/  SEL R15, R15, R22, !P2 ;  /* 0x000000160f0f7207 */ /* 0x000fe20005000000 */
[----:B------:R-:W-:Y:S01]  /*0ce0*/  IMAD.X R7, R12, 0x1, ~R7, P0 ;  /* 0x000000010c077824 */ /* 0x000fe200000e0e07 */
[----:B------:R-:W-:Y:S01]  /*0cf0*/  IADD3.X R11, R21, R11, R10, P4, P6 ;  /* 0x0000000b150b7210 */ /* 0x000fe200027ec40a */
[----:B------:R-:W-:Y:S01]  /*0d00*/  UIADD3.X UR11, URZ, UR11, URZ, UP6, !UPT ;  /* 0x0000000b3f0b7290 */ /* 0x000fe2000b7fe43f */
[----:B------:R-:W-:-:S02]  /*0d10*/  IADD3 R21, P0, RZ, -R6, RZ ;  /* 0x80000006ff157210 */ /* 0x000fc40007f1e0ff */
[----:B------:R-:W-:-:S03]  /*0d20*/  ISETP.LT.AND P4, PT, R7, RZ, PT ;  /* 0x000000ff0700720c */ /* 0x000fc60003f81270 */
[----:B------:R-:W-:Y:S01]  /*0d30*/  IMAD.X R20, RZ, RZ, ~R7, P0 ;  /* 0x000000ffff147224 */ /* 0x000fe200000e0e07 */
[----:B------:R-:W-:Y:S02]  /*0d40*/  IADD3 R16, P0, P1, R18, R16, -R13 ;  /* 0x0000001012107210 */ /* 0x000fe4000791e80d */
[----:B------:R-:W-:Y:S02]  /*0d50*/  SEL R21, R21, R6, P4 ;  /* 0x0000000615157207 */ /* 0x000fe40002000000 */
[----:B------:R-:W-:Y:S02]  /*0d60*/  IADD3.X R19, R19, R11, ~R12, P0, P1 ;  /* 0x0000000b13137210 */ /* 0x000fe400007e2c0c */
[----:B------:R-:W-:Y:S01]  /*0d70*/  SEL R20, R20, R7, P4 ;  /* 0x0000000714147207 */ /* 0x000fe20002000000 */
[----:B------:R-:W1:Y:S01]  /*0d80*/  LDC.64 R10, c[0x0][0x230] ;  /* 0x00008c00ff0a7b82 */ /* 0x000e620000000a00 */
[----:B0-----:R-:W-:Y:S02]  /*0d90*/  IADD3 R6, P1, R2, -R8, RZ ;  /* 0x8000000802067210 */ /* 0x001fe40007f3e0ff */
[----:B------:R-:W-:Y:S01]  /*0da0*/  IADD3 R17, P3, P4, R17, UR9, -R4 ;  /* 0x0000000911117c10 */ /* 0x000fe2000fc7e804 */
[----:B------:R-:W-:Y:S01]  /*0db0*/  UIMAD.WIDE.U32 UR8, UR12, UR18, URZ ;  /* 0x000000120c0872a5 */ /* 0x000fe2000f8e003f */
[----:B------:R-:W-:Y:S01]  /*0dc0*/  IADD3 R18, P0, R16, R21, RZ ;  /* 0x0000001510127210 */ /* 0x000fe20007f1e0ff */
[--C-:B------:R-:W-:Y:S01]  /*0dd0*/  IMAD.X R16, R3, 0x1, ~R9.reuse, P1 ;  /* 0x0000000103107824 */ /* 0x100fe200008e0e09 */
[----:B------:R-:W-:Y:S01]  /*0de0*/  IADD3 R14, P2, R17, R14, RZ ;  /* 0x0000000e110e7210 */ /* 0x000fe20007f5e0ff */
[----:B------:R-:W-:Y:S01]  /*0df0*/  ULDC.64 UR18, c[0x0][0x298] ;  /* 0x0000a60000127ab9 */ /* 0x000fe20000000a00 */
[----:B------:R-:W-:Y:S01]  /*0e00*/  IADD3 R17, P1, RZ, -R6, RZ ;  /* 0x80000006ff117210 */ /* 0x000fe20007f3e0ff */
[----:B------:R-:W-:Y:S01]  /*0e10*/  UIADD3 UR9, UR9, UR13, URZ ;  /* 0x0000000d09097290 */ /* 0x000fe2000fffe03f */
[----:B------:R-:W-:Y:S01]  /*0e20*/  IADD3.X R19, R19, R20, RZ, P0, !PT ;  /* 0x0000001413137210 */ /* 0x000fe200007fe4ff */
[----:B------:R-:W-:Y:S01]  /*0e30*/  UIMAD UR13, UR11, UR18, URZ ;  /* 0x000000120b0d72a4 */ /* 0x000fe2000f8e023f */
[----:B------:R-:W-:Y:S01]  /*0e40*/  ISETP.LT.AND P0, PT, R16, RZ, PT ;  /* 0x000000ff1000720c */ /* 0x000fe20003f01270 */
[----:B------:R-:W-:Y:S01]  /*0e50*/  IMAD.X R7, RZ, RZ, ~R16, P1 ;  /* 0x000000ffff077224 */ /* 0x000fe200008e0e10 */
[C---:B------:R-:W-:Y:S01]  /*0e60*/  IADD3 R21, P5, -R8.reuse, 0x1, RZ ;  /* 0x0000000108157810 */ /* 0x040fe20007fbe1ff */
[----:B------:R-:W-:Y:S01]  /*0e70*/  UIMAD UR13, UR10, UR19, UR13 ;  /* 0x000000130a0d72a4 */ /* 0x000fe2000f8e020d */
[----:B------:R-:W-:Y:S01]  /*0e80*/  SEL R17, R17, R6, P0 ;  /* 0x0000000611117207 */ /* 0x000fe20000000000 */
[----:B------:R-:W-:Y:S01]  /*0e90*/  UIMAD.WIDE.U32 UR8, UR10, UR18, UR8 ;  /* 0x000000120a0872a5 */ /* 0x000fe2000f8e0008 */
[----:B------:R-:W-:Y:S01]  /*0ea0*/  SEL R16, R7, R16, P0 ;  /* 0x0000001007107207 */ /* 0x000fe20000000000 */
[----:B------:R-:W-:Y:S01]  /*0eb0*/  IMAD.X R22, RZ, RZ, ~R9, P5 ;  /* 0x000000ffff167224 */ /* 0x000fe200028e0e09 */
[----:B------:R-:W0:Y:S01]  /*0ec0*/  LDC.64 R6, c[0x0][0x2b8] ;  /* 0x0000ae00ff067b82 */ /* 0x000e220000000a00 */
[----:B------:R-:W-:Y:S01]  /*0ed0*/  IADD3 R24, P1, RZ, -R8, RZ ;  /* 0x80000008ff187210 */ /* 0x000fe20007f3e0ff */
[----:B------:R-:W-:Y:S01]  /*0ee0*/  UIADD3 UR9, UR9, UR13, URZ ;  /* 0x0000000d09097290 */ /* 0x000fe2000fffe03f */
[-C--:B-1----:R-:W-:Y:S01]  /*0ef0*/  LEA R23, P0, R8, R10.reuse, 0x1 ;  /* 0x0000000a08177211 */ /* 0x082fe200078008ff */
[----:B------:R-:W-:Y:S01]  /*0f00*/  ULEA.HI.X UR13, UR4, UR7, UR5, 0x1, UP2 ;  /* 0x00000007040d7291 */ /* 0x000fe200090f0c05 */
[----:B------:R-:W-:Y:S01]  /*0f10*/  IADD3 R10, P5, P6, R2, -R10, R21 ;  /* 0x8000000a020a7210 */ /* 0x000fe20007ebe015 */
[--C-:B------:R-:W-:Y:S01]  /*0f20*/  IMAD.X R20, RZ, RZ, ~R9.reuse, P1 ;  /* 0x000000ffff147224 */ /* 0x100fe200008e0e09 */
[C---:B------:R-:W-:Y:S01]  /*0f30*/  LEA.HI.X R21, R8.reuse, R11, R9, 0x1, P0 ;  /* 0x0000000b08157211 */ /* 0x040fe200000f0c09 */
[----:B------:R-:W-:Y:S01]  /*0f40*/  ULDC.64 UR18, c[0x0][0x240] ;  /* 0x0000900000127ab9 */ /* 0x000fe20000000a00 */
[----:B------:R-:W-:Y:S01]  /*0f50*/  ISETP.GT.U32.AND P0, PT, R8, RZ, PT ;  /* 0x000000ff0800720c */ /* 0x000fe20003f04070 */
[----:B------:R-:W-:Y:S01]  /*0f60*/  UIMAD UR11, UR11, UR18, URZ ;  /* 0x000000120b0b72a4 */ /* 0x000fe2000f8e023f */
[----:B------:R-:W-:-:S02]  /*0f70*/  ISETP.GT.U32.AND P1, PT, R24, RZ, PT ;  /* 0x000000ff1800720c */ /* 0x000fc40003f24070 */
[----:B------:R-:W-:Y:S01]  /*0f80*/  ISETP.GT.AND.EX P0, PT, R9, RZ, PT, P0 ;  /* 0x000000ff0900720c */ /* 0x000fe20003f04300 */
[----:B------:R-:W-:Y:S01]  /*0f90*/  UIMAD UR11, UR10, UR19, UR11 ;  /* 0x000000130a0b72a4 */ /* 0x000fe2000f8e020b */
[----:B------:R-:W-:Y:S02]  /*0fa0*/  ISETP.GT.AND.EX P1, PT, R20, RZ, PT, P1 ;  /* 0x000000ff1400720c */ /* 0x000fe40003f24310 */
[----:B------:R-:W-:Y:S02]  /*0fb0*/  SEL R8, R8, RZ, P0 ;  /* 0x000000ff08087207 */ /* 0x000fe40000000000 */
[----:B------:R-:W-:Y:S02]  /*0fc0*/  SEL R24, R24, RZ, P1 ;  /* 0x000000ff18187207 */ /* 0x000fe40000800000 */
[----:B------:R-:W-:Y:S02]  /*0fd0*/  LOP3.LUT R8, RZ, R8, RZ, 0x33, !PT ;  /* 0x00000008ff087212 */ /* 0x000fe400078e33ff */
[----:B------:R-:W-:Y:S01]  /*0fe0*/  IADD3.X R11, R3, ~R11, R22, P5, P6 ;  /* 0x8000000b030b7210 */ /* 0x000fe20002fec416 */
[----:B0-----:R-:W-:-:S04]  /*0ff0*/  IMAD R12, R12, R6, RZ ;  /* 0x000000060c0c7224 */ /* 0x001fc800078e02ff */
[----:B------:R-:W-:Y:S01]  /*1000*/  IMAD R25, R13, R7, R12 ;  /* 0x000000070d197224 */ /* 0x000fe200078e020c */
[----:B------:R-:W-:Y:S02]  /*1010*/  SEL R12, R9, RZ, P0 ;  /* 0x000000ff090c7207 */ /* 0x000fe40000000000 */
[----:B------:R-:W-:Y:S01]  /*1020*/  IADD3 R23, P0, P5, R24, R23, R8 ;  /* 0x0000001718177210 */ /* 0x000fe20007d1e008 */
[----:B------:R-:W-:Y:S01]  /*1030*/  IMAD.WIDE.U32 R8, R13, R6, UR8 ;  /* 0x000000080d087e25 */ /* 0x000fe2000f8e0006 */
[----:B------:R-:W-:Y:S01]  /*1040*/  IADD3 R13, P6, RZ, -R10, RZ ;  /* 0x8000000aff0d7210 */ /* 0x000fe20007fde0ff */
[----:B------:R-:W0:Y:S01]  /*1050*/  LDC.64 R6, c[0x0][0x260] ;  /* 0x00009800ff067b82 */ /* 0x000e220000000a00 */
[----:B------:R-:W-:Y:S01]  /*1060*/  ULDC.64 UR8, c[0x0][0x248] ;  /* 0x0000920000087ab9 */ /* 0x000fe20000000a00 */
[----:B------:R-:W-:Y:S01]  /*1070*/  LOP3.LUT R12, RZ, R12, RZ, 0x33, !PT ;  /* 0x0000000cff0c7212 */ /* 0x000fe200078e33ff */
[----:B------:R-:W-:Y:S01]  /*1080*/  UIMAD UR4, UR6, UR8, URZ ;  /* 0x00000008060472a4 */ /* 0x000fe2000f8e023f */
[----:B------:R-:W-:Y:S01]  /*1090*/  IMAD.X R22, RZ, RZ, ~R11, P6 ;  /* 0x000000ffff167224 */ /* 0x000fe200030e0e0b */
[----:B------:R-:W-:Y:S01]  /*10a0*/  ISETP.GE.AND P6, PT, R11, RZ, PT ;  /* 0x000000ff0b00720c */ /* 0x000fe20003fc6270 */
[----:B------:R-:W-:Y:S01]  /*10b0*/  UIMAD.WIDE.U32 UR6, UR12, UR8, URZ ;  /* 0x000000080c0672a5 */ /* 0x000fe2000f8e003f */
[----:B------:R-:W-:Y:S01]  /*10c0*/  IMAD.IADD R9, R9, 0x1, R25 ;  /* 0x0000000109097824 */ /* 0x000fe200078e0219 */
[----:B------:R-:W-:Y:S01]  /*10d0*/  UIMAD UR4, UR12, UR9, UR4 ;  /* 0x000000090c0472a4 */ /* 0x000fe2000f8e0204 */
[----:B------:R-:W-:Y:S01]  /*10e0*/  SEL R10, R10, R13, !P6 ;  /* 0x0000000d0a0a7207 */ /* 0x000fe20007000000 */
[----:B------:R-:W-:Y:S01]  /*10f0*/  USEL UR8, UR5, URZ, UP0 ;  /* 0x0000003f05087287 */ /* 0x000fe20008000000 */
[----:B------:R-:W-:Y:S01]  /*1100*/  SEL R13, R11, R22, !P6 ;  /* 0x000000160b0d7207 */ /* 0x000fe20007000000 */
[----:B------:R-:W-:Y:S01]  /*1110*/  UIADD3 UR7, UR7, UR4, URZ ;  /* 0x0000000407077290 */ /* 0x000fe2000fffe03f */
[----:B------:R-:W-:-:S03]  /*1120*/  SEL R11, R20, RZ, P1 ;  /* 0x000000ff140b7207 */ /* 0x000fc60000800000 */
[----:B------:R-:W-:Y:S01]  /*1130*/  UIMAD.WIDE.U32 UR4, UR10, UR18, UR6 ;  /* 0x000000120a0472a5 */ /* 0x000fe2000f8e0006 */
[----:B------:R-:W-:Y:S01]  /*1140*/  IADD3.X R11, R11, R21, R12, P0, P5 ;  /* 0x000000150b0b7210 */ /* 0x000fe200007ea40c */
[----:B------:R-:W-:Y:S01]  /*1150*/  USEL UR7, UR16, URZ, UP1 ;  /* 0x0000003f10077287 */ /* 0x000fe20008800000 */
[----:B------:R-:W-:Y:S01]  /*1160*/  IADD3 R10, P0, P1, R10, R23, -R2 ;  /* 0x000000170a0a7210 */ /* 0x000fe2000791e802 */
[----:B------:R-:W-:Y:S02]  /*1170*/  UIADD3 UR5, UR5, UR11, URZ ;  /* 0x0000000b05057290 */ /* 0x000fe4000fffe03f */
[----:B------:R-:W-:Y:S01]  /*1180*/  ULOP3.LUT UR6, URZ, UR8, URZ, 0x33, !UPT ;  /* 0x000000083f067292 */ /* 0x000fe2000f8e333f */
[----:B------:R-:W-:Y:S01]  /*1190*/  IADD3.X R11, R13, R11, ~R3, P0, P1 ;  /* 0x0000000b0d0b7210 */ /* 0x000fe200007e2c03 */
[----:B0-----:R-:W-:Y:S01]  /*11a0*/  IMAD R19, R19, R6, RZ ;  /* 0x0000000613137224 */ /* 0x001fe200078e02ff */
[----:B------:R-:W-:Y:S01]  /*11b0*/  IADD3 R17, P0, R10, R17, RZ ;  /* 0x000000110a117210 */ /* 0x000fe20007f1e0ff */
[----:B------:R-:W-:-:S02]  /*11c0*/  UIADD3.X UR6, UR7, UR13, UR6, UP3, UP4 ;  /* 0x0000000d07067290 */ /* 0x000fc40009fe8406 */
[C---:B------:R-:W-:Y:S01]  /*11d0*/  IMAD R19, R18.reuse, R7, R19 ;  /* 0x0000000712137224 */ /* 0x040fe200078e0213 */
[----:B------:R-:W-:Y:S01]  /*11e0*/  ULDC.64 UR8, c[0x0][0x258] ;  /* 0x0000960000087ab9 */ /* 0x000fe20000000a00 */
[----:B------:R-:W-:Y:S01]  /*11f0*/  IMAD.WIDE.U32 R6, R18, R6, UR4 ;  /* 0x0000000412067e25 */ /* 0x000fe2000f8e0006 */
[----:B------:R-:W-:Y:S01]  /*1200*/  ULDC.64 UR4, c[0x0][0x2b0] ;  /* 0x0000ac0000047ab9 */ /* 0x000fe20000000a00 */
[----:B------:R-:W-:Y:S01]  /*1210*/  IADD3.X R15, R15, UR6, ~R5, P3, P4 ;  /* 0x000000060f0f7c10 */ /* 0x000fe20009fe8c05 */
[----:B------:R-:W-:Y:S01]  /*1220*/  ULDC.64 UR6, c[0x0][0x250] ;  /* 0x0000940000067ab9 */ /* 0x000fe20000000a00 */
[----:B------:R-:W-:Y:S02]  /*1230*/  IMAD.X R16, R11, 0x1, R16, P0 ;  /* 0x000000010b107824 */ /* 0x000fe400000e0610 */
[----:B------:R-:W-:Y:S02]  /*1240*/  IMAD R3, R3, UR4, RZ ;  /* 0x0000000403037c24 */ /* 0x000fe4000f8e02ff */
[----:B------:R-:W-:-:S02]  /*1250*/  IMAD.IADD R7, R7, 0x1, R19 ;  /* 0x0000000107077824 */ /* 0x000fc400078e0213 */
[----:B------:R-:W-:Y:S02]  /*1260*/  IMAD R16, R16, UR8, RZ ;  /* 0x0000000810107c24 */ /* 0x000fe4000f8e02ff */
[C---:B------:R-:W-:Y:S02]  /*1270*/  IMAD R11, R2.reuse, UR5, R3 ;  /* 0x00000005020b7c24 */ /* 0x040fe4000f8e0203 */
[----:B------:R-:W-:Y:S01]  /*1280*/  IMAD.WIDE.U32 R2, R2, UR4, R8 ;  /* 0x0000000402027c25 */ /* 0x000fe2000f8e0008 */
[----:B------:R-:W-:-:S03]  /*1290*/  ULDC.64 UR4, c[0x0][0x2a8] ;  /* 0x0000aa0000047ab9 */ /* 0x000fc60000000a00 */
[----:B------:R-:W-:Y:S02]  /*12a0*/  IMAD.X R0, R15, 0x1, R0, P2 ;  /* 0x000000010f007824 */ /* 0x000fe400010e0600 */
[C---:B------:R-:W-:Y:S02]  /*12b0*/  IMAD R9, R17.reuse, UR9, R16 ;  /* 0x0000000911097c24 */ /* 0x040fe4000f8e0210 */
[----:B------:R-:W-:-:S04]  /*12c0*/  IMAD.WIDE.U32 R6, R17, UR8, R6 ;  /* 0x0000000811067c25 */ /* 0x000fc8000f8e0006 */
[----:B------:R-:W-:Y:S02]  /*12d0*/  IMAD.IADD R3, R3, 0x1, R11 ;  /* 0x0000000103037824 */ /* 0x000fe400078e020b */
[----:B------:R-:W-:Y:S02]  /*12e0*/  IMAD R5, R5, UR4, RZ ;  /* 0x0000000405057c24 */ /* 0x000fe4000f8e02ff */
[----:B------:R-:W-:Y:S02]  /*12f0*/  IMAD R11, R0, UR6, RZ ;  /* 0x00000006000b7c24 */ /* 0x000fe4000f8e02ff */
[----:B------:R-:W-:Y:S02]  /*1300*/  IMAD.IADD R7, R7, 0x1, R9 ;  /* 0x0000000107077824 */ /* 0x000fe400078e0209 */
[----:B------:R-:W-:Y:S02]  /*1310*/  IMAD R9, R4, UR5, R5 ;  /* 0x0000000504097c24 */ /* 0x000fe4000f8e0205 */
[----:B------:R-:W-:-:S02]  /*1320*/  IMAD R11, R14, UR7, R11 ;  /* 0x000000070e0b7c24 */ /* 0x000fc4000f8e020b */
[----:B------:R-:W-:Y:S01]  /*1330*/  IMAD.WIDE.U32 R4, R4, UR4, R2 ;  /* 0x0000000404047c25 */ /* 0x000fe2000f8e0002 */
[----:B------:R-:W-:-:S03]  /*1340*/  ULDC.64 UR4, c[0x0][0x268] ;  /* 0x00009a0000047ab9 */ /* 0x000fc60000000a00 */
[----:B------:R-:W-:Y:S01]  /*1350*/  IMAD.WIDE.U32 R14, R14, UR6, R6 ;  /* 0x000000060e0e7c25 */ /* 0x000fe2000f8e0006 */
[----:B------:R-:W-:Y:S01]  /*1360*/  ULDC.64 UR6, c[0x0][0x210] ;  /* 0x0000840000067ab9 */ /* 0x000fe20000000a00 */
[----:B------:R-:W-:Y:S02]  /*1370*/  LEA R2, P0, R4, UR4, 0x1 ;  /* 0x0000000404027c11 */ /* 0x000fe4000f8008ff */
[----:B------:R-:W-:Y:S01]  /*1380*/  IMAD.IADD R3, R5, 0x1, R9 ;  /* 0x0000000105037824 */ /* 0x000fe200078e0209 */
[----:B------:R-:W-:Y:S01]  /*1390*/  LEA R7, P1, R14, UR6, 0x1 ;  /* 0x000000060e077c11 */ /* 0x000fe2000f8208ff */
[----:B------:R-:W-:-:S03]  /*13a0*/  IMAD.IADD R15, R15, 0x1, R11 ;  /* 0x000000010f0f7824 */ /* 0x000fc600078e020b */
[----:B------:R-:W-:Y:S02]  /*13b0*/  LEA.HI.X R3, R4, UR5, R3, 0x1, P0 ;  /* 0x0000000504037c11 */ /* 0x000fe400080f0c03 */
[----:B------:R-:W-:Y:S02]  /*13c0*/  LEA.HI.X R15, R14, UR7, R15, 0x1, P1 ;  /* 0x000000070e0f7c11 */ /* 0x000fe400088f0c0f */
[C---:B------:R-:W-:Y:S01]  /*13d0*/  LOP3.LUT R14, R7.reuse, 0xfffffffd, RZ, 0xc0, !PT ;  /* 0xfffffffd070e7812 */ /* 0x040fe200078ec0ff */
[----:B------:R0:W5:Y:S01]  /*13e0*/  LDG.E.U16 R2, desc[UR14][R2.64] ;  /* 0x0000000e02027981 */ /* 0x000162000c1e1500 */
[----:B------:R-:W-:-:S03]  /*13f0*/  LOP3.LUT R0, R7, 0x2, RZ, 0xc0, !PT ;  /* 0x0000000207007812 */ /* 0x000fc600078ec0ff */
[----:B------:R0:W5:Y:S01]  /*1400*/  LD.E R5, desc[UR14][R14.64] ;  /* 0x0000000e0e057980 */ /* 0x000162000c101900 */
[----:B------:R-:W-:Y:S01]  /*1410*/  ISETP.EQ.U32.AND P0, PT, R0, RZ, PT ;  /* 0x000000ff0000720c */ /* 0x000fe20003f02070 */
[----:B------:R-:W-:-:S05]  /*1420*/  IMAD.MOV.U32 R0, RZ, RZ, 0x3254 ;  /* 0x00003254ff007424 */ /* 0x000fca00078e00ff */
[----:B------:R-:W-:-:S07]  /*1430*/  SEL R4, R0, 0x7610, P0 ;  /* 0x0000761000047807 */ /* 0x000fce0000000000 */
.L_x_9:
[----:B-----5:R-:W-:-:S05]  /*1440*/  HADD2.BF16_V2 R0, R5, R2.H0_H0 ;  /* 0x2000000205007230 */ /* 0x020fca0000200000 */
[----:B------:R-:W-:-:S06]  /*1450*/  PRMT R0, R5, R4, R0 ;  /* 0x0000000405007216 */ /* 0x000fcc0000000000 */
[----:B------:R-:W2:Y:S02]  /*1460*/  ATOM.E.CAS.STRONG.GPU PT, R0, [R14], R5, R0 ;  /* 0x000000050e00738b */ /* 0x000ea400001ee100 */
[----:B--2---:R-:W-:Y:S01]  /*1470*/  ISETP.NE.U32.AND P0, PT, R0, R5, PT ;  /* 0x000000050000720c */ /* 0x004fe20003f05070 */
[----:B------:R-:W-:-:S12]  /*1480*/  IMAD.MOV.U32 R5, RZ, RZ, R0 ;  /* 0x000000ffff057224 */ /* 0x000fd800078e0000 */
[----:B------:R-:W-:Y:S05]  /*1490*/  @P0 BRA `(.L_x_9) ;  /* 0xfffffffc00e80947 */ /* 0x000fea000383ffff */
[----:B------:R-:W-:Y:S05]  /*14a0*/  EXIT ;  /* 0x000000000000794d */ /* 0x000fea0003800000 */
        .weak           $__internal_0_$__cuda_sm20_div_s64
        .type           $__internal_0_$__cuda_sm20_div_s64,@function
        .size           $__internal_0_$__cuda_sm20_div_s64,($__internal_1_$__cuda_sm20_rem_s64 - $__internal_0_$__cuda_sm20_div_s64)
$__internal_0_$__cuda_sm20_div_s64:
[-C--:B------:R-:W-:Y:S02]  /*14b0*/  IADD3 R7, P1, RZ, -R10.reuse, RZ ;  /* 0x8000000aff077210 */ /* 0x080fe40007f3e0ff */
[----:B------:R-:W-:Y:S02]  /*14c0*/  ISETP.GE.AND P0, PT, R8, RZ, PT ;  /* 0x000000ff0800720c */ /* 0x000fe40003f06270 */
[----:B------:R-:W-:Y:S01]  /*14d0*/  ISETP.GE.AND P3, PT, R9, RZ, PT ;  /* 0x000000ff0900720c */ /* 0x000fe20003f66270 */
[----:B------:R-:W-:Y:S01]  /*14e0*/  IMAD.X R15, RZ, RZ, ~R8, P1 ;  /* 0x000000ffff0f7224 */ /* 0x000fe200008e0e08 */
[----:B------:R-:W-:-:S04]  /*14f0*/  SEL R6, R7, R10, !P0 ;  /* 0x0000000a07067207 */ /* 0x000fc80004000000 */
[----:B------:R-:W-:-:S04]  /*1500*/  SEL R7, R15, R8, !P0 ;  /* 0x000000080f077207 */ /* 0x000fc80004000000 */
[----:B------:R-:W0:Y:S08]  /*1510*/  I2F.U64.RP R18, R6 ;  /* 0x0000000600127312 */ /* 0x000e300000309000 */
[----:B0-----:R-:W0:Y:S02]  /*1520*/  MUFU.RCP R18, R18 ;  /* 0x0000001200127308 */ /* 0x001e240000001000 */
[----:B0-----:R-:W-:-:S06]  /*1530*/  IADD3 R14, R18, 0x1ffffffe, RZ ;  /* 0x1ffffffe120e7810 */ /* 0x001fcc0007ffe0ff */
[----:B------:R-:W0:Y:S02]  /*1540*/  F2I.U64.TRUNC R14, R14 ;  /* 0x0000000e000e7311 */ /* 0x000e24000020d800 */
[----:B0-----:R-:W-:-:S04]  /*1550*/  IMAD.WIDE.U32 R16, R14, R6, RZ ;  /* 0x000000060e107225 */ /* 0x001fc800078e00ff */
[----:B------:R-:W-:Y:S01]  /*1560*/  IMAD R17, R14, R7, R17 ;  /* 0x000000070e117224 */ /* 0x000fe200078e0211 */
[----:B------:R-:W-:-:S03]  /*1570*/  IADD3 R19, P0, RZ, -R16, RZ ;  /* 0x80000010ff137210 */ /* 0x000fc60007f1e0ff */
[----:B------:R-:W-:Y:S02]  /*1580*/  IMAD R17, R15, R6, R17 ;  /* 0x000000060f117224 */ /* 0x000fe400078e0211 */
[----:B------:R-:W-:-:S04]  /*1590*/  IMAD.HI.U32 R16, R14, R19, RZ ;  /* 0x000000130e107227 */ /* 0x000fc800078e00ff */
[----:B------:R-:W-:Y:S02]  /*15a0*/  IMAD.X R21, RZ, RZ, ~R17, P0 ;  /* 0x000000ffff157224 */ /* 0x000fe400000e0e11 */
[----:B------:R-:W-:Y:S02]  /*15b0*/  IMAD.MOV.U32 R17, RZ, RZ, R14 ;  /* 0x000000ffff117224 */ /* 0x000fe400078e000e */
[-C--:B------:R-:W-:Y:S02]  /*15c0*/  IMAD R23, R15, R21.reuse, RZ ;  /* 0x000000150f177224 */ /* 0x080fe400078e02ff */
[----:B------:R-:W-:-:S04]  /*15d0*/  IMAD.WIDE.U32 R16, P0, R14, R21, R16 ;  /* 0x000000150e107225 */ /* 0x000fc80007800010 */
[----:B------:R-:W-:-:S04]  /*15e0*/  IMAD.HI.U32 R16, P1, R15, R19, R16 ;  /* 0x000000130f107227 */ /* 0x000fc80007820010 */
[----:B------:R-:W-:Y:S01]  /*15f0*/  IMAD.HI.U32 R19, R15, R21, RZ ;  /* 0x000000150f137227 */ /* 0x000fe200078e00ff */
[----:B------:R-:W-:-:S03]  /*1600*/  IADD3 R17, P2, R23, R16, RZ ;  /* 0x0000001017117210 */ /* 0x000fc60007f5e0ff */
[----:B------:R-:W-:Y:S02]  /*1610*/  IMAD.X R19, R19, 0x1, R15, P0 ;  /* 0x0000000113137824 */ /* 0x000fe400000e060f */
[----:B------:R-:W-:-:S03]  /*1620*/  IMAD.WIDE.U32 R14, R17, R6, RZ ;  /* 0x00000006110e7225 */ /* 0x000fc600078e00ff */
[----:B------:R-:W-:Y:S01]  /*1630*/  IADD3.X R19, RZ, RZ, R19, P2, P1 ;  /* 0x000000ffff137210 */ /* 0x000fe200017e2413 */
[----:B------:R-:W-:Y:S01]  /*1640*/  IMAD R15, R17, R7, R15 ;  /* 0x00000007110f7224 */ /* 0x000fe200078e020f */
[----:B------:R-:W-:Y:S02]  /*1650*/  IADD3 R21, P0, RZ, -R14, RZ ;  /* 0x8000000eff157210 */ /* 0x000fe40007f1e0ff */
[----:B------:R-:W-:Y:S01]  /*1660*/  IADD3 R14, P4, RZ, -R11, RZ ;  /* 0x8000000bff0e7210 */ /* 0x000fe20007f9e0ff */
[----:B------:R-:W-:Y:S02]  /*1670*/  IMAD R15, R19, R6, R15 ;  /* 0x00000006130f7224 */ /* 0x000fe400078e020f */
[----:B------:R-:W-:Y:S01]  /*1680*/  IMAD.HI.U32 R16, R17, R21, RZ ;  /* 0x0000001511107227 */ /* 0x000fe200078e00ff */
[----:B------:R-:W-:-:S03]  /*1690*/  SEL R11, R14, R11, !P3 ;  /* 0x0000000b0e0b7207 */ /* 0x000fc60005800000 */
[----:B------:R-:W-:-:S04]  /*16a0*/  IMAD.X R18, RZ, RZ, ~R15, P0 ;  /* 0x000000ffff127224 */ /* 0x000fc800000e0e0f */
[----:B------:R-:W-:-:S04]  /*16b0*/  IMAD.WIDE.U32 R16, P0, R17, R18, R16 ;  /* 0x0000001211107225 */ /* 0x000fc80007800010 */
[C---:B------:R-:W-:Y:S02]  /*16c0*/  IMAD R15, R19.reuse, R18, RZ ;  /* 0x00000012130f7224 */ /* 0x040fe400078e02ff */
[----:B------:R-:W-:-:S04]  /*16d0*/  IMAD.HI.U32 R16, P1, R19, R21, R16 ;  /* 0x0000001513107227 */ /* 0x000fc80007820010 */
[----:B------:R-:W-:Y:S01]  /*16e0*/  IMAD.HI.U32 R14, R19, R18, RZ ;  /* 0x00000012130e7227 */ /* 0x000fe200078e00ff */
[----:B------:R-:W-:-:S03]  /*16f0*/  IADD3 R16, P2, R15, R16, RZ ;  /* 0x000000100f107210 */ /* 0x000fc60007f5e0ff */
[----:B------:R-:W-:Y:S02]  /*1700*/  IMAD.X R18, RZ, RZ, ~R9, P4 ;  /* 0x000000ffff127224 */ /* 0x000fe400020e0e09 */
[----:B------:R-:W-:Y:S02]  /*1710*/  IMAD.X R19, R14, 0x1, R19, P0 ;  /* 0x000000010e137824 */ /* 0x000fe400000e0613 */
[----:B------:R-:W-:Y:S01]  /*1720*/  IMAD.HI.U32 R14, R16, R11, RZ ;  /* 0x0000000b100e7227 */ /* 0x000fe200078e00ff */
[----:B------:R-:W-:Y:S02]  /*1730*/  SEL R17, R18, R9, !P3 ;  /* 0x0000000912117207 */ /* 0x000fe40005800000 */
[----:B------:R-:W-:Y:S01]  /*1740*/  IADD3.X R18, RZ, RZ, R19, P2, P1 ;  /* 0x000000ffff127210 */ /* 0x000fe200017e2413 */
[----:B------:R-:W-:Y:S02]  /*1750*/  IMAD.MOV.U32 R15, RZ, RZ, RZ ;  /* 0x000000ffff0f7224 */ /* 0x000fe400078e00ff */
[----:B------:R-:W-:-:S04]  /*1760*/  IMAD.WIDE.U32 R14, R16, R17, R14 ;  /* 0x00000011100e7225 */ /* 0x000fc800078e000e */
[C---:B------:R-:W-:Y:S02]  /*1770*/  IMAD R19, R18.reuse, R17, RZ ;  /* 0x0000001112137224 */ /* 0x040fe400078e02ff */
[----:B------:R-:W-:-:S04]  /*1780*/  IMAD.HI.U32 R14, P0, R18, R11, R14 ;  /* 0x0000000b120e7227 */ /* 0x000fc8000780000e */
[----:B------:R-:W-:Y:S01]  /*1790*/  IMAD.HI.U32 R16, R18, R17, RZ ;  /* 0x0000001112107227 */ /* 0x000fe200078e00ff */
[----:B------:R-:W-:-:S03]  /*17a0*/  IADD3 R19, P1, R19, R14, RZ ;  /* 0x0000000e13137210 */ /* 0x000fc60007f3e0ff */
[----:B------:R-:W-:Y:S02]  /*17b0*/  IMAD.X R16, RZ, RZ, R16, P0 ;  /* 0x000000ffff107224 */ /* 0x000fe400000e0610 */
[----:B------:R-:W-:-:S04]  /*17c0*/  IMAD.WIDE.U32 R14, R19, R6, RZ ;  /* 0x00000006130e7225 */ /* 0x000fc800078e00ff */
[----:B------:R-:W-:Y:S01]  /*17d0*/  IMAD.X R21, RZ, RZ, R16, P1 ;  /* 0x000000ffff157224 */ /* 0x000fe200008e0610 */
[----:B------:R-:W-:Y:S01]  /*17e0*/  IADD3 R23, P1, -R14, R11, RZ ;  /* 0x0000000b0e177210 */ /* 0x000fe20007f3e1ff */
[----:B------:R-:W-:-:S03]  /*17f0*/  IMAD R15, R19, R7, R15 ;  /* 0x00000007130f7224 */ /* 0x000fc600078e020f */
[-C--:B------:R-:W-:Y:S01]  /*1800*/  ISETP.GE.U32.AND P0, PT, R23, R6.reuse, PT ;  /* 0x000000061700720c */ /* 0x080fe20003f06070 */
[----:B------:R-:W-:-:S04]  /*1810*/  IMAD R14, R21, R6, R15 ;  /* 0x00000006150e7224 */ /* 0x000fc800078e020f */
[----:B------:R-:W-:Y:S01]  /*1820*/  IMAD.X R17, R17, 0x1, ~R14, P1 ;  /* 0x0000000111117824 */ /* 0x000fe200008e0e0e */
[----:B------:R-:W-:Y:S02]  /*1830*/  IADD3 R11, P1, R23, -R6, RZ ;  /* 0x80000006170b7210 */ /* 0x000fe40007f3e0ff */
[----:B------:R-:W-:Y:S02]  /*1840*/  IADD3 R14, P2, R19, 0x1, RZ ;  /* 0x00000001130e7810 */ /* 0x000fe40007f5e0ff */
[C---:B------:R-:W-:Y:S01]  /*1850*/  ISETP.GE.U32.AND.EX P0, PT, R17.reuse, R7, PT, P0 ;  /* 0x000000071100720c */ /* 0x040fe20003f06100 */
[----:B------:R-:W-:Y:S02]  /*1860*/  IMAD.X R15, R17, 0x1, ~R7, P1 ;  /* 0x00000001110f7824 */ /* 0x000fe400008e0e07 */
[----:B------:R-:W-:Y:S01]  /*1870*/  IMAD.X R16, RZ, RZ, R21, P2 ;  /* 0x000000ffff107224 */ /* 0x000fe200010e0615 */
[----:B------:R-:W-:Y:S02]  /*1880*/  SEL R11, R11, R23, P0 ;  /* 0x000000170b0b7207 */ /* 0x000fe40000000000 */
[----:B------:R-:W-:-:S02]  /*1890*/  SEL R19, R14, R19, P0 ;  /* 0x000000130e137207 */ /* 0x000fc40000000000 */
[----:B------:R-:W-:Y:S02]  /*18a0*/  SEL R15, R15, R17, P0 ;  /* 0x000000110f0f7207 */ /* 0x000fe40000000000 */
[----:B------:R-:W-:Y:S02]  /*18b0*/  ISETP.GE.U32.AND P1, PT, R11, R6, PT ;  /* 0x000000060b00720c */ /* 0x000fe40003f26070 */
[----:B------:R-:W-:Y:S02]  /*18c0*/  SEL R14, R16, R21, P0 ;  /* 0x00000015100e7207 */ /* 0x000fe40000000000 */
[----:B------:R-:W-:Y:S02]  /*18d0*/  IADD3 R6, P2, R19, 0x1, RZ ;  /* 0x0000000113067810 */ /* 0x000fe40007f5e0ff */
[----:B------:R-:W-:Y:S02]  /*18e0*/  ISETP.GE.U32.AND.EX P0, PT, R15, R7, PT, P1 ;  /* 0x000000070f00720c */ /* 0x000fe40003f06110 */
[----:B------:R-:W-:Y:S01]  /*18f0*/  LOP3.LUT R11, R8, R9, RZ, 0x3c, !PT ;  /* 0x00000009080b7212 */ /* 0x000fe200078e3cff */
[----:B------:R-:W-:Y:S01]  /*1900*/  IMAD.X R7, RZ, RZ, R14, P2 ;  /* 0x000000ffff077224 */ /* 0x000fe200010e060e */
[----:B------:R-:W-:-:S02]  /*1910*/  SEL R6, R6, R19, P0 ;  /* 0x0000001306067207 */ /* 0x000fc40000000000 */
[----:B------:R-:W-:Y:S02]  /*1920*/  ISETP.GE.AND P1, PT, R11, RZ, PT ;  /* 0x000000ff0b00720c */ /* 0x000fe40003f26270 */
[----:B------:R-:W-:Y:S02]  /*1930*/  SEL R9, R7, R14, P0 ;  /* 0x0000000e07097207 */ /* 0x000fe40000000000 */
[----:B------:R-:W-:Y:S02]  /*1940*/  IADD3 R7, P2, RZ, -R6, RZ ;  /* 0x80000006ff077210 */ /* 0x000fe40007f5e0ff */
[----:B------:R-:W-:-:S03]  /*1950*/  ISETP.NE.U32.AND P0, PT, R10, RZ, PT ;  /* 0x000000ff0a00720c */ /* 0x000fc60003f05070 */
[----:B------:R-:W-:Y:S01]  /*1960*/  IMAD.X R10, RZ, RZ, ~R9, P2 ;  /* 0x000000ffff0a7224 */ /* 0x000fe200010e0e09 */
[----:B------:R-:W-:Y:S02]  /*1970*/  ISETP.NE.AND.EX P0, PT, R8, RZ, PT, P0 ;  /* 0x000000ff0800720c */ /* 0x000fe40003f05300 */
[----:B------:R-:W-:Y:S01]  /*1980*/  SEL R8, R7, R6, !P1 ;  /* 0x0000000607087207 */ /* 0x000fe20004800000 */
[----:B------:R-:W-:Y:S01]  /*1990*/  HFMA2.MMA R7, -RZ, RZ, 0, 0 ;  /* 0x00000000ff077435 */ /* 0x000fe200000001ff */
[----:B------:R-:W-:Y:S01]  /*19a0*/  IMAD.MOV.U32 R6, RZ, RZ, R0 ;  /* 0x000000ffff067224 */ /* 0x000fe200078e0000 */
[----:B------:R-:W-:Y:S02]  /*19b0*/  SEL R9, R10, R9, !P1 ;  /* 0x000000090a097207 */ /* 0x000fe40004800000 */
[----:B------:R-:W-:Y:S02]  /*19c0*/  SEL R8, R8, 0xffffffff, P0 ;  /* 0xffffffff08087807 */ /* 0x000fe40000000000 */
[----:B------:R-:W-:Y:S01]  /*19d0*/  SEL R9, R9, 0xffffffff, P0 ;  /* 0xffffffff09097807 */ /* 0x000fe20000000000 */
[----:B------:R-:W-:Y:S06]  /*19e0*/  RET.REL.NODEC R6 `(_ZN2at6native49_GLOBAL__N__cfa43aba_16_ReflectionPad_cu_f800513936reflection_pad3d_backward_out_kernelIN3c108BFloat16EEEvNS_27GenericPackedTensorAccessorIT_Lm5ENS_16DefaultPtrTraitsElEENS5_IKS6_Lm5ES7_lEElllll) ;  /* 0xffffffe406847950 */ /* 0x000fec0003c3ffff */
        .weak           $__internal_1_$__cuda_sm20_rem_s64
        .type           $__internal_1_$__cuda_sm20_rem_s64,@function
        .size           $__internal_1_$__cuda_sm20_rem_s64,(.L_x_1108 - $__internal_1_$__cuda_sm20_rem_s64)
$__internal_1_$__cuda_sm20_rem_s64:
[----:B------:R-:W-:Y:S02]  /*19f0*/  ULDC.64 UR6, c[0x0][0x288] ;  /* 0x0000a20000067ab9 */ /* 0x000fe40000000a00 */
[----:B------:R-:W-:Y:S02]  /*1a00*/  UIADD3 UR4, UP1, URZ, -UR6, URZ ;  /* 0x800000063f047290 */ /* 0x000fe4000ff3e03f */
[----:B------:R-:W-:Y:S02]  /*1a10*/  UISETP.GE.AND UP0, UPT, UR7, URZ, UPT ;  /* 0x0000003f0700728c */ /* 0x000fe4000bf06270 */
[----:B------:R-:W-:Y:S02]  /*1a20*/  UIADD3.X UR5, URZ, ~UR7, URZ, UP1, !UPT ;  /* 0x800000073f057290 */ /* 0x000fe40008ffe43f */
[----:B------:R-:W-:Y:S02]  /*1a30*/  USEL UR4, UR4, UR6, !UP0 ;  /* 0x0000000604047287 */ /* 0x000fe4000c000000 */
[----:B------:R-:W-:-:S09]  /*1a40*/  USEL UR5, UR5, UR7, !UP0 ;  /* 0x0000000705057287 */ /* 0x000fd2000c000000 */
[----:B------:R-:W0:Y:S08]  /*1a50*/  I2F.U64.RP R10, UR4 ;  /* 0x00000004000a7d12 */ /* 0x000e300008309000 */
[----:B0-----:R-:W0:Y:S02]  /*1a60*/  MUFU.RCP R10, R10 ;  /* 0x0000000a000a7308 */ /* 0x001e240000001000 */
[----:B0-----:R-:W-:-:S06]  /*1a70*/  VIADD R6, R10, 0x1ffffffe ;  /* 0x1ffffffe0a067836 */ /* 0x001fcc0000000000 */
[----:B------:R-:W0:Y:S02]  /*1a80*/  F2I.U64.TRUNC R6, R6 ;  /* 0x0000000600067311 */ /* 0x000e24000020d800 */
[----:B0-----:R-:W-:-:S04]  /*1a90*/  IMAD.WIDE.U32 R8, R6, UR4, RZ ;  /* 0x0000000406087c25 */ /* 0x001fc8000f8e00ff */
[----:B------:R-:W-:Y:S01]  /*1aa0*/  IMAD R9, R6, UR5, R9 ;  /* 0x0000000506097c24 */ /* 0x000fe2000f8e0209 */
[----:B------:R-:W-:-:S03]  /*1ab0*/  IADD3 R11, P0, RZ, -R8, RZ ;  /* 0x80000008ff0b7210 */ /* 0x000fc60007f1e0ff */
[----:B------:R-:W-:Y:S02]  /*1ac0*/  IMAD R9, R7, UR4, R9 ;  /* 0x0000000407097c24 */ /* 0x000fe4000f8e0209 */
[----:B------:R-:W-:-:S04]  /*1ad0*/  IMAD.HI.U32 R8, R6, R11, RZ ;  /* 0x0000000b06087227 */ /* 0x000fc800078e00ff */
[----:B------:R-:W-:Y:S02]  /*1ae0*/  IMAD.X R15, RZ, RZ, ~R9, P0 ;  /* 0x000000ffff0f7224 */ /* 0x000fe400000e0e09 */
[----:B------:R-:W-:Y:S02]  /*1af0*/  IMAD.MOV.U32 R9, RZ, RZ, R6 ;  /* 0x000000ffff097224 */ /* 0x000fe400078e0006 */
[-C--:B------:R-:W-:Y:S02]  /*1b00*/  IMAD R17, R7, R15.reuse, RZ ;  /* 0x0000000f07117224 */ /* 0x080fe400078e02ff */
[----:B------:R-:W-:-:S04]  /*1b10*/  IMAD.WIDE.U32 R8, P0, R6, R15, R8 ;  /* 0x0000000f06087225 */ /* 0x000fc80007800008 */
[----:B------:R-:W-:-:S04]  /*1b20*/  IMAD.HI.U32 R15, R7, R15, RZ ;  /* 0x0000000f070f7227 */ /* 0x000fc800078e00ff */
[----:B------:R-:W-:-:S05]  /*1b30*/  IMAD.HI.U32 R8, P1, R7, R11, R8 ;  /* 0x0000000b07087227 */ /* 0x000fca0007820008 */
[----:B------:R-:W-:Y:S01]  /*1b40*/  IADD3 R9, P2, R17, R8, RZ ;  /* 0x0000000811097210 */ /* 0x000fe20007f5e0ff */
[----:B------:R-:W-:-:S04]  /*1b50*/  IMAD.X R8, R15, 0x1, R7, P0 ;  /* 0x000000010f087824 */ /* 0x000fc800000e0607 */
[----:B------:R-:W-:Y:S01]  /*1b60*/  IMAD.WIDE.U32 R6, R9, UR4, RZ ;  /* 0x0000000409067c25 */ /* 0x000fe2000f8e00ff */
[----:B------:R-:W-:Y:S02]  /*1b70*/  IADD3.X R11, RZ, RZ, R8, P2, P1 ;  /* 0x000000ffff0b7210 */ /* 0x000fe400017e2408 */
[----:B------:R-:W-:Y:S01]  /*1b80*/  ISETP.GE.AND P1, PT, R3, RZ, PT ;  /* 0x000000ff0300720c */ /* 0x000fe20003f26270 */
[----:B------:R-:W-:Y:S01]  /*1b90*/  IMAD R8, R9, UR5, R7 ;  /* 0x0000000509087c24 */ /* 0x000fe2000f8e0207 */
[----:B------:R-:W-:Y:S02]  /*1ba0*/  IADD3 R15, P0, RZ, -R6, RZ ;  /* 0x80000006ff0f7210 */ /* 0x000fe40007f1e0ff */
[-C--:B------:R-:W-:Y:S01]  /*1bb0*/  IADD3 R7, P4, RZ, -R2.reuse, RZ ;  /* 0x80000002ff077210 */ /* 0x080fe20007f9e0ff */
[----:B------:R-:W-:Y:S02]  /*1bc0*/  IMAD R6, R11, UR4, R8 ;  /* 0x000000040b067c24 */ /* 0x000fe4000f8e0208 */
[----:B------:R-:W-:Y:S01]  /*1bd0*/  IMAD.HI.U32 R8, R9, R15, RZ ;  /* 0x0000000f09087227 */ /* 0x000fe200078e00ff */
[----:B------:R-:W-:-:S03]  /*1be0*/  SEL R2, R7, R2, !P1 ;  /* 0x0000000207027207 */ /* 0x000fc60004800000 */
[----:B------:R-:W-:Y:S02]  /*1bf0*/  IMAD.X R6, RZ, RZ, ~R6, P0 ;  /* 0x000000ffff067224 */ /* 0x000fe400000e0e06 */
[----:B------:R-:W-:Y:S02]  /*1c00*/  IMAD.X R10, RZ, RZ, ~R3, P4 ;  /* 0x000000ffff0a7224 */ /* 0x000fe400020e0e03 */
[----:B------:R-:W-:-:S03]  /*1c10*/  IMAD.WIDE.U32 R8, P0, R9, R6, R8 ;  /* 0x0000000609087225 */ /* 0x000fc60007800008 */
[----:B------:R-:W-:Y:S01]  /*1c20*/  SEL R10, R10, R3, !P1 ;  /* 0x000000030a0a7207 */ /* 0x000fe20004800000 */
[----:B------:R-:W-:Y:S02]  /*1c30*/  IMAD.MOV.U32 R7, RZ, RZ, RZ ;  /* 0x000000ffff077224 */ /* 0x000fe400078e00ff */
[----:B------:R-:W-:-:S04]  /*1c40*/  IMAD.HI.U32 R9, P2, R11, R15, R8 ;  /* 0x0000000f0b097227 */ /* 0x000fc80007840008 */
[CC--:B------:R-:W-:Y:S02]  /*1c50*/  IMAD R8, R11.reuse, R6.reuse, RZ ;  /* 0x000000060b087224 */ /* 0x0c0fe400078e02ff */
[----:B------:R-:W-:-:S03]  /*1c60*/  IMAD.HI.U32 R6, R11, R6, RZ ;  /* 0x000000060b067227 */ /* 0x000fc600078e00ff */
[----:B------:R-:W-:Y:S01]  /*1c70*/  IADD3 R9, P3, R8, R9, RZ ;  /* 0x0000000908097210 */ /* 0x000fe20007f7e0ff */
[----:B------:R-:W-:-:S04]  /*1c80*/  IMAD.X R11, R6, 0x1, R11, P0 ;  /* 0x00000001060b7824 */ /* 0x000fc800000e060b */
[----:B------:R-:W-:Y:S01]  /*1c90*/  IMAD.HI.U32 R6, R9, R2, RZ ;  /* 0x0000000209067227 */ /* 0x000fe200078e00ff */
[----:B------:R-:W-:-:S03]  /*1ca0*/  IADD3.X R11, RZ, RZ, R11, P3, P2 ;  /* 0x000000ffff0b7210 */ /* 0x000fc60001fe440b */
[----:B------:R-:W-:-:S04]  /*1cb0*/  IMAD.WIDE.U32 R6, R9, R10, R6 ;  /* 0x0000000a09067225 */ /* 0x000fc800078e0006 */
[C---:B------:R-:W-:Y:S02]  /*1cc0*/  IMAD R9, R11.reuse, R10, RZ ;  /* 0x0000000a0b097224 */ /* 0x040fe400078e02ff */
[----:B------:R-:W-:-:S04]  /*1cd0*/  IMAD.HI.U32 R6, P0, R11, R2, R6 ;  /* 0x000000020b067227 */ /* 0x000fc80007800006 */
[----:B------:R-:W-:Y:S01]  /*1ce0*/  IMAD.HI.U32 R3, R11, R10, RZ ;  /* 0x0000000a0b037227 */ /* 0x000fe200078e00ff */
[----:B------:R-:W-:-:S03]  /*1cf0*/  IADD3 R9, P2, R9, R6, RZ ;  /* 0x0000000609097210 */ /* 0x000fc60007f5e0ff */
[----:B------:R-:W-:Y:S02]  /*1d00*/  IMAD.X R3, RZ, RZ, R3, P0 ;  /* 0x000000ffff037224 */ /* 0x000fe400000e0603 */
[----:B------:R-:W-:-:S04]  /*1d10*/  IMAD.WIDE.U32 R6, R9, UR4, RZ ;  /* 0x0000000409067c25 */ /* 0x000fc8000f8e00ff */
[----:B------:R-:W-:Y:S01]  /*1d20*/  IMAD.X R3, RZ, RZ, R3, P2 ;  /* 0x000000ffff037224 */ /* 0x000fe200010e0603 */
[----:B------:R-:W-:Y:S01]  /*1d30*/  IADD3 R6, P2, -R6, R2, RZ ;  /* 0x0000000206067210 */ /* 0x000fe20007f5e1ff */
[----:B------:R-:W-:-:S03]  /*1d40*/  IMAD R8, R9, UR5, R7 ;  /* 0x0000000509087c24 */ /* 0x000fc6000f8e0207 */
[----:B------:R-:W-:Y:S01]  /*1d50*/  ISETP.GE.U32.AND P0, PT, R6, UR4, PT ;  /* 0x0000000406007c0c */ /* 0x000fe2000bf06070 */
[----:B------:R-:W-:-:S04]  /*1d60*/  IMAD R3, R3, UR4, R8 ;  /* 0x0000000403037c24 */ /* 0x000fc8000f8e0208 */
[----:B------:R-:W-:Y:S01]  /*1d70*/  IMAD.X R7, R10, 0x1, ~R3, P2 ;  /* 0x000000010a077824 */ /* 0x000fe200010e0e03 */
[----:B------:R-:W-:-:S04]  /*1d80*/  IADD3 R3, P2, R6, -UR4, RZ ;  /* 0x8000000406037c10 */ /* 0x000fc8000ff5e0ff */
[C---:B------:R-:W-:Y:S02]  /*1d90*/  ISETP.GE.U32.AND.EX P0, PT, R7.reuse, UR5, PT, P0 ;  /* 0x0000000507007c0c */ /* 0x040fe4000bf06100 */
[----:B------:R-:W-:Y:S02]  /*1da0*/  IADD3.X R2, R7, ~UR5, RZ, P2, !PT ;  /* 0x8000000507027c10 */ /* 0x000fe400097fe4ff */
[----:B------:R-:W-:Y:S02]  /*1db0*/  SEL R3, R3, R6, P0 ;  /* 0x0000000603037207 */ /* 0x000fe40000000000 */
[----:B------:R-:W-:Y:S02]  /*1dc0*/  SEL R2, R2, R7, P0 ;  /* 0x0000000702027207 */ /* 0x000fe40000000000 */
[C---:B------:R-:W-:Y:S02]  /*1dd0*/  ISETP.GE.U32.AND P0, PT, R3.reuse, UR4, PT ;  /* 0x0000000403007c0c */ /* 0x040fe4000bf06070 */
[----:B------:R-:W-:-:S02]  /*1de0*/  IADD3 R6, P2, R3, -UR4, RZ ;  /* 0x8000000403067c10 */ /* 0x000fc4000ff5e0ff */
[C---:B------:R-:W-:Y:S02]  /*1df0*/  ISETP.GE.U32.AND.EX P0, PT, R2.reuse, UR5, PT, P0 ;  /* 0x0000000502007c0c */ /* 0x040fe4000bf06100 */
[----:B------:R-:W-:Y:S02]  /*1e00*/  IADD3.X R7, R2, ~UR5, RZ, P2, !PT ;  /* 0x8000000502077c10 */ /* 0x000fe400097fe4ff */
[----:B------:R-:W-:Y:S02]  /*1e10*/  SEL R6, R6, R3, P0 ;  /* 0x0000000306067207 */ /* 0x000fe40000000000 */
[----:B------:R-:W-:Y:S02]  /*1e20*/  SEL R7, R7, R2, P0 ;  /* 0x0000000207077207 */ /* 0x000fe40000000000 */
[----:B------:R-:W-:Y:S02]  /*1e30*/  IADD3 R3, P2, RZ, -R6, RZ ;  /* 0x80000006ff037210 */ /* 0x000fe40007f5e0ff */
[----:B------:R-:W-:-:S02]  /*1e40*/  ISETP.NE.U32.AND P0, PT, RZ, UR6, PT ;  /* 0x00000006ff007c0c */ /* 0x000fc4000bf05070 */
[----:B------:R-:W-:Y:S01]  /*1e50*/  SEL R6, R3, R6, !P1 ;  /* 0x0000000603067207 */ /* 0x000fe20004800000 */
[----:B------:R-:W-:Y:S01]  /*1e60*/  IMAD.X R2, RZ, RZ, ~R7, P2 ;  /* 0x000000ffff027224 */ /* 0x000fe200010e0e07 */
[----:B------:R-:W-:Y:S01]  /*1e70*/  ISETP.NE.AND.EX P0, PT, RZ, UR7, PT, P0 ;  /* 0x00000007ff007c0c */ /* 0x000fe2000bf05300 */
[----:B------:R-:W-:-:S03]  /*1e80*/  IMAD.MOV.U32 R3, RZ, RZ, 0x0 ;  /* 0x00000000ff037424 */ /* 0x000fc600078e00ff */
[----:B------:R-:W-:Y:S01]  /*1e90*/  SEL R7, R2, R7, !P1 ;  /* 0x0000000702077207 */ /* 0x000fe20004800000 */
[----:B------:R-:W-:Y:S01]  /*1ea0*/  IMAD.MOV.U32 R2, RZ, RZ, R0 ;  /* 0x000000ffff027224 */ /* 0x000fe200078e0000 */
[----:B------:R-:W-:Y:S02]  /*1eb0*/  SEL R6, R6, 0xffffffff, P0 ;  /* 0xffffffff06067807 */ /* 0x000fe40000000000 */
[----:B------:R-:W-:Y:S01]  /*1ec0*/  SEL R7, R7, 0xffffffff, P0 ;  /* 0xffffffff07077807 */ /* 0x000fe20000000000 */
[----:B------:R-:W-:Y:S06]  /*1ed0*/  RET.REL.NODEC R2 `(_ZN2at6native49_GLOBAL__N__cfa43aba_16_ReflectionPad_cu_f800513936reflection_pad3d_backward_out_kernelIN3c108BFloat16EEEvNS_27GenericPackedTensorAccessorIT_Lm5ENS_16DefaultPtrTraitsElEENS5_IKS6_Lm5ES7_lEElllll) ;  /* 0xffffffe002487950 */ /* 0x000fec0003c3ffff */
.L_x_10:
[----:B------:R-:W-:-:S00]  /*1ee0*/  BRA `(.L_x_10) ;  /* 0xfffffffc00fc7947 */ /* 0x000fc0000383ffff */
[----:B------:R-:W-:-:S00]  /*1ef0*/  NOP ;  /* 0x0000000000007918 */ /* 0x000fc00000000000 */
        /* <DEDUP_REMOVED lines=8> */
.L_x_1108:


//--------------------- .text._ZN2at6native49_GLOBAL__N__cfa43aba_16_ReflectionPad_cu_f800513936reflection_pad3d_backward_out_kernelIN3c104HalfEEEvNS_27GenericPackedTensorAccessorIT_Lm5ENS_16DefaultPtrTraitsElEENS5_IKS6_Lm5ES7_lEElllll --------------------------
	.section	.text._ZN2at6native49_GLOBAL__N__cfa43aba_16_ReflectionPad_cu_f800513936reflection_pad3d_backward_out_kernelIN3c104HalfEEEvNS_27GenericPackedTensorAccessorIT_Lm5ENS_16DefaultPtrTraitsElEENS5_IKS6_Lm5ES7_lEElllll,"ax",@progbits
	.align	128
.text._ZN2at6native49_GLOBAL__N__cfa43aba_16_ReflectionPad_cu_f800513936reflection_pad3d_backward_out_kernelIN3c104HalfEEEvNS_27GenericPackedTensorAccessorIT_Lm5ENS_16DefaultPtrTraitsElEENS5_IKS6_Lm5ES7_lEElllll:
        .type           _ZN2at6native49_GLOBAL__N__cfa43aba_16_ReflectionPad_cu_f800513936reflection_pad3d_backward_out_kernelIN3c104HalfEEEvNS_27GenericPackedTensorAccessorIT_Lm5ENS_16DefaultPtrTraitsElEENS5_IKS6_Lm5ES7_lEElllll,@function
        .size           _ZN2at6native49_GLOBAL__N__cfa43aba_16_ReflectionPad_cu_f800513936reflection_pad3d_backward_out_kernelIN3c104HalfEEEvNS_27GenericPackedTensorAccessorIT_Lm5ENS_16DefaultPtrTraitsElEENS5_IKS6_Lm5ES7_lEElllll,(.L_x_1111 - _ZN2at6native49_GLOBAL__N__cfa43aba_16_ReflectionPad_cu_f800513936reflection_pad3d_backward_out_kernelIN3c104HalfEEEvNS_27GenericPackedTensorAccessorIT_Lm5ENS_16DefaultPtrTraitsElEENS5_IKS6_Lm5ES7_lEElllll)
        .other          _ZN2at6native49_GLOBAL__N__cfa43aba_16_ReflectionPad_cu_f800513936reflection_pad3d_backward_out_kernelIN3c104HalfEEEvNS_27GenericPackedTensorAccessorIT_Lm5ENS_16DefaultPtrTraitsElEENS5_IKS6_Lm5ES7_lEElllll,@"STO_CUDA_ENTRY STV_DEFAULT"
_ZN2at6native49_GLOBAL__N__cfa43aba_16_ReflectionPad_cu_f800513936reflection_pad3d_backward_out_kernelIN3c104HalfEEEvNS_27GenericPackedTensorAccessorIT_Lm5ENS_16DefaultPtrTraitsElEENS5_IKS6_Lm5ES7_lEElllll:
        /* <DEDUP_REMOVED lines=30> */
[----:B------:R-:W-:Y:S05]  /*01e0*/  CALL.REL.NOINC `($__internal_2_$__cuda_sm20_div_s64) ;  /* 0x0000001000b07944 */ /* 0x000fea0003c00000 */
        /* <DEDUP_REMOVED lines=11> */
.L_x_12:
        /* <DEDUP_REMOVED lines=22> */
.L_x_13:
[----:B------:R-:W-:Y:S05]  /*0400*/  BSYNC B0 ;  /* 0x0000000000007941 */ /* 0x000fea0003800000 */
.L_x_11:
[----:B------:R-:W-:Y:S01]  /*0410*/  ULDC UR4, c[0x0][0x28c] ;  /* 0x0000a30000047ab9 */ /* 0x000fe20000000800 */
[----:B------:R-:W-:Y:S01]  /*0420*/  BSSY B0, `(.L_x_14) ;  /* 0x000001c000007945 */ /* 0x000fe20003800000 */
[----:B------:R-:W-:-:S04]  /*0430*/  LOP3.LUT R0, R3, UR4, RZ, 0xfc, !PT ;  /* 0x0000000403007c12 */ /* 0x000fc8000f8efcff */
[----:B------:R-:W-:-:S13]  /*0440*/  ISETP.NE.U32.AND P0, PT, R0, RZ, PT ;  /* 0x000000ff0000720c */ /* 0x000fda0003f05070 */
[----:B------:R-:W-:Y:S05]  /*0450*/  @!P0 BRA `(.L_x_15) ;  /* 0x0000000000148947 */ /* 0x000fea0003800000 */
[----:B------:R-:W-:-:S07]  /*0460*/  MOV R0, 0x480 ;  /* 0x0000048000007802 */ /* 0x000fce0000000f00 */
[----:B------:R-:W-:Y:S05]  /*0470*/  CALL.REL.NOINC `($__internal_3_$__cuda_sm20_rem_s64) ;  /* 0x00000014005c7944 */ /* 0x000fea0003c00000 */
[----:B------:R-:W-:Y:S01]  /*0480*/  MOV R2, R6 ;  /* 0x0000000600027202 */ /* 0x000fe20000000f00 */
[----:B------:R-:W-:Y:S01]  /*0490*/  IMAD.MOV.U32 R3, RZ, RZ, R7 ;  /* 0x000000ffff037224 */ /* 0x000fe200078e0007 */
[----:B------:R-:W-:Y:S06]  /*04a0*/  BRA `(.L_x_16) ;  /* 0x00000000004c7947 */ /* 0x000fec0003800000 */
.L_x_15:
        /* <DEDUP_REMOVED lines=19> */
.L_x_16:
[----:B------:R-:W-:Y:S05]  /*05e0*/  BSYNC B0 ;  /* 0x0000000000007941 */ /* 0x000fea0003800000 */
.L_x_14:
        /* <DEDUP_REMOVED lines=17> */
[----:B------:R-:W-:Y:S05]  /*0700*/  CALL.REL.NOINC `($__internal_2_$__cuda_sm20_div_s64) ;  /* 0x0000000c00687944 */ /* 0x000fea0003c00000 */
[----:B------:R-:W-:Y:S02]  /*0710*/  IMAD.MOV.U32 R4, RZ, RZ, R8 ;  /* 0x000000ffff047224 */ /* 0x000fe400078e0008 */
[----:B------:R-:W-:Y:S01]  /*0720*/  IMAD.MOV.U32 R5, RZ, RZ, R9 ;  /* 0x000000ffff057224 */ /* 0x000fe200078e0009 */
[----:B------:R-:W-:Y:S06]  /*0730*/  BRA `(.L_x_19) ;  /* 0x0000000000507947 */ /* 0x000fec0003800000 */
.L_x_18:
        /* <DEDUP_REMOVED lines=20> */
.L_x_19:
[----:B------:R-:W-:Y:S05]  /*0880*/  BSYNC B0 ;  /* 0x0000000000007941 */ /* 0x000fea0003800000 */
.L_x_17:
        /* <DEDUP_REMOVED lines=187> */
.L_x_20:
[----:B-----5:R-:W-:-:S05]  /*1440*/  HADD2 R0, R5, R2.H0_H0 ;  /* 0x2000000205007230 */ /* 0x020fca0000000000 */
[----:B------:R-:W-:-:S06]  /*1450*/  PRMT R0, R5, R4, R0 ;  /* 0x0000000405007216 */ /* 0x000fcc0000000000 */
[----:B------:R-:W2:Y:S02]  /*1460*/  ATOM.E.CAS.STRONG.GPU PT, R0, [R14], R5, R0 ;  /* 0x000000050e00738b */ /* 0x000ea400001ee100 */
[----:B--2---:R-:W-:Y:S01]  /*1470*/  ISETP.NE.U32.AND P0, PT, R0, R5, PT ;  /* 0x000000050000720c */ /* 0x004fe20003f05070 */
[----:B------:R-:W-:-:S12]  /*1480*/  IMAD.MOV.U32 R5, RZ, RZ, R0 ;  /* 0x000000ffff057224 */ /* 0x000fd800078e0000 */
[----:B------:R-:W-:Y:S05]  /*1490*/  @P0 BRA `(.L_x_20) ;  /* 0xfffffffc00e80947 */ /* 0x000fea000383ffff */
[----:B------:R-:W-:Y:S05]  /*14a0*/  EXIT ;  /* 0x000000000000794d */ /* 0x000fea0003800000 */
        .weak           $__internal_2_$__cuda_sm20_div_s64
        .type           $__internal_2_$__cuda_sm20_div_s64,@function
        .size           $__internal_2_$__cuda_sm20_div_s64,($__internal_3_$__cuda_sm20_rem_s64 - $__internal_2_$__cuda_sm20_div_s64)
$__internal_2_$__cuda_sm20_div_s64:
        /* <DEDUP_REMOVED lines=83> */
[----:B------:R-:W-:Y:S06]  /*19e0*/  RET.REL.NODEC R6 `(_ZN2at6native49_GLOBAL__N__cfa43aba_16_ReflectionPad_cu_f800513936reflection_pad3d_backward_out_kernelIN3c104HalfEEEvNS_27GenericPackedTensorAccessorIT_Lm5ENS_16DefaultPtrTraitsElEENS5_IKS6_Lm5ES7_lEElllll) ;  /* 0xffffffe406847950 */ /* 0x000fec0003c3ffff */
        .weak           $__internal_3_$__cuda_sm20_rem_s64
        .type           $__internal_3_$__cuda_sm20_rem_s64,@function
        .size           $__internal_3_$__cuda_sm20_rem_s64,(.L_x_1111 - $__internal_3_$__cuda_sm20_rem_s64)
$__internal_3_$__cuda_sm20_rem_s64:
        /* <DEDUP_REMOVED lines=78> */
[----:B------:R-:W-:Y:S06]  /*1ed0*/  RET.REL.NODEC R2 `(_ZN2at6native49_GLOBAL__N__cfa43aba_16_ReflectionPad_cu_f800513936reflection_pad3d_backward_out_kernelIN3c104HalfEEEvNS_27GenericPackedTensorAccessorIT_Lm5ENS_16DefaultPtrTraitsElEENS5_IKS6_Lm5ES7_lEElllll) ;  /* 0xffffffe002487950 */ /* 0x000fec0003c3ffff */
.L_x_21:
        /* <DEDUP_REMOVED lines=10> */
.L_x_1111:


//--------------------- .text._ZN2at6native49_GLOBAL__N__cfa43aba_16_ReflectionPad_cu_f800513936reflection_pad3d_backward_out_kernelIN3c107complexIfEEEEvNS_27GenericPackedTensorAccessorIT_Lm5ENS_16DefaultPtrTraitsElEENS6_IKS7_Lm5ES8_lEElllll --------------------------
	.section	.text._ZN2at6native49_GLOBAL__N__cfa43aba_16_ReflectionPad_cu_f800513936reflection_pad3d_backward_out_kernelIN3c107complexIfEEEEvNS_27GenericPackedTensorAccessorIT_Lm5ENS_16DefaultPtrTraitsElEENS6_IKS7_Lm5ES8_lEElllll,"ax",@progbits
	.align	128
.text._ZN2at6native49_GLOBAL__N__cfa43aba_16_ReflectionPad_cu_f800513936reflection_pad3d_backward_out_kernelIN3c107complexIfEEEEvNS_27GenericPackedTensorAccessorIT_Lm5ENS_16DefaultPtrTraitsElEENS6_IKS7_Lm5ES8_lEElllll:
        .type           _ZN2at6native49_GLOBAL__N__cfa43aba_16_ReflectionPad_cu_f800513936reflection_pad3d_backward_out_kernelIN3c107complexIfEEEEvNS_27GenericPackedTensorAccessorIT_Lm5ENS_16DefaultPtrTraitsElEENS6_IKS7_Lm5ES8_lEElllll,@function
        .size           _ZN2at6native49_GLOBAL__N__cfa43aba_16_ReflectionPad_cu_f800513936reflection_pad3d_backward_out_kernelIN3c107complexIfEEEEvNS_27GenericPackedTensorAccessorIT_Lm5ENS_16DefaultPtrTraitsElEENS6_IKS7_Lm5ES8_lEElllll,(.L_x_1114 - _ZN2at6native49_GLOBAL__N__cfa43aba_16_ReflectionPad_cu_f800513936reflection_pad3d_backward_out_kernelIN3c107complexIfEEEEvNS_27GenericPackedTensorAccessorIT_Lm5ENS_16DefaultPtrTraitsElEENS6_IKS7_Lm5ES8_lEElllll)
        .other          _ZN2at6native49_GLOBAL__N__cfa43aba_16_ReflectionPad_cu_f800513936reflection_pad3d_backward_out_kernelIN3c107complexIfEEEEvNS_27GenericPackedTensorAccessorIT_Lm5ENS_16DefaultPtrTraitsElEENS6_IKS7_Lm5ES8_lEElllll,@"STO_CUDA_ENTRY STV_DEFAULT"
_ZN2at6native49_GLOBAL__N__cfa43aba_16_ReflectionPad_cu_f800513936reflection_pad3d_backward_out_kernelIN3c107complexIfEEEEvNS_27GenericPackedTensorAccessorIT_Lm5ENS_16DefaultPtrTraitsElEENS6_IKS7_Lm5ES8_lEElllll:
        /* <DEDUP_REMOVED lines=30> */
[----:B------:R-:W-:Y:S05]  /*01e0*/  CALL.REL.NOINC `($__internal_4_$__cuda_sm20_div_s64) ;  /* 0x0000001000887944 */ /* 0x000fea0003c00000 */
        /* <DEDUP_REMOVED lines=11> */
.L_x_23:
[----:B------:R-:W0:Y:S01]  /*02a0*/  I2F.U32.RP R0, UR10 ;  /* 0x0000000a00007d06 */ /* 0x000e220008209000 */
[----:B------:R-:W-:-:S07]  /*02b0*/  ISETP.NE.U32.AND P2, PT, RZ, UR10, PT ;  /* 0x0000000aff007c0c */ /* 0x000fce000bf45070 */
[----:B0-----:R-:W0:Y:S02]  /*02c0*/  MUFU.RCP R0, R0 ;  /* 0x0000000000007308 */ /* 0x001e240000001000 */
[----:B0-----:R-:W-:Y:S02]  /*02d0*/  VIADD R2, R0, 0xffffffe ;  /* 0x0ffffffe00027836 */ /* 0x001fe40000000000 */
[----:B------:R-:W-:-:S04]  /*02e0*/  IMAD.MOV.U32 R0, RZ, RZ, RZ ;  /* 0x000000ffff007224 */ /* 0x000fc800078e00ff */
        /* <DEDUP_REMOVED lines=13> */
[----:B------:R-:W-:Y:S02]  /*03c0*/  @P1 IADD3 R2, R2, 0x1, RZ ;  /* 0x0000000102021810 */ /* 0x000fe40007ffe0ff */
[----:B------:R-:W-:-:S05]  /*03d0*/  @!P2 LOP3.LUT R2, RZ, UR10, RZ, 0x33, !PT ;  /* 0x0000000aff02ac12 */ /* 0x000fca000f8e33ff */
[----:B------:R-:W-:-:S04]  /*03e0*/  IMAD.MOV R5, RZ, RZ, -R2 ;  /* 0x000000ffff057224 */ /* 0x000fc800078e0a02 */
[----:B------:R-:W-:-:S07]  /*03f0*/  IMAD R5, R5, UR10, R6 ;  /* 0x0000000a05057c24 */ /* 0x000fce000f8e0206 */
.L_x_24:
[----:B------:R-:W-:Y:S05]  /*0400*/  BSYNC B0 ;  /* 0x0000000000007941 */ /* 0x000fea0003800000 */
.L_x_22:
[----:B------:R-:W-:Y:S01]  /*0410*/  ULDC UR4, c[0x0][0x28c] ;  /* 0x0000a30000047ab9 */ /* 0x000fe20000000800 */
[----:B------:R-:W-:Y:S01]  /*0420*/  BSSY B0, `(.L_x_25) ;  /* 0x000001d000007945 */ /* 0x000fe20003800000 */
[----:B------:R-:W-:-:S04]  /*0430*/  LOP3.LUT R4, R3, UR4, RZ, 0xfc, !PT ;  /* 0x0000000403047c12 */ /* 0x000fc8000f8efcff */
[----:B------:R-:W-:-:S13]  /*0440*/  ISETP.NE.U32.AND P0, PT, R4, RZ, PT ;  /* 0x000000ff0400720c */ /* 0x000fda0003f05070 */
[----:B------:R-:W-:Y:S05]  /*0450*/  @!P0 BRA `(.L_x_26) ;  /* 0x0000000000188947 */ /* 0x000fea0003800000 */
[----:B------:R-:W-:Y:S01]  /*0460*/  IMAD.MOV.U32 R4, RZ, RZ, R2 ;  /* 0x000000ffff047224 */ /* 0x000fe200078e0002 */
[----:B------:R-:W-:-:S07]  /*0470*/  MOV R2, 0x490 ;  /* 0x0000049000027802 */ /* 0x000fce0000000f00 */
[----:B------:R-:W-:Y:S05]  /*0480*/  CALL.REL.NOINC `($__internal_5_$__cuda_sm20_rem_s64) ;  /* 0x0000001400307944 */ /* 0x000fea0003c00000 */
[----:B------:R-:W-:Y:S02]  /*0490*/  IMAD.MOV.U32 R2, RZ, RZ, R4 ;  /* 0x000000ffff027224 */ /* 0x000fe400078e0004 */
[----:B------:R-:W-:Y:S01]  /*04a0*/  IMAD.MOV.U32 R3, RZ, RZ, R9 ;  /* 0x000000ffff037224 */ /* 0x000fe200078e0009 */
[----:B------:R-:W-:Y:S06]  /*04b0*/  BRA `(.L_x_27) ;  /* 0x00000000004c7947 */ /* 0x000fec0003800000 */
.L_x_26:
[----:B------:R-:W-:Y:S02]  /*04c0*/  ULDC UR4, c[0x0][0x288] ;  /* 0x0000a20000047ab9 */ /* 0x000fe40000000800 */
        /* <DEDUP_REMOVED lines=18> */
.L_x_27:
[----:B------:R-:W-:Y:S05]  /*05f0*/  BSYNC B0 ;  /* 0x0000000000007941 */ /* 0x000fea0003800000 */
.L_x_25:
        /* <DEDUP_REMOVED lines=12> */
[----:B------:R-:W-:Y:S01]  /*06c0*/  MOV R12, UR4 ;  /* 0x00000004000c7c02 */ /* 0x000fe20008000f00 */
[----:B------:R-:W-:Y:S01]  /*06d0*/  IMAD.MOV.U32 R13, RZ, RZ, R6 ;  /* 0x000000ffff0d7224 */ /* 0x000fe200078e0006 */
[----:B------:R-:W-:Y:S01]  /*06e0*/  MOV R4, 0x720 ;  /* 0x0000072000047802 */ /* 0x000fe20000000f00 */
[----:B------:R-:W-:Y:S02]  /*06f0*/  IMAD.MOV.U32 R11, RZ, RZ, R7 ;  /* 0x000000ffff0b7224 */ /* 0x000fe400078e0007 */
[----:B------:R-:W-:-:S07]  /*0700*/  IMAD.U32 R10, RZ, RZ, UR6 ;  /* 0x00000006ff0a7e24 */ /* 0x000fce000f8e00ff */
[----:B------:R-:W-:Y:S05]  /*0710*/  CALL.REL.NOINC `($__internal_4_$__cuda_sm20_div_s64) ;  /* 0x0000000c003c7944 */ /* 0x000fea0003c00000 */
[----:B------:R-:W-:Y:S02]  /*0720*/  IMAD.MOV.U32 R8, RZ, RZ, R10 ;  /* 0x000000ffff087224 */ /* 0x000fe400078e000a */
[----:B------:R-:W-:Y:S01]  /*0730*/  IMAD.MOV.U32 R9, RZ, RZ, R11 ;  /* 0x000000ffff097224 */ /* 0x000fe200078e000b */
[----:B------:R-:W-:Y:S06]  /*0740*/  BRA `(.L_x_30) ;  /* 0x00000000004c7947 */ /* 0x000fec0003800000 */
.L_x_29:
        /* <DEDUP_REMOVED lines=8> */
[----:B------:R-:W-:-:S06]  /*07d0*/  IMAD.HI.U32 R9, R9, R7, R8 ;  /* 0x0000000709097227 */ /* 0x000fcc00078e0008 */
[----:B------:R-:W-:Y:S01]  /*07e0*/  IMAD.HI.U32 R8, R9, R6, RZ ;  /* 0x0000000609087227 */ /* 0x000fe200078e00ff */
[----:B------:R-:W-:-:S03]  /*07f0*/  HFMA2.MMA R9, -RZ, RZ, 0, 0 ;  /* 0x00000000ff097435 */ /* 0x000fc600000001ff */
[----:B------:R-:W-:-:S04]  /*0800*/  IMAD.MOV R7, RZ, RZ, -R8 ;  /* 0x000000ffff077224 */ /* 0x000fc800078e0a08 */
[----:B------:R-:W-:-:S05]  /*0810*/  IMAD R6, R7, UR4, R6 ;  /* 0x0000000407067c24 */ /* 0x000fca000f8e0206 */
[----:B------:R-:W-:-:S13]  /*0820*/  ISETP.GE.U32.AND P0, PT, R6, UR4, PT ;  /* 0x0000000406007c0c */ /* 0x000fda000bf06070 */
[----:B------:R-:W-:Y:S02]  /*0830*/  @P0 VIADD R6, R6, -UR4 ;  /* 0x8000000406060c36 */ /* 0x000fe40008000000 */
[----:B------:R-:W-:-:S03]  /*0840*/  @P0 VIADD R8, R8, 0x1 ;  /* 0x0000000108080836 */ /* 0x000fc60000000000 */
[----:B------:R-:W-:-:S13]  /*0850*/  ISETP.GE.U32.AND P1, PT, R6, UR4, PT ;  /* 0x0000000406007c0c */ /* 0x000fda000bf26070 */
[----:B------:R-:W-:Y:S01]  /*0860*/  @P1 VIADD R8, R8, 0x1 ;  /* 0x0000000108081836 */ /* 0x000fe20000000000 */
[----:B------:R-:W-:-:S07]  /*0870*/  @!P2 LOP3.LUT R8, RZ, UR4, RZ, 0x33, !PT ;  /* 0x00000004ff08ac12 */ /* 0x000fce000f8e33ff */
.L_x_30:
[----:B------:R-:W-:Y:S05]  /*0880*/  BSYNC B0 ;  /* 0x0000000000007941 */ /* 0x000fea0003800000 */
.L_x_28:
[----:B------:R-:W0:Y:S01]  /*0890*/  S2UR UR7, SR_CTAID.Y ;  /* 0x00000000000779c3 */ /* 0x000e220000002600 */
[----:B------:R-:W-:Y:S01]  /*08a0*/  ULDC.64 UR12, c[0x0][0x2d8] ;  /* 0x0000b600000c7ab9 */ /* 0x000fe20000000a00 */
[----:B------:R-:W-:Y:S01]  /*08b0*/  ULDC.64 UR16, c[0x0][0x2a0] ;  /* 0x0000a80000107ab9 */ /* 0x000fe20000000a00 */
[----:B------:R-:W-:Y:S01]  /*08c0*/  ULDC.64 UR14, c[0x0][0x2e0] ;  /* 0x0000b800000e7ab9 */ /* 0x000fe20000000a00 */
[----:B------:R-:W-:-:S04]  /*08d0*/  ULDC.64 UR22, c[0x0][0x248] ;  /* 0x0000920000167ab9 */ /* 0x000fc80000000a00 */
[----:B------:R-:W1:Y:S08]  /*08e0*/  S2UR UR8, SR_CTAID.Z ;  /* 0x00000000000879c3 */ /* 0x000e700000002700 */
[----:B------:R-:W2:Y:S01]  /*08f0*/  LDC.64 R10, c[0x0][0x2b8] ;  /* 0x0000ae00ff0a7b82 */ /* 0x000ea20000000a00 */
[----:B0-----:R-:W-:-:S07]  /*0900*/  UIADD3 UR11, UP0, UR7, UR12, URZ ;  /* 0x0000000c070b7290 */ /* 0x001fce000ff1e03f */
[----:B------:R-:W0:Y:S01]  /*0910*/  LDC.64 R14, c[0x0][0x238] ;  /* 0x00008e00ff0e7b82 */ /* 0x000e220000000a00 */
[----:B------:R-:W-:-:S04]  /*0920*/  UIADD3.X UR12, URZ, UR13, URZ, UP0, !UPT ;  /* 0x0000000d3f0c7290 */ /* 0x000fc800087fe43f */
[----:B------:R-:W-:Y:S02]  /*0930*/  UIMAD UR10, UR12, UR16, URZ ;  /* 0x000000100c0a72a4 */ /* 0x000fe4000f8e023f */
[----:B-1----:R-:W-:Y:S02]  /*0940*/  UIADD3 UR7, UP0, UR8, UR14, URZ ;  /* 0x0000000e08077290 */ /* 0x002fe4000ff1e03f */
[----:B------:R-:W-:Y:S02]  /*0950*/  UIMAD.WIDE.U32 UR8, UR11, UR16, URZ ;  /* 0x000000100b0872a5 */ /* 0x000fe4000f8e003f */
[----:B------:R-:W-:Y:S02]  /*0960*/  UIMAD UR13, UR11, UR17, UR10 ;  /* 0x000000110b0d72a4 */ /* 0x000fe4000f8e020a */
[----:B------:R-:W-:Y:S01]  /*0970*/  UIADD3.X UR10, URZ, UR15, URZ, UP0, !UPT ;  /* 0x0000000f3f0a7290 */ /* 0x000fe200087fe43f */
[----:B--2---:R-:W-:Y:S01]  /*0980*/  IMAD R4, R0, R10, RZ ;  /* 0x0000000a00047224 */ /* 0x004fe200078e02ff */
[----:B------:R-:W-:Y:S01]  /*0990*/  UIADD3 UR9, UR9, UR13, URZ ;  /* 0x0000000d09097290 */ /* 0x000fe2000fffe03f */
[----:B------:R-:W-:-:S02]  /*09a0*/  ULDC.64 UR14, c[0x0][0x298] ;  /* 0x0000a600000e7ab9 */ /* 0x000fc40000000a00 */
[----:B------:R-:W-:Y:S01]  /*09b0*/  IMAD R11, R5, R11, R4 ;  /* 0x0000000b050b7224 */ /* 0x000fe200078e0204 */
[----:B------:R-:W-:Y:S02]  /*09c0*/  UIMAD UR13, UR10, UR14, URZ ;  /* 0x0000000e0a0d72a4 */ /* 0x000fe4000f8e023f */
[----:B------:R-:W-:Y:S02]  /*09d0*/  UIMAD.WIDE.U32 UR8, UR7, UR14, UR8 ;  /* 0x0000000e070872a5 */ /* 0x000fe4000f8e0008 */
[----:B------:R-:W-:-:S03]  /*09e0*/  UIMAD UR13, UR7, UR15, UR13 ;  /* 0x0000000f070d72a4 */ /* 0x000fc6000f8e020d */
[----:B------:R-:W-:Y:S01]  /*09f0*/  ULDC.64 UR14, c[0x0][0x228] ;  /* 0x00008a00000e7ab9 */ /* 0x000fe20000000a00 */
[----:B------:R-:W-:-:S06]  /*0a00*/  UIADD3 UR9, UR9, UR13, URZ ;  /* 0x0000000d09097290 */ /* 0x000fcc000fffe03f */
[----:B------:R-:W-:Y:S01]  /*0a10*/  IMAD.WIDE.U32 R6, R5, R10, UR8 ;  /* 0x0000000805067e25 */ /* 0x000fe2000f8e000a */
[----:B------:R-:W-:-:S03]  /*0a20*/  ULDC.64 UR8, c[0x0][0x2b0] ;  /* 0x0000ac0000087ab9 */ /* 0x000fc60000000a00 */
[----:B------:R-:W-:Y:S02]  /*0a30*/  IMAD R13, R3, UR8, RZ ;  /* 0x00000008030d7c24 */ /* 0x000fe4000f8e02ff */
[----:B------:R-:W-:Y:S02]  /*0a40*/  IMAD.IADD R7, R7, 0x1, R11 ;  /* 0x0000000107077824 */ /* 0x000fe400078e020b */
[C---:B------:R-:W-:Y:S02]  /*0a50*/  IMAD R13, R2.reuse, UR9, R13 ;  /* 0x00000009020d7c24 */ /* 0x040fe4000f8e020d */
[----:B------:R-:W-:Y:S01]  /*0a60*/  IMAD.WIDE.U32 R6, R2, UR8, R6 ;  /* 0x0000000802067c25 */ /* 0x000fe2000f8e0006 */
[----:B------:R-:W-:-:S03]  /*0a70*/  ULDC.64 UR8, c[0x0][0x2a8] ;  /* 0x0000aa0000087ab9 */ /* 0x000fc60000000a00 */
[----:B------:R-:W-:Y:S02]  /*0a80*/  IMAD R11, R9, UR8, RZ ;  /* 0x00000008090b7c24 */ /* 0x000fe4000f8e02ff */
[----:B------:R-:W-:Y:S02]  /*0a90*/  IMAD.IADD R7, R7, 0x1, R13 ;  /* 0x0000000107077824 */ /* 0x000fe400078e020d */
[C---:B------:R-:W-:Y:S02]  /*0aa0*/  IMAD R11, R8.reuse, UR9, R11 ;  /* 0x00000009080b7c24 */ /* 0x040fe4000f8e020b */
[----:B------:R-:W-:Y:S01]  /*0ab0*/  IMAD.WIDE.U32 R6, R8, UR8, R6 ;  /* 0x0000000808067c25 */ /* 0x000fe2000f8e0006 */
[----:B------:R-:W-:-:S03]  /*0ac0*/  ULDC.64 UR8, c[0x0][0x268] ;  /* 0x00009a0000087ab9 */ /* 0x000fc60000000a00 */
[----:B------:R-:W-:Y:S01]  /*0ad0*/  IMAD.IADD R7, R7, 0x1, R11 ;  /* 0x0000000107077824 */ /* 0x000fe200078e020b */
[C---:B------:R-:W-:Y:S01]  /*0ae0*/  LEA R16, P0, R6.reuse, UR8, 0x3 ;  /* 0x0000000806107c11 */ /* 0x040fe2000f8018ff */
[----:B------:R-:W1:Y:S03]  /*0af0*/  LDC.64 R10, c[0x0][0x2c0] ;  /* 0x0000b000ff0a7b82 */ /* 0x000e660000000a00 */
[----:B------:R-:W-:Y:S01]  /*0b00*/  LEA.HI.X R17, R6, UR9, R7, 0x3, P0 ;  /* 0x0000000906117c11 */ /* 0x000fe200080f1c07 */
[----:B------:R-:W-:-:S04]  /*0b10*/  ULDC.64 UR8, c[0x0][0x2d0] ;  /* 0x0000b40000087ab9 */ /* 0x000fc80000000a00 */
[----:B------:R2:W3:Y:S01]  /*0b20*/  LDG.E.64 R6, desc[UR20][R16.64] ;  /* 0x0000001410067981 */ /* 0x0004e2000c1e1b00 */
[----:B------:R-:W-:Y:S01]  /*0b30*/  IADD3 R12, P0, R8, -UR8, RZ ;  /* 0x80000008080c7c10 */ /* 0x000fe2000ff1e0ff */
[----:B------:R-:W-:Y:S02]  /*0b40*/  UIADD3 UR13, UP0, -UR14, 0x1, URZ ;  /* 0x000000010e0d7890 */ /* 0x000fe4000ff1e13f */
[----:B------:R-:W-:Y:S01]  /*0b50*/  UIADD3 UR17, UP1, URZ, -UR8, URZ ;  /* 0x800000083f117290 */ /* 0x000fe2000ff3e03f */
[----:B------:R-:W-:Y:S01]  /*0b60*/  IADD3.X R13, R9, ~UR9, RZ, P0, !PT ;  /* 0x80000009090d7c10 */ /* 0x000fe200087fe4ff */
[----:B------:R-:W-:Y:S01]  /*0b70*/  UIADD3.X UR16, URZ, ~UR15, URZ, UP0, !UPT ;  /* 0x8000000f3f107290 */ /* 0x000fe200087fe43f */
[----:B------:R-:W-:Y:S01]  /*0b80*/  IADD3 R21, P1, RZ, -R12, RZ ;  /* 0x8000000cff157210 */ /* 0x000fe20007f3e0ff */
[----:B------:R-:W-:Y:S01]  /*0b90*/  UIMAD UR12, UR12, UR22, URZ ;  /* 0x000000160c0c72a4 */ /* 0x000fe2000f8e023f */
[----:B------:R-:W-:Y:S01]  /*0ba0*/  ISETP.LT.AND P3, PT, R13, RZ, PT ;  /* 0x000000ff0d00720c */ /* 0x000fe20003f61270 */
[----:B------:R-:W-:-:S02]  /*0bb0*/  UIADD3.X UR18, URZ, ~UR9, URZ, UP1, !UPT ;  /* 0x800000093f127290 */ /* 0x000fc40008ffe43f */
[----:B--2---:R-:W-:Y:S01]  /*0bc0*/  IMAD.X R16, RZ, RZ, ~R13, P1 ;  /* 0x000000ffff107224 */ /* 0x004fe200008e0e0d */
[----:B------:R-:W-:Y:S01]  /*0bd0*/  SEL R12, R21, R12, P3 ;  /* 0x0000000c150c7207 */ /* 0x000fe20001800000 */
[----:B------:R-:W-:Y:S01]  /*0be0*/  IMAD.U32 R25, RZ, RZ, UR16 ;  /* 0x00000010ff197e24 */ /* 0x000fe2000f8e00ff */
[----:B------:R-:W-:Y:S01]  /*0bf0*/  UIMAD UR12, UR11, UR23, UR12 ;  /* 0x000000170b0c72a4 */ /* 0x000fe2000f8e020c */
[C---:B-1----:R-:W-:Y:S02]  /*0c00*/  IADD3 R19, P0, -R10.reuse, 0x1, RZ ;  /* 0x000000010a137810 */ /* 0x042fe40007f1e1ff */
[-C--:B0-----:R-:W-:Y:S02]  /*0c10*/  LEA R20, P2, R10, R14.reuse, 0x1 ;  /* 0x0000000e0a147211 */ /* 0x081fe400078408ff */
[----:B------:R-:W-:Y:S01]  /*0c20*/  SEL R13, R16, R13, P3 ;  /* 0x0000000d100d7207 */ /* 0x000fe20001800000 */
[----:B------:R-:W-:Y:S01]  /*0c30*/  IMAD.X R4, RZ, RZ, ~R11, P0 ;  /* 0x000000ffff047224 */ /* 0x000fe200000e0e0b */
[----:B------:R-:W-:-:S02]  /*0c40*/  IADD3 R19, P0, P1, R5, -R14, R19 ;  /* 0x8000000e05137210 */ /* 0x000fc4000791e013 */
[-C--:B------:R-:W-:Y:S02]  /*0c50*/  IADD3 R18, P3, R5, -R10.reuse, RZ ;  /* 0x8000000a05127210 */ /* 0x080fe40007f7e0ff */
[-C--:B------:R-:W-:Y:S02]  /*0c60*/  IADD3.X R14, R0, ~R15.reuse, R4, P0, P1 ;  /* 0x8000000f000e7210 */ /* 0x080fe400007e2404 */
[--C-:B------:R-:W-:Y:S01]  /*0c70*/  LEA.HI.X R4, R10, R15, R11.reuse, 0x1, P2 ;  /* 0x0000000f0a047211 */ /* 0x100fe200010f0c0b */
[----:B------:R-:W-:Y:S01]  /*0c80*/  IMAD.U32 R15, RZ, RZ, UR13 ;  /* 0x0000000dff0f7e24 */ /* 0x000fe2000f8e00ff */
[----:B------:R-:W-:Y:S01]  /*0c90*/  IADD3 R17, P2, RZ, -R10, RZ ;  /* 0x8000000aff117210 */ /* 0x000fe20007f5e0ff */
[--C-:B------:R-:W-:Y:S01]  /*0ca0*/  IMAD.X R16, R0, 0x1, ~R11.reuse, P3 ;  /* 0x0000000100107824 */ /* 0x100fe200018e0e0b */
[----:B------:R-:W-:Y:S01]  /*0cb0*/  ISETP.GT.U32.AND P0, PT, R10, RZ, PT ;  /* 0x000000ff0a00720c */ /* 0x000fe20003f04070 */
[----:B------:R-:W-:Y:S01]  /*0cc0*/  ULEA UR13, UP0, UR8, UR14, 0x1 ;  /* 0x0000000e080d7291 */ /* 0x000fe2000f80083f */
[----:B------:R-:W-:Y:S01]  /*0cd0*/  ISETP.GT.U32.AND P1, PT, R17, RZ, PT ;  /* 0x000000ff1100720c */ /* 0x000fe20003f24070 */
[----:B------:R-:W-:Y:S01]  /*0ce0*/  IMAD.X R21, RZ, RZ, ~R11, P2 ;  /* 0x000000ffff157224 */ /* 0x000fe200010e0e0b */
[----:B------:R-:W-:Y:S01]  /*0cf0*/  ISETP.GT.AND.EX P0, PT, R11, RZ, PT, P0 ;  /* 0x000000ff0b00720c */ /* 0x000fe20003f04300 */
[----:B------:R-:W-:Y:S01]  /*0d00*/  ULEA.HI.X UR14, UR8, UR15, UR9, 0x1, UP0 ;  /* 0x0000000f080e7291 */ /* 0x000fe200080f0c09 */
[----:B------:R-:W-:Y:S01]  /*0d10*/  IADD3 R22, P2, RZ, -R19, RZ ;  /* 0x80000013ff167210 */ /* 0x000fe20007f5e0ff */
[----:B------:R-:W-:Y:S01]  /*0d20*/  UISETP.GT.U32.AND UP0, UPT, UR8, URZ, UPT ;  /* 0x0000003f0800728c */ /* 0x000fe2000bf04070 */
[----:B------:R-:W-:-:S02]  /*0d30*/  ISETP.GT.AND.EX P1, PT, R21, RZ, PT, P1 ;  /* 0x000000ff1500720c */ /* 0x000fc40003f24310 */
[----:B------:R-:W-:Y:S01]  /*0d40*/  SEL R23, R10, RZ, P0 ;  /* 0x000000ff0a177207 */ /* 0x000fe20000000000 */
[----:B------:R-:W-:Y:S01]  /*0d50*/  UISETP.GT.AND.EX UP0, UPT, UR9, URZ, UPT, UP0 ;  /* 0x0000003f0900728c */ /* 0x000fe2000bf04300 */
[----:B------:R-:W-:Y:S02]  /*0d60*/  ISETP.GE.AND P4, PT, R14, RZ, PT ;  /* 0x000000ff0e00720c */ /* 0x000fe40003f86270 */
[----:B------:R-:W-:Y:S01]  /*0d70*/  IADD3 R15, P3, P5, R8, -UR8, R15 ;  /* 0x80000008080f7c10 */ /* 0x000fe2000fd7e00f */
[----:B------:R-:W-:Y:S01]  /*0d80*/  USEL UR15, UR8, URZ, UP0 ;  /* 0x0000003f080f7287 */ /* 0x000fe20008000000 */
[----:B------:R-:W-:Y:S01]  /*0d90*/  SEL R10, R17, RZ, P1 ;  /* 0x000000ff110a7207 */ /* 0x000fe20000800000 */
[----:B------:R-:W-:Y:S01]  /*0da0*/  USEL UR16, UR9, URZ, UP0 ;  /* 0x0000003f09107287 */ /* 0x000fe20008000000 */
[----:B------:R-:W-:Y:S01]  /*0db0*/  LOP3.LUT R23, RZ, R23, RZ, 0x33, !PT ;  /* 0x00000017ff177212 */ /* 0x000fe200078e33ff */
[----:B------:R-:W-:Y:S01]  /*0dc0*/  UISETP.GT.U32.AND UP0, UPT, UR17, URZ, UPT ;  /* 0x0000003f1100728c */ /* 0x000fe2000bf04070 */
[----:B------:R-:W-:-:S02]  /*0dd0*/  SEL R22, R19, R22, !P4 ;  /* 0x0000001613167207 */ /* 0x000fc40006000000 */
[----:B------:R-:W-:Y:S01]  /*0de0*/  SEL R19, R11, RZ, P0 ;  /* 0x000000ff0b137207 */ /* 0x000fe20000000000 */
[----:B------:R-:W-:Y:S01]  /*0df0*/  UISETP.GT.AND.EX UP0, UPT, UR18, URZ, UPT, UP0 ;  /* 0x0000003f1200728c */ /* 0x000fe2000bf04300 */
[----:B------:R-:W-:Y:S01]  /*0e00*/  IADD3.X R17, R9, ~UR9, R25, P3, P5 ;  /* 0x8000000909117c10 */ /* 0x000fe20009fea419 */
[----:B------:R-:W-:Y:S01]  /*0e10*/  UIMAD.WIDE.U32 UR8, UR11, UR22, URZ ;  /* 0x000000160b0872a5 */ /* 0x000fe2000f8e003f */
[----:B------:R-:W-:Y:S01]  /*0e20*/  IADD3 R20, P5, P3, R10, R20, R23 ;  /* 0x000000140a147210 */ /* 0x000fe20007bbe017 */
[----:B------:R-:W-:Y:S01]  /*0e30*/  USEL UR11, UR17, URZ, UP0 ;  /* 0x0000003f110b7287 */ /* 0x000fe20008000000 */
[----:B------:R-:W-:Y:S01]  /*0e40*/  SEL R23, R21, RZ, P1 ;  /* 0x000000ff15177207 */ /* 0x000fe20000800000 */
[----:B------:R-:W0:Y:S01]  /*0e50*/  LDC.64 R10, c[0x0][0x2c8] ;  /* 0x0000b200ff0a7b82 */ /* 0x000e220000000a00 */
[----:B------:R-:W-:Y:S01]  /*0e60*/  LOP3.LUT R21, RZ, R19, RZ, 0x33, !PT ;  /* 0x00000013ff157212 */ /* 0x000fe200078e33ff */
[----:B------:R-:W-:Y:S01]  /*0e70*/  ULDC.64 UR22, c[0x0][0x240] ;  /* 0x0000900000167ab9 */ /* 0x000fe20000000a00 */
[----:B------:R-:W-:Y:S01]  /*0e80*/  IADD3 R19, P6, RZ, -R18, RZ ;  /* 0x80000012ff137210 */ /* 0x000fe20007fde0ff */
[----:B------:R-:W-:Y:S01]  /*0e90*/  UIMAD UR10, UR10, UR22, URZ ;  /* 0x000000160a0a72a4 */ /* 0x000fe2000f8e023f */
[----:B------:R-:W-:Y:S01]  /*0ea0*/  IADD3.X R21, R23, R4, R21, P5, P3 ;  /* 0x0000000417157210 */ /* 0x000fe20002fe6415 */
[----:B------:R-:W-:Y:S01]  /*0eb0*/  IMAD.X R23, RZ, RZ, ~R14, P2 ;  /* 0x000000ffff177224 */ /* 0x000fe200010e0e0e */
[----:B------:R-:W-:Y:S01]  /*0ec0*/  IADD3 R20, P3, P5, R22, R20, -R5 ;  /* 0x0000001416147210 */ /* 0x000fe20007d7e805 */
[----:B------:R-:W-:Y:S01]  /*0ed0*/  IMAD.X R25, RZ, RZ, ~R16, P6 ;  /* 0x000000ffff197224 */ /* 0x000fe200030e0e10 */
[----:B------:R-:W1:Y:S01]  /*0ee0*/  LDC.64 R4, c[0x0][0x230] ;  /* 0x00008c00ff047b82 */ /* 0x000e620000000a00 */
[----:B------:R-:W-:Y:S01]  /*0ef0*/  ISETP.LT.AND P2, PT, R16, RZ, PT ;  /* 0x000000ff1000720c */ /* 0x000fe20003f41270 */
[----:B------:R-:W-:Y:S01]  /*0f00*/  UIADD3 UR9, UR9, UR12, URZ ;  /* 0x0000000c09097290 */ /* 0x000fe2000fffe03f */
[----:B------:R-:W-:Y:S01]  /*0f10*/  IADD3 R24, P0, RZ, -R15, RZ ;  /* 0x8000000fff187210 */ /* 0x000fe20007f1e0ff */
[----:B------:R-:W-:Y:S01]  /*0f20*/  UIMAD UR19, UR7, UR23, UR10 ;  /* 0x00000017071372a4 */ /* 0x000fe2000f8e020a */
[----:B------:R-:W-:Y:S01]  /*0f30*/  SEL R14, R14, R23, !P4 ;  /* 0x000000170e0e7207 */ /* 0x000fe20006000000 */
[----:B------:R-:W-:Y:S01]  /*0f40*/  UIMAD.WIDE.U32 UR8, UR7, UR22, UR8 ;  /* 0x00000016070872a5 */ /* 0x000fe2000f8e0008 */
[----:B------:R-:W-:Y:S01]  /*0f50*/  SEL R23, R19, R18, P2 ;  /* 0x0000001213177207 */ /* 0x000fe20001000000 */
[----:B------:R-:W-:Y:S01]  /*0f60*/  ULOP3.LUT UR7, URZ, UR15, URZ, 0x33, !UPT ;  /* 0x0000000f3f077292 */ /* 0x000fe2000f8e333f */
[----:B------:R-:W-:Y:S01]  /*0f70*/  IADD3.X R19, R14, R21, ~R0, P3, P5 ;  /* 0x000000150e137210 */ /* 0x000fe20001feac00 */
[----:B------:R-:W-:Y:S01]  /*0f80*/  IMAD.X R14, RZ, RZ, ~R17, P0 ;  /* 0x000000ffff0e7224 */ /* 0x000fe200000e0e11 */
[----:B------:R-:W-:Y:S01]  /*0f90*/  SEL R16, R25, R16, P2 ;  /* 0x0000001019107207 */ /* 0x000fe20001000000 */
[----:B------:R-:W-:Y:S01]  /*0fa0*/  USEL UR12, UR18, URZ, UP0 ;  /* 0x0000003f120c7287 */ /* 0x000fe20008000000 */
[----:B------:R-:W-:Y:S01]  /*0fb0*/  IADD3 R0, P0, R20, R23, RZ ;  /* 0x0000001714007210 */ /* 0x000fe20007f1e0ff */
[----:B------:R-:W-:Y:S01]  /*0fc0*/  ULOP3.LUT UR10, URZ, UR16, URZ, 0x33, !UPT ;  /* 0x000000103f0a7292 */ /* 0x000fe2000f8e333f */
[----:B------:R-:W-:Y:S01]  /*0fd0*/  ISETP.GE.AND P1, PT, R17, RZ, PT ;  /* 0x000000ff1100720c */ /* 0x000fe20003f26270 */
[----:B------:R-:W-:Y:S01]  /*0fe0*/  UIADD3 UR7, UP0, UP1, UR11, UR13, UR7 ;  /* 0x0000000d0b077290 */ /* 0x000fe2000f91e007 */
[----:B0-----:R-:W-:Y:S01]  /*0ff0*/  IADD3 R22, P2, RZ, -R10, RZ ;  /* 0x8000000aff167210 */ /* 0x001fe20007f5e0ff */
[----:B------:R-:W-:Y:S01]  /*1000*/  IMAD.X R19, R19, 0x1, R16, P0 ;  /* 0x0000000113137824 */ /* 0x000fe200000e0610 */
[C---:B------:R-:W-:Y:S01]  /*1010*/  ISETP.GT.U32.AND P0, PT, R10.reuse, RZ, PT ;  /* 0x000000ff0a00720c */ /* 0x040fe20003f04070 */
[----:B------:R-:W-:Y:S01]  /*1020*/  UIADD3 UR9, UR9, UR19, URZ ;  /* 0x0000001309097290 */ /* 0x000fe2000fffe03f */
[----:B------:R-:W-:Y:S01]  /*1030*/  IADD3 R21, P3, -R10, 0x1, RZ ;  /* 0x000000010a157810 */ /* 0x000fe20007f7e1ff */
[----:B------:R-:W-:Y:S01]  /*1040*/  UIADD3.X UR10, UR12, UR14, UR10, UP0, UP1 ;  /* 0x0000000e0c0a7290 */ /* 0x000fe200087e240a */
[----:B------:R-:W-:-:S02]  /*1050*/  SEL R15, R15, R24, !P1 ;  /* 0x000000180f0f7207 */ /* 0x000fc40004800000 */
[----:B------:R-:W-:Y:S01]  /*1060*/  SEL R17, R17, R14, !P1 ;  /* 0x0000000e11117207 */ /* 0x000fe20004800000 */
[----:B------:R-:W-:Y:S01]  /*1070*/  IMAD.X R20, RZ, RZ, ~R11, P3 ;  /* 0x000000ffff147224 */ /* 0x000fe200018e0e0b */
[----:B------:R-:W-:Y:S02]  /*1080*/  ISETP.GT.U32.AND P1, PT, R22, RZ, PT ;  /* 0x000000ff1600720c */ /* 0x000fe40003f24070 */
[----:B------:R-:W-:Y:S02]  /*1090*/  ISETP.GT.AND.EX P0, PT, R11, RZ, PT, P0 ;  /* 0x000000ff0b00720c */ /* 0x000fe40003f04300 */
[----:B------:R-:W-:Y:S02]  /*10a0*/  IADD3.X R16, RZ, ~R11, RZ, P2, !PT ;  /* 0x8000000bff107210 */ /* 0x000fe400017fe4ff */
[-C--:B-1----:R-:W-:Y:S02]  /*10b0*/  IADD3 R14, P2, P3, R2, -R4.reuse, R21 ;  /* 0x80000004020e7210 */ /* 0x082fe40007b5e015 */
[----:B------:R-:W-:-:S02]  /*10c0*/  LEA R21, P4, R10, R4, 0x1 ;  /* 0x000000040a157211 */ /* 0x000fc400078808ff */
[----:B------:R-:W-:Y:S02]  /*10d0*/  ISETP.GT.AND.EX P1, PT, R16, RZ, PT, P1 ;  /* 0x000000ff1000720c */ /* 0x000fe40003f24310 */
[C---:B------:R-:W-:Y:S02]  /*10e0*/  SEL R4, R10.reuse, RZ, P0 ;  /* 0x000000ff0a047207 */ /* 0x040fe40000000000 */
[-C--:B------:R-:W-:Y:S02]  /*10f0*/  IADD3.X R20, R3, ~R5.reuse, R20, P2, P3 ;  /* 0x8000000503147210 */ /* 0x080fe400017e6414 */
[----:B------:R-:W-:Y:S02]  /*1100*/  LEA.HI.X R18, R10, R5, R11, 0x1, P4 ;  /* 0x000000050a127211 */ /* 0x000fe400020f0c0b */
[----:B------:R-:W-:Y:S02]  /*1110*/  SEL R5, R22, RZ, P1 ;  /* 0x000000ff16057207 */ /* 0x000fe40000800000 */
[----:B------:R-:W-:-:S02]  /*1120*/  LOP3.LUT R4, RZ, R4, RZ, 0x33, !PT ;  /* 0x00000004ff047212 */ /* 0x000fc400078e33ff */
[----:B------:R-:W-:Y:S02]  /*1130*/  IADD3 R22, P4, R2, -R10, RZ ;  /* 0x8000000a02167210 */ /* 0x000fe40007f9e0ff */
[----:B------:R-:W-:Y:S02]  /*1140*/  IADD3 R21, P2, P3, R5, R21, R4 ;  /* 0x0000001505157210 */ /* 0x000fe40007b5e004 */
[----:B------:R-:W0:Y:S01]  /*1150*/  LDC.64 R4, c[0x0][0x260] ;  /* 0x00009800ff047b82 */ /* 0x000e220000000a00 */
[----:B------:R-:W-:Y:S01]  /*1160*/  IMAD.X R10, R3, 0x1, ~R11, P4 ;  /* 0x00000001030a7824 */ /* 0x000fe200020e0e0b */
[----:B------:R-:W-:Y:S02]  /*1170*/  IADD3 R23, P4, RZ, -R14, RZ ;  /* 0x8000000eff177210 */ /* 0x000fe40007f9e0ff */
[----:B------:R-:W-:Y:S02]  /*1180*/  SEL R16, R16, RZ, P1 ;  /* 0x000000ff10107207 */ /* 0x000fe40000800000 */
[----:B------:R-:W-:Y:S01]  /*1190*/  ISETP.GE.AND P1, PT, R20, RZ, PT ;  /* 0x000000ff1400720c */ /* 0x000fe20003f26270 */
[----:B------:R-:W-:Y:S01]  /*11a0*/  IMAD.X R25, RZ, RZ, ~R20, P4 ;  /* 0x000000ffff197224 */ /* 0x000fe200020e0e14 */
[----:B------:R-:W-:-:S02]  /*11b0*/  SEL R24, R11, RZ, P0 ;  /* 0x000000ff0b187207 */ /* 0x000fc40000000000 */
[----:B------:R-:W-:Y:S02]  /*11c0*/  IADD3 R11, P5, RZ, -R22, RZ ;  /* 0x80000016ff0b7210 */ /* 0x000fe40007fbe0ff */
[----:B------:R-:W-:Y:S02]  /*11d0*/  SEL R14, R14, R23, !P1 ;  /* 0x000000170e0e7207 */ /* 0x000fe40004800000 */
[----:B------:R-:W-:Y:S02]  /*11e0*/  LOP3.LUT R23, RZ, R24, RZ, 0x33, !PT ;  /* 0x00000018ff177212 */ /* 0x000fe400078e33ff */
[----:B------:R-:W-:Y:S02]  /*11f0*/  ISETP.LT.AND P0, PT, R10, RZ, PT ;  /* 0x000000ff0a00720c */ /* 0x000fe40003f01270 */
[----:B------:R-:W-:Y:S01]  /*1200*/  SEL R20, R20, R25, !P1 ;  /* 0x0000001914147207 */ /* 0x000fe20004800000 */
[----:B------:R-:W-:Y:S01]  /*1210*/  IMAD.X R25, RZ, RZ, ~R10, P5 ;  /* 0x000000ffff197224 */ /* 0x000fe200028e0e0a */
[----:B------:R-:W-:-:S02]  /*1220*/  IADD3.X R23, R16, R18, R23, P2, P3 ;  /* 0x0000001210177210 */ /* 0x000fc400017e6417 */
[----:B------:R-:W-:Y:S02]  /*1230*/  SEL R11, R11, R22, P0 ;  /* 0x000000160b0b7207 */ /* 0x000fe40000000000 */
[----:B------:R-:W-:Y:S01]  /*1240*/  IADD3 R2, P1, P2, R14, R21, -R2 ;  /* 0x000000150e027210 */ /* 0x000fe20007a3e802 */
[----:B0-----:R-:W-:Y:S01]  /*1250*/  IMAD R19, R19, R4, RZ ;  /* 0x0000000413137224 */ /* 0x001fe200078e02ff */
[----:B------:R-:W-:Y:S02]  /*1260*/  SEL R10, R25, R10, P0 ;  /* 0x0000000a190a7207 */ /* 0x000fe40000000000 */
[----:B------:R-:W-:Y:S01]  /*1270*/  IADD3.X R3, R20, R23, ~R3, P1, P2 ;  /* 0x0000001714037210 */ /* 0x000fe20000fe4c03 */
[----:B------:R-:W-:Y:S01]  /*1280*/  IMAD R19, R0, R5, R19 ;  /* 0x0000000500137224 */ /* 0x000fe200078e0213 */
[----:B------:R-:W-:Y:S01]  /*1290*/  IADD3 R11, P0, R2, R11, RZ ;  /* 0x0000000b020b7210 */ /* 0x000fe20007f1e0ff */
[----:B------:R-:W-:Y:S01]  /*12a0*/  IMAD.WIDE.U32 R4, R0, R4, UR8 ;  /* 0x0000000800047e25 */ /* 0x000fe2000f8e0004 */
[----:B------:R-:W-:Y:S01]  /*12b0*/  IADD3 R15, P1, P2, R15, UR7, -R8 ;  /* 0x000000070f0f7c10 */ /* 0x000fe2000fa3e808 */
[----:B------:R-:W-:-:S02]  /*12c0*/  ULDC.64 UR8, c[0x0][0x258] ;  /* 0x0000960000087ab9 */ /* 0x000fc40000000a00 */
[----:B------:R-:W-:Y:S01]  /*12d0*/  IMAD.X R0, R3, 0x1, R10, P0 ;  /* 0x0000000103007824 */ /* 0x000fe200000e060a */
[----:B------:R-:W-:Y:S01]  /*12e0*/  IADD3.X R8, R17, UR10, ~R9, P1, P2 ;  /* 0x0000000a11087c10 */ /* 0x000fe20008fe4c09 */
[----:B------:R-:W-:Y:S01]  /*12f0*/  IMAD.IADD R5, R5, 0x1, R19 ;  /* 0x0000000105057824 */ /* 0x000fe200078e0213 */
[----:B------:R-:W-:Y:S01]  /*1300*/  IADD3 R9, P0, R15, R12, RZ ;  /* 0x0000000c0f097210 */ /* 0x000fe20007f1e0ff */
[----:B------:R-:W-:Y:S02]  /*1310*/  IMAD R0, R0, UR8, RZ ;  /* 0x0000000800007c24 */ /* 0x000fe4000f8e02ff */
[----:B------:R-:W-:-:S04]  /*1320*/  IMAD.WIDE.U32 R2, R11, UR8, R4 ;  /* 0x000000080b027c25 */ /* 0x000fc8000f8e0004 */
[----:B------:R-:W-:Y:S02]  /*1330*/  IMAD.X R13, R8, 0x1, R13, P0 ;  /* 0x00000001080d7824 */ /* 0x000fe400000e060d */
[----:B------:R-:W-:Y:S01]  /*1340*/  IMAD R15, R11, UR9, R0 ;  /* 0x000000090b0f7c24 */ /* 0x000fe2000f8e0200 */
[----:B------:R-:W-:Y:S02]  /*1350*/  ULDC.64 UR8, c[0x0][0x250] ;  /* 0x0000940000087ab9 */ /* 0x000fe40000000a00 */
[----:B------:R-:W-:Y:S02]  /*1360*/  IMAD R0, R13, UR8, RZ ;  /* 0x000000080d007c24 */ /* 0x000fe4000f8e02ff */
[----:B------:R-:W-:Y:S02]  /*1370*/  IMAD.IADD R3, R3, 0x1, R15 ;  /* 0x0000000103037824 */ /* 0x000fe400078e020f */
[C---:B------:R-:W-:Y:S02]  /*1380*/  IMAD R11, R9.reuse, UR9, R0 ;  /* 0x00000009090b7c24 */ /* 0x040fe4000f8e0200 */
[----:B------:R-:W-:Y:S01]  /*1390*/  IMAD.WIDE.U32 R4, R9, UR8, R2 ;  /* 0x0000000809047c25 */ /* 0x000fe2000f8e0002 */
[----:B------:R-:W-:-:S03]  /*13a0*/  ULDC.64 UR8, c[0x0][0x210] ;  /* 0x0000840000087ab9 */ /* 0x000fc60000000a00 */
[----:B------:R-:W-:Y:S01]  /*13b0*/  IMAD.IADD R3, R5, 0x1, R11 ;  /* 0x0000000105037824 */ /* 0x000fe200078e020b */
[----:B------:R-:W-:-:S04]  /*13c0*/  LEA R2, P0, R4, UR8, 0x3 ;  /* 0x0000000804027c11 */ /* 0x000fc8000f8018ff */
[----:B------:R-:W-:-:S05]  /*13d0*/  LEA.HI.X R3, R4, UR9, R3, 0x3, P0 ;  /* 0x0000000904037c11 */ /* 0x000fca00080f1c03 */
[----:B---3--:R-:W-:Y:S04]  /*13e0*/  REDG.E.ADD.F32.FTZ.RN.STRONG.GPU desc[UR20][R2.64], R6 ;  /* 0x00000006020079a6 */ /* 0x008fe8000c10f394 */
[----:B------:R-:W-:Y:S01]  /*13f0*/  REDG.E.ADD.F32.FTZ.RN.STRONG.GPU desc[UR20][R2.64+0x4], R7 ;  /* 0x00000407020079a6 */ /* 0x000fe2000c10f394 */
[----:B------:R-:W-:Y:S05]  /*1400*/  EXIT ;  /* 0x000000000000794d */ /* 0x000fea0003800000 */
        .weak           $__internal_4_$__cuda_sm20_div_s64
        .type           $__internal_4_$__cuda_sm20_div_s64,@function
        .size           $__internal_4_$__cuda_sm20_div_s64,($__internal_5_$__cuda_sm20_rem_s64 - $__internal_4_$__cuda_sm20_div_s64)
$__internal_4_$__cuda_sm20_div_s64:
        /* <DEDUP_REMOVED lines=8> */
[----:B0-----:R-:W-:-:S06]  /*1490*/  VIADD R14, R18, 0x1ffffffe ;  /* 0x1ffffffe120e7836 */ /* 0x001fcc0000000000 */
        /* <DEDUP_REMOVED lines=12> */
[----:B------:R-:W-:-:S04]  /*1560*/  IADD3 R17, P2, R23, R16, RZ ;  /* 0x0000001017117210 */ /* 0x000fc80007f5e0ff */
[----:B------:R-:W-:Y:S01]  /*1570*/  IADD3.X R19, R19, R15, RZ, P0, !PT ;  /* 0x0000000f13137210 */ /* 0x000fe200007fe4ff */
        /* <DEDUP_REMOVED lines=55> */
[----:B------:R-:W-:Y:S01]  /*18f0*/  IMAD.MOV.U32 R8, RZ, RZ, R4 ;  /* 0x000000ffff087224 */ /* 0x000fe200078e0004 */
[----:B------:R-:W-:Y:S01]  /*1900*/  SEL R11, R12, R11, !P1 ;  /* 0x0000000b0c0b7207 */ /* 0x000fe20004800000 */
[----:B------:R-:W-:Y:S01]  /*1910*/  IMAD.MOV.U32 R9, RZ, RZ, 0x0 ;  /* 0x00000000ff097424 */ /* 0x000fe200078e00ff */
[----:B------:R-:W-:Y:S02]  /*1920*/  SEL R10, R10, 0xffffffff, P0 ;  /* 0xffffffff0a0a7807 */ /* 0x000fe40000000000 */
[----:B------:R-:W-:Y:S01]  /*1930*/  SEL R11, R11, 0xffffffff, P0 ;  /* 0xffffffff0b0b7807 */ /* 0x000fe20000000000 */
[----:B------:R-:W-:Y:S06]  /*1940*/  RET.REL.NODEC R8 `(_ZN2at6native49_GLOBAL__N__cfa43aba_16_ReflectionPad_cu_f800513936reflection_pad3d_backward_out_kernelIN3c107complexIfEEEEvNS_27GenericPackedTensorAccessorIT_Lm5ENS_16DefaultPtrTraitsElEENS6_IKS7_Lm5ES8_lEElllll) ;  /* 0xffffffe408ac7950 */ /* 0x000fec0003c3ffff */
        .weak           $__internal_5_$__cuda_sm20_rem_s64
        .type           $__internal_5_$__cuda_sm20_rem_s64,@function
        .size           $__internal_5_$__cuda_sm20_rem_s64,(.L_x_1114 - $__internal_5_$__cuda_sm20_rem_s64)
$__internal_5_$__cuda_sm20_rem_s64:
        /* <DEDUP_REMOVED lines=8> */
[----:B0-----:R-:W-:-:S06]  /*19d0*/  IADD3 R8, R12, 0x1ffffffe, RZ ;  /* 0x1ffffffe0c087810 */ /* 0x001fcc0007ffe0ff */
        /* <DEDUP_REMOVED lines=65> */
[----:B------:R-:W-:Y:S02]  /*1df0*/  SEL R9, R8, R9, !P1 ;  /* 0x0000000908097207 */ /* 0x000fe40004800000 */
[----:B------:R-:W-:Y:S02]  /*1e00*/  SEL R4, R4, 0xffffffff, P0 ;  /* 0xffffffff04047807 */ /* 0x000fe40000000000 */
[----:B------:R-:W-:Y:S01]  /*1e10*/  SEL R9, R9, 0xffffffff, P0 ;  /* 0xffffffff09097807 */ /* 0x000fe20000000000 */
[----:B------:R-:W-:Y:S06]  /*1e20*/  RET.REL.NODEC R2 `(_ZN2at6native49_GLOBAL__N__cfa43aba_16_ReflectionPad_cu_f800513936reflection_pad3d_backward_out_kernelIN3c107complexIfEEEEvNS_27GenericPackedTensorAccessorIT_Lm5ENS_16DefaultPtrTraitsElEENS6_IKS7_Lm5ES8_lEElllll) ;  /* 0xffffffe002747950 */ /* 0x000fec0003c3ffff */
.L_x_31:
        /* <DEDUP_REMOVED lines=13> */
.L_x_1114:


//--------------------- .text._ZN2at6native49_GLOBAL__N__cfa43aba_16_ReflectionPad_cu_f800513936reflection_pad3d_backward_out_kernelIN3c107complexIdEEEEvNS_27GenericPackedTensorAccessorIT_Lm5ENS_16DefaultPtrTraitsElEENS6_IKS7_Lm5ES8_lEElllll --------------------------
	.section	.text._ZN2at6native49_GLOBAL__N__cfa43aba_16_ReflectionPad_cu_f800513936reflection_pad3d_backward_out_kernelIN3c107complexIdEEEEvNS_27GenericPackedTensorAccessorIT_Lm5ENS_16DefaultPtrTraitsElEENS6_IKS7_Lm5ES8_lEElllll,"ax",@progbits
	.align	128
.text._ZN2at6native49_GLOBAL__N__cfa43aba_16_ReflectionPad_cu_f800513936reflection_pad3d_backward_out_kernelIN3c107complexIdEEEEvNS_27GenericPackedTensorAccessorIT_Lm5ENS_16DefaultPtrTraitsElEENS6_IKS7_Lm5ES8_lEElllll:
        .type           _ZN2at6native49_GLOBAL__N__cfa43aba_16_ReflectionPad_cu_f800513936reflection_pad3d_backward_out_kernelIN3c107complexIdEEEEvNS_27GenericPackedTensorAccessorIT_Lm5ENS_16DefaultPtrTraitsElEENS6_IKS7_Lm5ES8_lEElllll,@function
        .size           _ZN2at6native49_GLOBAL__N__cfa43aba_16_ReflectionPad_cu_f800513936reflection_pad3d_backward_out_kernelIN3c107complexIdEEEEvNS_27GenericPackedTensorAccessorIT_Lm5ENS_16DefaultPtrTraitsElEENS6_IKS7_Lm5ES8_lEElllll,(.L_x_1117 - _ZN2at6native49_GLOBAL__N__cfa43aba_16_ReflectionPad_cu_f800513936reflection_pad3d_backward_out_kernelIN3c107complexIdEEEEvNS_27GenericPackedTensorAccessorIT_Lm5ENS_16DefaultPtrTraitsElEENS6_IKS7_Lm5ES8_lEElllll)
        .other          _ZN2at6native49_GLOBAL__N__cfa43aba_16_ReflectionPad_cu_f800513936reflection_pad3d_backward_out_kernelIN3c107complexIdEEEEvNS_27GenericPackedTensorAccessorIT_Lm5ENS_16DefaultPtrTraitsElEENS6_IKS7_Lm5ES8_lEElllll,@"STO_CUDA_ENTRY STV_DEFAULT"
_ZN2at6native49_GLOBAL__N__cfa43aba_16_ReflectionPad_cu_f800513936reflection_pad3d_backward_out_kernelIN3c107complexIdEEEEvNS_27GenericPackedTensorAccessorIT_Lm5ENS_16DefaultPtrTraitsElEENS6_IKS7_Lm5ES8_lEElllll:
        /* <DEDUP_REMOVED lines=30> */
[----:B------:R-:W-:Y:S05]  /*01e0*/  CALL.REL.NOINC `($__internal_6_$__cuda_sm20_div_s64) ;  /* 0x0000001000887944 */ /* 0x000fea0003c00000 */
        /* <DEDUP_REMOVED lines=11> */
.L_x_33:
        /* <DEDUP_REMOVED lines=22> */
.L_x_34:
[----:B------:R-:W-:Y:S05]  /*0400*/  BSYNC B0 ;  /* 0x0000000000007941 */ /* 0x000fea0003800000 */
.L_x_32:
[----:B------:R-:W-:Y:S01]  /*0410*/  ULDC UR4, c[0x0][0x28c] ;  /* 0x0000a30000047ab9 */ /* 0x000fe20000000800 */
[----:B------:R-:W-:Y:S01]  /*0420*/  BSSY B0, `(.L_x_35) ;  /* 0x000001d000007945 */ /* 0x000fe20003800000 */
[----:B------:R-:W-:-:S04]  /*0430*/  LOP3.LUT R6, R3, UR4, RZ, 0xfc, !PT ;  /* 0x0000000403067c12 */ /* 0x000fc8000f8efcff */
[----:B------:R-:W-:-:S13]  /*0440*/  ISETP.NE.U32.AND P0, PT, R6, RZ, PT ;  /* 0x000000ff0600720c */ /* 0x000fda0003f05070 */
[----:B------:R-:W-:Y:S05]  /*0450*/  @!P0 BRA `(.L_x_36) ;  /* 0x0000000000188947 */ /* 0x000fea0003800000 */
[----:B------:R-:W-:Y:S01]  /*0460*/  IMAD.MOV.U32 R6, RZ, RZ, R2 ;  /* 0x000000ffff067224 */ /* 0x000fe200078e0002 */
[----:B------:R-:W-:-:S07]  /*0470*/  MOV R2, 0x490 ;  /* 0x0000049000027802 */ /* 0x000fce0000000f00 */
[----:B------:R-:W-:Y:S05]  /*0480*/  CALL.REL.NOINC `($__internal_7_$__cuda_sm20_rem_s64) ;  /* 0x00000014002c7944 */ /* 0x000fea0003c00000 */
[----:B------:R-:W-:Y:S02]  /*0490*/  IMAD.MOV.U32 R2, RZ, RZ, R6 ;  /* 0x000000ffff027224 */ /* 0x000fe400078e0006 */
[----:B------:R-:W-:Y:S01]  /*04a0*/  IMAD.MOV.U32 R3, RZ, RZ, R7 ;  /* 0x000000ffff037224 */ /* 0x000fe200078e0007 */
[----:B------:R-:W-:Y:S06]  /*04b0*/  BRA `(.L_x_37) ;  /* 0x00000000004c7947 */ /* 0x000fec0003800000 */
.L_x_36:
        /* <DEDUP_REMOVED lines=19> */
.L_x_37:
[----:B------:R-:W-:Y:S05]  /*05f0*/  BSYNC B0 ;  /* 0x0000000000007941 */ /* 0x000fea0003800000 */
.L_x_35:
        /* <DEDUP_REMOVED lines=17> */
[----:B------:R-:W-:Y:S05]  /*0710*/  CALL.REL.NOINC `($__internal_6_$__cuda_sm20_div_s64) ;  /* 0x0000000c003c7944 */ /* 0x000fea0003c00000 */
[----:B------:R-:W-:Y:S02]  /*0720*/  IMAD.MOV.U32 R8, RZ, RZ, R6 ;  /* 0x000000ffff087224 */ /* 0x000fe400078e0006 */
[----:B------:R-:W-:Y:S01]  /*0730*/  IMAD.MOV.U32 R9, RZ, RZ, R7 ;  /* 0x000000ffff097224 */ /* 0x000fe200078e0007 */
[----:B------:R-:W-:Y:S06]  /*0740*/  BRA `(.L_x_40) ;  /* 0x00000000004c7947 */ /* 0x000fec0003800000 */
.L_x_39:
        /* <DEDUP_REMOVED lines=8> */
[----:B------:R-:W-:Y:S01]  /*07d0*/  IMAD.HI.U32 R7, R7, R9, R6 ;  /* 0x0000000907077227 */ /* 0x000fe200078e0006 */
[----:B------:R-:W-:-:S05]  /*07e0*/  HFMA2.MMA R9, -RZ, RZ, 0, 0 ;  /* 0x00000000ff097435 */ /* 0x000fca00000001ff */
[----:B------:R-:W-:-:S04]  /*07f0*/  IMAD.HI.U32 R8, R7, R4, RZ ;  /* 0x0000000407087227 */ /* 0x000fc800078e00ff */
        /* <DEDUP_REMOVED lines=8> */
.L_x_40:
[----:B------:R-:W-:Y:S05]  /*0880*/  BSYNC B0 ;  /* 0x0000000000007941 */ /* 0x000fea0003800000 */
.L_x_38:
        /* <DEDUP_REMOVED lines=33> */
[C---:B------:R-:W-:Y:S01]  /*0aa0*/  IMAD R7, R8.reuse, UR9, R7 ;  /* 0x0000000908077c24 */ /* 0x040fe2000f8e0207 */
[----:B------:R-:W-:Y:S01]  /*0ab0*/  UIADD3 UR13, UP0, -UR14, 0x1, URZ ;  /* 0x000000010e0d7890 */ /* 0x000fe2000ff1e13f */
[----:B------:R-:W-:Y:S01]  /*0ac0*/  IMAD.WIDE.U32 R4, R8, UR8, R4 ;  /* 0x0000000808047c25 */ /* 0x000fe2000f8e0004 */
[----:B------:R-:W-:Y:S01]  /*0ad0*/  ULDC.64 UR8, c[0x0][0x268] ;  /* 0x00009a0000087ab9 */ /* 0x000fe20000000a00 */
[----:B------:R-:W1:Y:S02]  /*0ae0*/  LDC.64 R10, c[0x0][0x238] ;  /* 0x00008e00ff0a7b82 */ /* 0x000e640000000a00 */
[----:B------:R-:W-:Y:S01]  /*0af0*/  IMAD.IADD R5, R5, 0x1, R7 ;  /* 0x0000000105057824 */ /* 0x000fe200078e0207 */
[----:B------:R-:W-:-:S04]  /*0b00*/  LEA R6, P0, R4, UR8, 0x4 ;  /* 0x0000000804067c11 */ /* 0x000fc8000f8020ff */
[----:B------:R-:W-:Y:S01]  /*0b10*/  LEA.HI.X R7, R4, UR9, R5, 0x4, P0 ;  /* 0x0000000904077c11 */ /* 0x000fe200080f2405 */
[----:B------:R-:W-:Y:S01]  /*0b20*/  UIADD3.X UR16, URZ, ~UR15, URZ, UP0, !UPT ;  /* 0x8000000f3f107290 */ /* 0x000fe200087fe43f */
[----:B------:R-:W-:Y:S01]  /*0b30*/  IMAD.U32 R17, RZ, RZ, UR13 ;  /* 0x0000000dff117e24 */ /* 0x000fe2000f8e00ff */
[----:B------:R-:W-:-:S03]  /*0b40*/  ULDC.64 UR8, c[0x0][0x2d0] ;  /* 0x0000b40000087ab9 */ /* 0x000fc60000000a00 */
[----:B------:R-:W2:Y:S01]  /*0b50*/  LDG.E.128 R4, desc[UR20][R6.64] ;  /* 0x0000001406047981 */ /* 0x000ea2000c1e1d00 */
[----:B------:R-:W-:Y:S01]  /*0b60*/  IMAD.U32 R19, RZ, RZ, UR16 ;  /* 0x00000010ff137e24 */ /* 0x000fe2000f8e00ff */
[C---:B------:R-:W-:Y:S01]  /*0b70*/  IADD3 R15, P0, R8.reuse, -UR8, RZ ;  /* 0x80000008080f7c10 */ /* 0x040fe2000ff1e0ff */
[----:B------:R-:W-:Y:S02]  /*0b80*/  ULEA UR13, UP0, UR8, UR14, 0x1 ;  /* 0x0000000e080d7291 */ /* 0x000fe4000f80083f */
[----:B------:R-:W-:Y:S01]  /*0b90*/  IADD3 R17, P1, P2, R8, -UR8, R17 ;  /* 0x8000000808117c10 */ /* 0x000fe2000fa3e011 */
[----:B------:R-:W-:Y:S01]  /*0ba0*/  UIADD3 UR17, UP1, URZ, -UR8, URZ ;  /* 0x800000083f117290 */ /* 0x000fe2000ff3e03f */
[C---:B------:R-:W-:Y:S01]  /*0bb0*/  IADD3.X R14, R9.reuse, ~UR9, RZ, P0, !PT ;  /* 0x80000009090e7c10 */ /* 0x040fe200087fe4ff */
[----:B------:R-:W-:Y:S02]  /*0bc0*/  ULEA.HI.X UR14, UR8, UR15, UR9, 0x1, UP0 ;  /* 0x0000000f080e7291 */ /* 0x000fe400080f0c09 */
[----:B------:R-:W-:Y:S01]  /*0bd0*/  IADD3.X R19, R9, ~UR9, R19, P1, P2 ;  /* 0x8000000909137c10 */ /* 0x000fe20008fe4413 */
[----:B------:R-:W-:Y:S01]  /*0be0*/  UISETP.GT.U32.AND UP0, UPT, UR8, URZ, UPT ;  /* 0x0000003f0800728c */ /* 0x000fe2000bf04070 */
[----:B------:R-:W-:Y:S01]  /*0bf0*/  IADD3 R16, P0, RZ, -R15, RZ ;  /* 0x8000000fff107210 */ /* 0x000fe20007f1e0ff */
[----:B------:R-:W-:Y:S01]  /*0c00*/  UIMAD UR12, UR12, UR22, URZ ;  /* 0x000000160c0c72a4 */ /* 0x000fe2000f8e023f */
[----:B------:R-:W-:Y:S01]  /*0c10*/  IADD3 R12, P1, RZ, -R17, RZ ;  /* 0x80000011ff0c7210 */ /* 0x000fe20007f3e0ff */
[----:B------:R-:W-:Y:S01]  /*0c20*/  UISETP.GT.AND.EX UP0, UPT, UR9, URZ, UPT, UP0 ;  /* 0x0000003f0900728c */ /* 0x000fe2000bf04300 */
[----:B------:R-:W-:Y:S01]  /*0c30*/  ISETP.LT.AND P2, PT, R14, RZ, PT ;  /* 0x000000ff0e00720c */ /* 0x000fe20003f41270 */
[----:B------:R-:W-:Y:S01]  /*0c40*/  IMAD.X R23, RZ, RZ, ~R14, P0 ;  /* 0x000000ffff177224 */ /* 0x000fe200000e0e0e */
[----:B------:R-:W-:Y:S01]  /*0c50*/  ISETP.GE.AND P0, PT, R19, RZ, PT ;  /* 0x000000ff1300720c */ /* 0x000fe20003f06270 */
[----:B------:R-:W-:Y:S01]  /*0c60*/  IMAD.X R18, RZ, RZ, ~R19, P1 ;  /* 0x000000ffff127224 */ /* 0x000fe200008e0e13 */
[----:B------:R-:W-:Y:S01]  /*0c70*/  SEL R15, R16, R15, P2 ;  /* 0x0000000f100f7207 */ /* 0x000fe20001000000 */
[----:B------:R-:W-:Y:S01]  /*0c80*/  UIADD3.X UR18, URZ, ~UR9, URZ, UP1, !UPT ;  /* 0x800000093f127290 */ /* 0x000fe20008ffe43f */
[----:B0-----:R-:W-:Y:S01]  /*0c90*/  IADD3 R16, P3, RZ, -R20, RZ ;  /* 0x80000014ff107210 */ /* 0x001fe20007f7e0ff */
[----:B------:R-:W-:Y:S01]  /*0ca0*/  USEL UR15, UR8, URZ, UP0 ;  /* 0x0000003f080f7287 */ /* 0x000fe20008000000 */
[----:B------:R-:W-:Y:S01]  /*0cb0*/  SEL R17, R17, R12, !P0 ;  /* 0x0000000c11117207 */ /* 0x000fe20004000000 */
[----:B------:R-:W-:Y:S01]  /*0cc0*/  USEL UR16, UR9, URZ, UP0 ;  /* 0x0000003f09107287 */ /* 0x000fe20008000000 */
[----:B------:R-:W-:Y:S01]  /*0cd0*/  SEL R19, R19, R18, !P0 ;  /* 0x0000001213137207 */ /* 0x000fe20004000000 */
[--C-:B------:R-:W-:Y:S01]  /*0ce0*/  IMAD.X R12, RZ, RZ, ~R21.reuse, P3 ;  /* 0x000000ffff0c7224 */ /* 0x100fe200018e0e15 */
[----:B------:R-:W-:Y:S01]  /*0cf0*/  ISETP.GT.U32.AND P0, PT, R20, RZ, PT ;  /* 0x000000ff1400720c */ /* 0x000fe20003f04070 */
[----:B------:R-:W-:Y:S01]  /*0d00*/  UIMAD.WIDE.U32 UR8, UR11, UR22, URZ ;  /* 0x000000160b0872a5 */ /* 0x000fe2000f8e003f */
[----:B------:R-:W-:Y:S01]  /*0d10*/  ISETP.GT.U32.AND P1, PT, R16, RZ, PT ;  /* 0x000000ff1000720c */ /* 0x000fe20003f24070 */
[----:B------:R-:W-:Y:S01]  /*0d20*/  UIMAD UR12, UR11, UR23, UR12 ;  /* 0x000000170b0c72a4 */ /* 0x000fe2000f8e020c */
[----:B------:R-:W-:Y:S01]  /*0d30*/  SEL R14, R23, R14, P2 ;  /* 0x0000000e170e7207 */ /* 0x000fe20001000000 */
[----:B------:R-:W-:Y:S01]  /*0d40*/  UISETP.GT.U32.AND UP0, UPT, UR17, URZ, UPT ;  /* 0x0000003f1100728c */ /* 0x000fe2000bf04070 */
[----:B------:R-:W-:Y:S01]  /*0d50*/  ISETP.GT.AND.EX P0, PT, R21, RZ, PT, P0 ;  /* 0x000000ff1500720c */ /* 0x000fe20003f04300 */
[----:B------:R-:W-:Y:S01]  /*0d60*/  ULDC.64 UR22, c[0x0][0x240] ;  /* 0x0000900000167ab9 */ /* 0x000fe20000000a00 */
[----:B------:R-:W-:Y:S01]  /*0d70*/  IADD3 R22, P2, -R20, 0x1, RZ ;  /* 0x0000000114167810 */ /* 0x000fe20007f5e1ff */
[----:B------:R-:W-:Y:S01]  /*0d80*/  UIMAD UR10, UR10, UR22, URZ ;  /* 0x000000160a0a72a4 */ /* 0x000fe2000f8e023f */
[----:B------:R-:W-:Y:S01]  /*0d90*/  ISETP.GT.AND.EX P1, PT, R12, RZ, PT, P1 ;  /* 0x000000ff0c00720c */ /* 0x000fe20003f24310 */
[----:B------:R-:W-:Y:S01]  /*0da0*/  UIADD3 UR9, UR9, UR12, URZ ;  /* 0x0000000c09097290 */ /* 0x000fe2000fffe03f */
[C---:B------:R-:W-:Y:S01]  /*0db0*/  IADD3 R18, P5, R13.reuse, -R20, RZ ;  /* 0x800000140d127210 */ /* 0x040fe20007fbe0ff */
[--C-:B------:R-:W-:Y:S01]  /*0dc0*/  IMAD.X R23, RZ, RZ, ~R21.reuse, P2 ;  /* 0x000000ffff177224 */ /* 0x100fe200010e0e15 */
[C---:B------:R-:W-:Y:S01]  /*0dd0*/  SEL R25, R20.reuse, RZ, P0 ;  /* 0x000000ff14197207 */ /* 0x040fe20000000000 */
[----:B------:R-:W-:Y:S01]  /*0de0*/  UISETP.GT.AND.EX UP0, UPT, UR18, URZ, UPT, UP0 ;  /* 0x0000003f1200728c */ /* 0x000fe2000bf04300 */
[-C--:B-1----:R-:W-:Y:S01]  /*0df0*/  IADD3 R22, P3, P4, R13, -R10.reuse, R22 ;  /* 0x8000000a0d167210 */ /* 0x082fe20007c7e016 */
[----:B------:R-:W-:Y:S01]  /*0e00*/  UIMAD UR19, UR7, UR23, UR10 ;  /* 0x00000017071372a4 */ /* 0x000fe2000f8e020a */
[----:B------:R-:W-:Y:S01]  /*0e10*/  LEA R24, P6, R20, R10, 0x1 ;  /* 0x0000000a14187211 */ /* 0x000fe200078c08ff */
[----:B------:R-:W-:Y:S01]  /*0e20*/  UIMAD.WIDE.U32 UR8, UR7, UR22, UR8 ;  /* 0x00000016070872a5 */ /* 0x000fe2000f8e0008 */
[----:B------:R-:W-:Y:S01]  /*0e30*/  SEL R10, R16, RZ, P1 ;  /* 0x000000ff100a7207 */ /* 0x000fe20000800000 */
[C---:B------:R-:W-:Y:S01]  /*0e40*/  IMAD.X R16, R0.reuse, 0x1, ~R21, P5 ;  /* 0x0000000100107824 */ /* 0x040fe200028e0e15 */
[----:B------:R-:W-:Y:S01]  /*0e50*/  LOP3.LUT R25, RZ, R25, RZ, 0x33, !PT ;  /* 0x00000019ff197212 */ /* 0x000fe200078e33ff */
[----:B------:R-:W-:Y:S01]  /*0e60*/  USEL UR11, UR17, URZ, UP0 ;  /* 0x0000003f110b7287 */ /* 0x000fe20008000000 */
[-C--:B------:R-:W-:Y:S01]  /*0e70*/  IADD3.X R23, R0, ~R11.reuse, R23, P3, P4 ;  /* 0x8000000b00177210 */ /* 0x080fe20001fe8417 */
[----:B------:R-:W-:Y:S01]  /*0e80*/  ULOP3.LUT UR7, URZ, UR15, URZ, 0x33, !UPT ;  /* 0x0000000f3f077292 */ /* 0x000fe2000f8e333f */
[----:B------:R-:W-:Y:S01]  /*0e90*/  LEA.HI.X R20, R20, R11, R21, 0x1, P6 ;  /* 0x0000000b14147211 */ /* 0x000fe200030f0c15 */
[----:B------:R-:W-:Y:S01]  /*0ea0*/  USEL UR12, UR18, URZ, UP0 ;  /* 0x0000003f120c7287 */ /* 0x000fe20008000000 */
[----:B------:R-:W-:Y:S01]  /*0eb0*/  IADD3 R24, P4, P5, R10, R24, R25 ;  /* 0x000000180a187210 */ /* 0x000fe20007d9e019 */
[----:B------:R-:W-:Y:S01]  /*0ec0*/  ULOP3.LUT UR10, URZ, UR16, URZ, 0x33, !UPT ;  /* 0x000000103f0a7292 */ /* 0x000fe2000f8e333f */
[----:B------:R-:W0:Y:S01]  /*0ed0*/  LDC.64 R10, c[0x0][0x2c8] ;  /* 0x0000b200ff0a7b82 */ /* 0x000e220000000a00 */
[----:B------:R-:W-:Y:S01]  /*0ee0*/  ISETP.LT.AND P2, PT, R16, RZ, PT ;  /* 0x000000ff1000720c */ /* 0x000fe20003f41270 */
[----:B------:R-:W-:Y:S01]  /*0ef0*/  UIADD3 UR7, UP0, UP1, UR11, UR13, UR7 ;  /* 0x0000000d0b077290 */ /* 0x000fe2000f91e007 */
[-C--:B------:R-:W-:Y:S01]  /*0f00*/  IADD3 R25, P3, RZ, -R18.reuse, RZ ;  /* 0x80000012ff197210 */ /* 0x080fe20007f7e0ff */
[----:B------:R-:W-:Y:S01]  /*0f10*/  UIADD3 UR9, UR9, UR19, URZ ;  /* 0x0000001309097290 */ /* 0x000fe2000fffe03f */
[----:B------:R-:W-:Y:S01]  /*0f20*/  SEL R21, R21, RZ, P0 ;  /* 0x000000ff15157207 */ /* 0x000fe20000000000 */
[----:B------:R-:W-:Y:S01]  /*0f30*/  UIADD3.X UR10, UR12, UR14, UR10, UP0, UP1 ;  /* 0x0000000e0c0a7290 */ /* 0x000fe200087e240a */
[----:B------:R-:W-:-:S02]  /*0f40*/  SEL R18, R25, R18, P2 ;  /* 0x0000001219127207 */ /* 0x000fc40001000000 */
[----:B------:R-:W-:Y:S02]  /*0f50*/  SEL R25, R12, RZ, P1 ;  /* 0x000000ff0c197207 */ /* 0x000fe40000800000 */
[----:B------:R-:W-:Y:S02]  /*0f60*/  ISETP.GE.AND P0, PT, R23, RZ, PT ;  /* 0x000000ff1700720c */ /* 0x000fe40003f06270 */
[----:B------:R-:W-:Y:S02]  /*0f70*/  IADD3 R27, P1, RZ, -R22, RZ ;  /* 0x80000016ff1b7210 */ /* 0x000fe40007f3e0ff */
[----:B------:R-:W-:Y:S02]  /*0f80*/  LOP3.LUT R21, RZ, R21, RZ, 0x33, !PT ;  /* 0x00000015ff157212 */ /* 0x000fe400078e33ff */
[----:B------:R-:W-:Y:S01]  /*0f90*/  SEL R12, R22, R27, !P0 ;  /* 0x0000001b160c7207 */ /* 0x000fe20004000000 */
[----:B------:R-:W-:-:S05]  /*0fa0*/  IMAD.X R22, RZ, RZ, ~R23, P1 ;  /* 0x000000ffff167224 */ /* 0x000fca00008e0e17 */
[----:B------:R-:W-:Y:S02]  /*0fb0*/  SEL R23, R23, R22, !P0 ;  /* 0x0000001617177207 */ /* 0x000fe40004000000 */
[----:B------:R-:W-:Y:S01]  /*0fc0*/  IADD3.X R22, R25, R20, R21, P4, P5 ;  /* 0x0000001419167210 */ /* 0x000fe200027ea415 */
[----:B------:R-:W-:Y:S01]  /*0fd0*/  IMAD.X R25, RZ, RZ, ~R16, P3 ;  /* 0x000000ffff197224 */ /* 0x000fe200018e0e10 */
[----:B------:R-:W-:Y:S02]  /*0fe0*/  IADD3 R21, P0, P1, R12, R24, -R13 ;  /* 0x000000180c157210 */ /* 0x000fe4000791e80d */
[----:B------:R-:W1:Y:S01]  /*0ff0*/  LDC.64 R12, c[0x0][0x230] ;  /* 0x00008c00ff0c7b82 */ /* 0x000e620000000a00 */
[----:B0-----:R-:W-:Y:S02]  /*1000*/  IADD3 R20, P3, R2, -R10, RZ ;  /* 0x8000000a02147210 */ /* 0x001fe40007f7e0ff */
[----:B------:R-:W-:Y:S02]  /*1010*/  IADD3.X R23, R23, R22, ~R0, P0, P1 ;  /* 0x0000001617177210 */ /* 0x000fe400007e2c00 */
[----:B------:R-:W-:Y:S01]  /*1020*/  SEL R24, R25, R16, P2 ;  /* 0x0000001019187207 */ /* 0x000fe20001000000 */
[----:B------:R-:W-:Y:S01]  /*1030*/  IMAD.X R0, R3, 0x1, ~R11, P3 ;  /* 0x0000000103007824 */ /* 0x000fe200018e0e0b */
[----:B------:R-:W-:-:S02]  /*1040*/  IADD3 R16, P0, R21, R18, RZ ;  /* 0x0000001215107210 */ /* 0x000fc40007f1e0ff */
[----:B------:R-:W-:Y:S02]  /*1050*/  IADD3 R25, P3, RZ, -R20, RZ ;  /* 0x80000014ff197210 */ /* 0x000fe40007f7e0ff */
[----:B------:R-:W-:Y:S02]  /*1060*/  ISETP.LT.AND P2, PT, R0, RZ, PT ;  /* 0x000000ff0000720c */ /* 0x000fe40003f41270 */
[----:B------:R-:W-:Y:S02]  /*1070*/  IADD3 R26, P4, RZ, -R10, RZ ;  /* 0x8000000aff1a7210 */ /* 0x000fe40007f9e0ff */
[----:B------:R-:W-:Y:S02]  /*1080*/  IADD3.X R21, R23, R24, RZ, P0, !PT ;  /* 0x0000001817157210 */ /* 0x000fe400007fe4ff */
[----:B------:R-:W-:Y:S01]  /*1090*/  SEL R18, R25, R20, P2 ;  /* 0x0000001419127207 */ /* 0x000fe20001000000 */
[----:B------:R-:W-:Y:S01]  /*10a0*/  IMAD.X R20, RZ, RZ, ~R11, P4 ;  /* 0x000000ffff147224 */ /* 0x000fe200020e0e0b */
[----:B------:R-:W-:-:S02]  /*10b0*/  ISETP.GT.U32.AND P0, PT, R10, RZ, PT ;  /* 0x000000ff0a00720c */ /* 0x000fc40003f04070 */
[----:B------:R-:W-:Y:S02]  /*10c0*/  IADD3 R25, P5, -R10, 0x1, RZ ;  /* 0x000000010a197810 */ /* 0x000fe40007fbe1ff */
[----:B------:R-:W-:Y:S02]  /*10d0*/  ISETP.GT.U32.AND P1, PT, R26, RZ, PT ;  /* 0x000000ff1a00720c */ /* 0x000fe40003f24070 */
[----:B------:R-:W-:Y:S01]  /*10e0*/  ISETP.GT.AND.EX P0, PT, R11, RZ, PT, P0 ;  /* 0x000000ff0b00720c */ /* 0x000fe20003f04300 */
[----:B------:R-:W-:Y:S01]  /*10f0*/  IMAD.X R23, RZ, RZ, ~R11, P5 ;  /* 0x000000ffff177224 */ /* 0x000fe200028e0e0b */
[-C--:B-1----:R-:W-:Y:S02]  /*1100*/  LEA R24, P6, R10, R12.reuse, 0x1 ;  /* 0x0000000c0a187211 */ /* 0x082fe400078c08ff */
[----:B------:R-:W-:Y:S02]  /*1110*/  IADD3 R22, P4, P5, R2, -R12, R25 ;  /* 0x8000000c02167210 */ /* 0x000fe40007d9e019 */
[----:B------:R-:W-:-:S02]  /*1120*/  ISETP.GT.AND.EX P1, PT, R20, RZ, PT, P1 ;  /* 0x000000ff1400720c */ /* 0x000fc40003f24310 */
[C---:B------:R-:W-:Y:S02]  /*1130*/  SEL R25, R10.reuse, RZ, P0 ;  /* 0x000000ff0a197207 */ /* 0x040fe40000000000 */
[----:B------:R-:W-:Y:S02]  /*1140*/  LEA.HI.X R12, R10, R13, R11, 0x1, P6 ;  /* 0x0000000d0a0c7211 */ /* 0x000fe400030f0c0b */
[----:B------:R-:W-:Y:S02]  /*1150*/  SEL R10, R26, RZ, P1 ;  /* 0x000000ff1a0a7207 */ /* 0x000fe40000800000 */
[----:B------:R-:W-:Y:S02]  /*1160*/  LOP3.LUT R25, RZ, R25, RZ, 0x33, !PT ;  /* 0x00000019ff197212 */ /* 0x000fe400078e33ff */
[----:B------:R-:W-:Y:S02]  /*1170*/  IADD3.X R13, R3, ~R13, R23, P4, P5 ;  /* 0x8000000d030d7210 */ /* 0x000fe400027ea417 */
[----:B------:R-:W-:-:S02]  /*1180*/  IADD3 R23, P4, P5, R10, R24, R25 ;  /* 0x000000180a177210 */ /* 0x000fc40007d9e019 */
[----:B------:R-:W-:Y:S02]  /*1190*/  SEL R26, R11, RZ, P0 ;  /* 0x000000ff0b1a7207 */ /* 0x000fe40000000000 */
[----:B------:R-:W0:Y:S01]  /*11a0*/  LDC.64 R10, c[0x0][0x260] ;  /* 0x00009800ff0a7b82 */ /* 0x000e220000000a00 */
[----:B------:R-:W-:Y:S02]  /*11b0*/  SEL R24, R20, RZ, P1 ;  /* 0x000000ff14187207 */ /* 0x000fe40000800000 */
[----:B------:R-:W-:Y:S02]  /*11c0*/  IADD3 R25, P1, RZ, -R22, RZ ;  /* 0x80000016ff197210 */ /* 0x000fe40007f3e0ff */
[----:B------:R-:W-:-:S03]  /*11d0*/  ISETP.GE.AND P0, PT, R13, RZ, PT ;  /* 0x000000ff0d00720c */ /* 0x000fc60003f06270 */
[----:B------:R-:W-:Y:S01]  /*11e0*/  IMAD.X R20, RZ, RZ, ~R13, P1 ;  /* 0x000000ffff147224 */ /* 0x000fe200008e0e0d */
[----:B------:R-:W-:Y:S02]  /*11f0*/  SEL R22, R22, R25, !P0 ;  /* 0x0000001916167207 */ /* 0x000fe40004000000 */
[----:B------:R-:W-:Y:S02]  /*1200*/  LOP3.LUT R25, RZ, R26, RZ, 0x33, !PT ;  /* 0x0000001aff197212 */ /* 0x000fe400078e33ff */
[----:B------:R-:W-:Y:S02]  /*1210*/  SEL R20, R13, R20, !P0 ;  /* 0x000000140d147207 */ /* 0x000fe40004000000 */
[----:B------:R-:W-:Y:S01]  /*1220*/  IADD3.X R13, R24, R12, R25, P4, P5 ;  /* 0x0000000c180d7210 */ /* 0x000fe200027ea419 */
[----:B------:R-:W-:Y:S01]  /*1230*/  IMAD.X R25, RZ, RZ, ~R0, P3 ;  /* 0x000000ffff197224 */ /* 0x000fe200018e0e00 */
[----:B------:R-:W-:-:S04]  /*1240*/  IADD3 R23, P0, P1, R22, R23, -R2 ;  /* 0x0000001716177210 */ /* 0x000fc8000791e802 */
[----:B------:R-:W-:Y:S02]  /*1250*/  IADD3.X R2, R20, R13, ~R3, P0, P1 ;  /* 0x0000000d14027210 */ /* 0x000fe400007e2c03 */
[----:B------:R-:W-:Y:S01]  /*1260*/  SEL R25, R25, R0, P2 ;  /* 0x0000000019197207 */ /* 0x000fe20001000000 */
[----:B0-----:R-:W-:Y:S01]  /*1270*/  IMAD R21, R21, R10, RZ ;  /* 0x0000000a15157224 */ /* 0x001fe200078e02ff */
[----:B------:R-:W-:Y:S02]  /*1280*/  IADD3 R3, P0, R23, R18, RZ ;  /* 0x0000001217037210 */ /* 0x000fe40007f1e0ff */
[----:B------:R-:W-:Y:S01]  /*1290*/  IADD3 R0, P1, P2, R17, UR7, -R8 ;  /* 0x0000000711007c10 */ /* 0x000fe2000fa3e808 */
[----:B------:R-:W-:Y:S02]  /*12a0*/  IMAD R21, R16, R11, R21 ;  /* 0x0000000b10157224 */ /* 0x000fe400078e0215 */
[----:B------:R-:W-:Y:S01]  /*12b0*/  IMAD.X R2, R2, 0x1, R25, P0 ;  /* 0x0000000102027824 */ /* 0x000fe200000e0619 */
[----:B------:R-:W-:Y:S01]  /*12c0*/  IADD3.X R19, R19, UR10, ~R9, P1, P2 ;  /* 0x0000000a13137c10 */ /* 0x000fe20008fe4c09 */
[----:B------:R-:W-:Y:S01]  /*12d0*/  IMAD.WIDE.U32 R10, R16, R10, UR8 ;  /* 0x00000008100a7e25 */ /* 0x000fe2000f8e000a */
[----:B------:R-:W-:Y:S01]  /*12e0*/  ULDC.64 UR8, c[0x0][0x258] ;  /* 0x0000960000087ab9 */ /* 0x000fe20000000a00 */
[----:B------:R-:W-:-:S02]  /*12f0*/  IADD3 R15, P0, R0, R15, RZ ;  /* 0x0000000f000f7210 */ /* 0x000fc40007f1e0ff */
[----:B------:R-:W-:Y:S02]  /*1300*/  IMAD R2, R2, UR8, RZ ;  /* 0x0000000802027c24 */ /* 0x000fe4000f8e02ff */
[----:B------:R-:W-:Y:S02]  /*1310*/  IMAD.IADD R11, R11, 0x1, R21 ;  /* 0x000000010b0b7824 */ /* 0x000fe400078e0215 */
[----:B------:R-:W-:Y:S02]  /*1320*/  IMAD R9, R3, UR9, R2 ;  /* 0x0000000903097c24 */ /* 0x000fe4000f8e0202 */
[----:B------:R-:W-:Y:S02]  /*1330*/  IMAD.X R14, R19, 0x1, R14, P0 ;  /* 0x00000001130e7824 */ /* 0x000fe400000e060e */
        /* <DEDUP_REMOVED lines=10> */
[----:B--2---:R-:W-:Y:S04]  /*13e0*/  REDG.E.ADD.F64.RN.STRONG.GPU desc[UR20][R2.64], R4 ;  /* 0x00000004020079a6 */ /* 0x004fe8000c10ff94 */
[----:B------:R-:W-:Y:S01]  /*13f0*/  REDG.E.ADD.F64.RN.STRONG.GPU desc[UR20][R2.64+0x8], R6 ;  /* 0x00000806020079a6 */ /* 0x000fe2000c10ff94 */
[----:B------:R-:W-:Y:S05]  /*1400*/  EXIT ;  /* 0x000000000000794d */ /* 0x000fea0003800000 */
        .weak           $__internal_6_$__cuda_sm20_div_s64
        .type           $__internal_6_$__cuda_sm20_div_s64,@function
        .size           $__internal_6_$__cuda_sm20_div_s64,($__internal_7_$__cuda_sm20_rem_s64 - $__internal_6_$__cuda_sm20_div_s64)
$__internal_6_$__cuda_sm20_div_s64:
        /* <DEDUP_REMOVED lines=35> */
[----:B------:R-:W-:Y:S01]  /*1640*/  IMAD.X R17, RZ, RZ, ~R12, P4 ;  /* 0x000000ffff117224 */ /* 0x000fe200020e0e0c */
[----:B------:R-:W-:Y:S01]  /*1650*/  IADD3 R16, P2, R15, R16, RZ ;  /* 0x000000100f107210 */ /* 0x000fe20007f5e0ff */
[----:B------:R-:W-:-:S03]  /*1660*/  IMAD.HI.U32 R18, R19, R18, RZ ;  /* 0x0000001213127227 */ /* 0x000fc600078e00ff */
[-C--:B------:R-:W-:Y:S01]  /*1670*/  SEL R17, R17, R12.reuse, !P3 ;  /* 0x0000000c11117207 */ /* 0x080fe20005800000 */
[----:B------:R-:W-:Y:S01]  /*1680*/  IMAD.HI.U32 R14, R16, R11, RZ ;  /* 0x0000000b100e7227 */ /* 0x000fe200078e00ff */
[----:B------:R-:W-:-:S03]  /*1690*/  LOP3.LUT R12, R9, R12, RZ, 0x3c, !PT ;  /* 0x0000000c090c7212 */ /* 0x000fc600078e3cff */
[----:B------:R-:W-:Y:S02]  /*16a0*/  IMAD.X R19, R18, 0x1, R19, P0 ;  /* 0x0000000112137824 */ /* 0x000fe400000e0613 */
[----:B------:R-:W-:-:S03]  /*16b0*/  IMAD.MOV.U32 R15, RZ, RZ, RZ ;  /* 0x000000ffff0f7224 */ /* 0x000fc600078e00ff */
[----:B------:R-:W-:Y:S01]  /*16c0*/  IADD3.X R18, RZ, RZ, R19, P2, P1 ;  /* 0x000000ffff127210 */ /* 0x000fe200017e2413 */
        /* <DEDUP_REMOVED lines=25> */
[----:B------:R-:W-:Y:S01]  /*1860*/  ISETP.GE.AND P1, PT, R12, RZ, PT ;  /* 0x000000ff0c00720c */ /* 0x000fe20003f26270 */
[----:B------:R-:W-:Y:S01]  /*1870*/  IMAD.X R7, RZ, RZ, R14, P2 ;  /* 0x000000ffff077224 */ /* 0x000fe200010e060e */
[----:B------:R-:W-:-:S04]  /*1880*/  SEL R6, R6, R19, P0 ;  /* 0x0000001306067207 */ /* 0x000fc80000000000 */
[----:B------:R-:W-:Y:S02]  /*1890*/  SEL R7, R7, R14, P0 ;  /* 0x0000000e07077207 */ /* 0x000fe40000000000 */
[-C--:B------:R-:W-:Y:S02]  /*18a0*/  IADD3 R11, P2, RZ, -R6.reuse, RZ ;  /* 0x80000006ff0b7210 */ /* 0x080fe40007f5e0ff */
[----:B------:R-:W-:Y:S02]  /*18b0*/  ISETP.NE.U32.AND P0, PT, R10, RZ, PT ;  /* 0x000000ff0a00720c */ /* 0x000fe40003f05070 */
[----:B------:R-:W-:Y:S01]  /*18c0*/  SEL R6, R11, R6, !P1 ;  /* 0x000000060b067207 */ /* 0x000fe20004800000 */
[----:B------:R-:W-:Y:S01]  /*18d0*/  IMAD.X R10, RZ, RZ, ~R7, P2 ;  /* 0x000000ffff0a7224 */ /* 0x000fe200010e0e07 */
[----:B------:R-:W-:Y:S01]  /*18e0*/  ISETP.NE.AND.EX P0, PT, R9, RZ, PT, P0 ;  /* 0x000000ff0900720c */ /* 0x000fe20003f05300 */
[----:B------:R-:W-:-:S03]  /*18f0*/  IMAD.MOV.U32 R9, RZ, RZ, 0x0 ;  /* 0x00000000ff097424 */ /* 0x000fc600078e00ff */
[----:B------:R-:W-:Y:S02]  /*1900*/  SEL R7, R10, R7, !P1 ;  /* 0x000000070a077207 */ /* 0x000fe40004800000 */
[----:B------:R-:W-:Y:S02]  /*1910*/  SEL R6, R6, 0xffffffff, P0 ;  /* 0xffffffff06067807 */ /* 0x000fe40000000000 */
[----:B------:R-:W-:Y:S01]  /*1920*/  SEL R7, R7, 0xffffffff, P0 ;  /* 0xffffffff07077807 */ /* 0x000fe20000000000 */
[----:B------:R-:W-:Y:S06]  /*1930*/  RET.REL.NODEC R8 `(_ZN2at6native49_GLOBAL__N__cfa43aba_16_ReflectionPad_cu_f800513936reflection_pad3d_backward_out_kernelIN3c107complexIdEEEEvNS_27GenericPackedTensorAccessorIT_Lm5ENS_16DefaultPtrTraitsElEENS6_IKS7_Lm5ES8_lEElllll) ;  /* 0xffffffe408b07950 */ /* 0x000fec0003c3ffff */
        .weak           $__internal_7_$__cuda_sm20_rem_s64
        .type           $__internal_7_$__cuda_sm20_rem_s64,@function
        .size           $__internal_7_$__cuda_sm20_rem_s64,(.L_x_1117 - $__internal_7_$__cuda_sm20_rem_s64)
$__internal_7_$__cuda_sm20_rem_s64:
        /* <DEDUP_REMOVED lines=14> */
[----:B------:R-:W-:-:S03]  /*1a20*/  IMAD.HI.U32 R10, R8, R15, RZ ;  /* 0x0000000f080a7227 */ /* 0x000fc600078e00ff */
[----:B------:R-:W-:Y:S01]  /*1a30*/  IADD3.X R17, RZ, ~R11, RZ, P0, !PT ;  /* 0x8000000bff117210 */ /* 0x000fe200007fe4ff */
[----:B------:R-:W-:-:S04]  /*1a40*/  IMAD.MOV.U32 R11, RZ, RZ, R8 ;  /* 0x000000ffff0b7224 */ /* 0x000fc800078e0008 */
[----:B------:R-:W-:-:S04]  /*1a50*/  IMAD.WIDE.U32 R10, P0, R8, R17, R10 ;  /* 0x00000011080a7225 */ /* 0x000fc8000780000a */
[C---:B------:R-:W-:Y:S02]  /*1a60*/  IMAD R19, R9.reuse, R17, RZ ;  /* 0x0000001109137224 */ /* 0x040fe400078e02ff */
[----:B------:R-:W-:-:S04]  /*1a70*/  IMAD.HI.U32 R10, P1, R9, R15, R10 ;  /* 0x0000000f090a7227 */ /* 0x000fc8000782000a */
[----:B------:R-:W-:Y:S01]  /*1a80*/  IMAD.HI.U32 R7, R9, R17, RZ ;  /* 0x0000001109077227 */ /* 0x000fe200078e00ff */
[----:B------:R-:W-:-:S03]  /*1a90*/  IADD3 R11, P2, R19, R10, RZ ;  /* 0x0000000a130b7210 */ /* 0x000fc60007f5e0ff */
[----:B------:R-:W-:Y:S02]  /*1aa0*/  IMAD.X R7, R7, 0x1, R9, P0 ;  /* 0x0000000107077824 */ /* 0x000fe400000e0609 */
[----:B------:R-:W-:-:S03]  /*1ab0*/  IMAD.WIDE.U32 R8, R11, UR4, RZ ;  /* 0x000000040b087c25 */ /* 0x000fc6000f8e00ff */
[----:B------:R-:W-:Y:S01]  /*1ac0*/  IADD3.X R7, RZ, RZ, R7, P2, P1 ;  /* 0x000000ffff077210 */ /* 0x000fe200017e2407 */
[----:B------:R-:W-:Y:S01]  /*1ad0*/  IMAD R10, R11, UR5, R9 ;  /* 0x000000050b0a7c24 */ /* 0x000fe2000f8e0209 */
[----:B------:R-:W-:Y:S02]  /*1ae0*/  IADD3 R15, P0, RZ, -R8, RZ ;  /* 0x80000008ff0f7210 */ /* 0x000fe40007f1e0ff */
[----:B------:R-:W-:Y:S01]  /*1af0*/  ISETP.GE.AND P1, PT, R3, RZ, PT ;  /* 0x000000ff0300720c */ /* 0x000fe20003f26270 */
[----:B------:R-:W-:Y:S01]  /*1b00*/  IMAD R8, R7, UR4, R10 ;  /* 0x0000000407087c24 */ /* 0x000fe2000f8e020a */
[----:B------:R-:W-:Y:S01]  /*1b10*/  IADD3 R9, P4, RZ, -R6, RZ ;  /* 0x80000006ff097210 */ /* 0x000fe20007f9e0ff */
[----:B------:R-:W-:-:S03]  /*1b20*/  IMAD.HI.U32 R10, R11, R15, RZ ;  /* 0x0000000f0b0a7227 */ /* 0x000fc600078e00ff */
[----:B------:R-:W-:Y:S01]  /*1b30*/  SEL R6, R9, R6, !P1 ;  /* 0x0000000609067207 */ /* 0x000fe20004800000 */
        /* <DEDUP_REMOVED lines=45> */
[----:B------:R-:W-:Y:S06]  /*1e10*/  RET.REL.NODEC R2 `(_ZN2at6native49_GLOBAL__N__cfa43aba_16_ReflectionPad_cu_f800513936reflection_pad3d_backward_out_kernelIN3c107complexIdEEEEvNS_27GenericPackedTensorAccessorIT_Lm5ENS_16DefaultPtrTraitsElEENS6_IKS7_Lm5ES8_lEElllll) ;  /* 0xffffffe002787950 */ /* 0x000fec0003c3ffff */
.L_x_41:
        /* <DEDUP_REMOVED lines=14> */
.L_x_1117:


//--------------------- .text._ZN2at6native49_GLOBAL__N__cfa43aba_16_ReflectionPad_cu_f800513936reflection_pad3d_backward_out_kernelIfEEvNS_27GenericPackedTensorAccessorIT_Lm5ENS_16DefaultPtrTraitsElEENS3_IKS4_Lm5ES5_lEElllll --------------------------
	.section	.text._ZN2at6native49_GLOBAL__N__cfa43aba_16_ReflectionPad_cu_f800513936reflection_pad3d_backward_out_kernelIfEEvNS_27GenericPackedTensorAccessorIT_Lm5ENS_16DefaultPtrTraitsElEENS3_IKS4_Lm5ES5_lEElllll,"ax",@progbits
	.align	128
.text._ZN2at6native49_GLOBAL__N__cfa43aba_16_ReflectionPad_cu_f800513936reflection_pad3d_backward_out_kernelIfEEvNS_27GenericPackedTensorAccessorIT_Lm5ENS_16DefaultPtrTraitsElEENS3_IKS4_Lm5ES5_lEElllll:
        .type           _ZN2at6native49_GLOBAL__N__cfa43aba_16_ReflectionPad_cu_f800513936reflection_pad3d_backward_out_kernelIfEEvNS_27GenericPackedTensorAccessorIT_Lm5ENS_16DefaultPtrTraitsElEENS3_IKS4_Lm5ES5_lEElllll,@function
        .size           _ZN2at6native49_GLOBAL__N__cfa43aba_16_ReflectionPad_cu_f800513936reflection_pad3d_backward_out_kernelIfEEvNS_27GenericPackedTensorAccessorIT_Lm5ENS_16DefaultPtrTraitsElEENS3_IKS4_Lm5ES5_lEElllll,(.L_x_1120 - _ZN2at6native49_GLOBAL__N__cfa43aba_16_ReflectionPad_cu_f800513936reflection_pad3d_backward_out_kernelIfEEvNS_27GenericPackedTensorAccessorIT_Lm5ENS_16DefaultPtrTraitsElEENS3_IKS4_Lm5ES5_lEElllll)
        .other          _ZN2at6native49_GLOBAL__N__cfa43aba_16_ReflectionPad_cu_f800513936reflection_pad3d_backward_out_kernelIfEEvNS_27GenericPackedTensorAccessorIT_Lm5ENS_16DefaultPtrTraitsElEENS3_IKS4_Lm5ES5_lEElllll,@"STO_CUDA_ENTRY STV_DEFAULT"
_ZN2at6native49_GLOBAL__N__cfa43aba_16_ReflectionPad_cu_f800513936reflection_pad3d_backward_out_kernelIfEEvNS_27GenericPackedTensorAccessorIT_Lm5ENS_16DefaultPtrTraitsElEENS3_IKS4_Lm5ES5_lEElllll:
        /* <DEDUP_REMOVED lines=30> */
[----:B------:R-:W-:Y:S05]  /*01e0*/  CALL.REL.NOINC `($__internal_8_$__cuda_sm20_div_s64) ;  /* 0x0000001000887944 */ /* 0x000fea0003c00000 */
        /* <DEDUP_REMOVED lines=11> */
.L_x_43:
        /* <DEDUP_REMOVED lines=14> */
[----:B------:R-:W-:Y:S01]  /*0380*/  @P0 IADD3 R3, R3, -UR10, RZ ;  /* 0x8000000a03030c10 */ /* 0x000fe2000fffe0ff */
[----:B------:R-:W-:-:S03]  /*0390*/  @P0 VIADD R2, R2, 0x1 ;  /* 0x0000000102020836 */ /* 0x000fc60000000000 */
[----:B------:R-:W-:Y:S01]  /*03a0*/  ISETP.GE.U32.AND P1, PT, R3, UR10, PT ;  /* 0x0000000a03007c0c */ /* 0x000fe2000bf26070 */
[----:B------:R-:W-:-:S12]  /*03b0*/  IMAD.MOV.U32 R3, RZ, RZ, RZ ;  /* 0x000000ffff037224 */ /* 0x000fd800078e00ff */
[----:B------:R-:W-:Y:S01]  /*03c0*/  @P1 VIADD R2, R2, 0x1 ;  /* 0x0000000102021836 */ /* 0x000fe20000000000 */
[----:B------:R-:W-:-:S05]  /*03d0*/  @!P2 LOP3.LUT R2, RZ, UR10, RZ, 0x33, !PT ;  /* 0x0000000aff02ac12 */ /* 0x000fca000f8e33ff */
[----:B------:R-:W-:-:S04]  /*03e0*/  IMAD.MOV R5, RZ, RZ, -R2 ;  /* 0x000000ffff057224 */ /* 0x000fc800078e0a02 */
[----:B------:R-:W-:-:S07]  /*03f0*/  IMAD R5, R5, UR10, R6 ;  /* 0x0000000a05057c24 */ /* 0x000fce000f8e0206 */
.L_x_44:
[----:B------:R-:W-:Y:S05]  /*0400*/  BSYNC B0 ;  /* 0x0000000000007941 */ /* 0x000fea0003800000 */
.L_x_42:
[----:B------:R-:W-:Y:S01]  /*0410*/  ULDC UR4, c[0x0][0x28c] ;  /* 0x0000a30000047ab9 */ /* 0x000fe20000000800 */
[----:B------:R-:W-:Y:S01]  /*0420*/  BSSY B0, `(.L_x_45) ;  /* 0x000001d000007945 */ /* 0x000fe20003800000 */
[----:B------:R-:W-:-:S04]  /*0430*/  LOP3.LUT R4, R3, UR4, RZ, 0xfc, !PT ;  /* 0x0000000403047c12 */ /* 0x000fc8000f8efcff */
[----:B------:R-:W-:-:S13]  /*0440*/  ISETP.NE.U32.AND P0, PT, R4, RZ, PT ;  /* 0x000000ff0400720c */ /* 0x000fda0003f05070 */
[----:B------:R-:W-:Y:S05]  /*0450*/  @!P0 BRA `(.L_x_46) ;  /* 0x0000000000188947 */ /* 0x000fea0003800000 */
[----:B------:R-:W-:Y:S01]  /*0460*/  IMAD.MOV.U32 R4, RZ, RZ, R2 ;  /* 0x000000ffff047224 */ /* 0x000fe200078e0002 */
[----:B------:R-:W-:-:S07]  /*0470*/  MOV R2, 0x490 ;  /* 0x0000049000027802 */ /* 0x000fce0000000f00 */
[----:B------:R-:W-:Y:S05]  /*0480*/  CALL.REL.NOINC `($__internal_9_$__cuda_sm20_rem_s64) ;  /* 0x0000001400307944 */ /* 0x000fea0003c00000 */
[----:B------:R-:W-:Y:S02]  /*0490*/  IMAD.MOV.U32 R2, RZ, RZ, R4 ;  /* 0x000000ffff027224 */ /* 0x000fe400078e0004 */
[----:B------:R-:W-:Y:S01]  /*04a0*/  IMAD.MOV.U32 R3, RZ, RZ, R9 ;  /* 0x000000ffff037224 */ /* 0x000fe200078e0009 */
[----:B------:R-:W-:Y:S06]  /*04b0*/  BRA `(.L_x_47) ;  /* 0x00000000004c7947 */ /* 0x000fec0003800000 */
.L_x_46:
        /* <DEDUP_REMOVED lines=15> */
[----:B------:R-:W-:-:S04]  /*05b0*/  @P0 IADD3 R2, R2, -UR4, RZ ;  /* 0x8000000402020c10 */ /* 0x000fc8000fffe0ff */
[----:B------:R-:W-:-:S13]  /*05c0*/  ISETP.GE.U32.AND P0, PT, R2, UR4, PT ;  /* 0x0000000402007c0c */ /* 0x000fda000bf06070 */
[----:B------:R-:W-:Y:S01]  /*05d0*/  @P0 VIADD R2, R2, -UR4 ;  /* 0x8000000402020c36 */ /* 0x000fe20008000000 */
[----:B------:R-:W-:-:S07]  /*05e0*/  @!P1 LOP3.LUT R2, RZ, UR4, RZ, 0x33, !PT ;  /* 0x00000004ff029c12 */ /* 0x000fce000f8e33ff */
.L_x_47:
[----:B------:R-:W-:Y:S05]  /*05f0*/  BSYNC B0 ;  /* 0x0000000000007941 */ /* 0x000fea0003800000 */
.L_x_45:
        /* <DEDUP_REMOVED lines=17> */
[----:B------:R-:W-:Y:S05]  /*0710*/  CALL.REL.NOINC `($__internal_8_$__cuda_sm20_div_s64) ;  /* 0x0000000c003c7944 */ /* 0x000fea0003c00000 */
[----:B------:R-:W-:Y:S02]  /*0720*/  IMAD.MOV.U32 R6, RZ, RZ, R10 ;  /* 0x000000ffff067224 */ /* 0x000fe400078e000a */
[----:B------:R-:W-:Y:S01]  /*0730*/  IMAD.MOV.U32 R7, RZ, RZ, R11 ;  /* 0x000000ffff077224 */ /* 0x000fe200078e000b */
[----:B------:R-:W-:Y:S06]  /*0740*/  BRA `(.L_x_50) ;  /* 0x0000000000507947 */ /* 0x000fec0003800000 */
.L_x_49:
        /* <DEDUP_REMOVED lines=9> */
[----:B------:R-:W-:-:S05]  /*07e0*/  IMAD.HI.U32 R9, R9, R6, RZ ;  /* 0x0000000609097227 */ /* 0x000fca00078e00ff */
[----:B------:R-:W-:-:S05]  /*07f0*/  IADD3 R7, -R9, RZ, RZ ;  /* 0x000000ff09077210 */ /* 0x000fca0007ffe1ff */
        /* <DEDUP_REMOVED lines=9> */
.L_x_50:
[----:B------:R-:W-:Y:S05]  /*0890*/  BSYNC B0 ;  /* 0x0000000000007941 */ /* 0x000fea0003800000 */
.L_x_48:
[----:B------:R-:W0:Y:S01]  /*08a0*/  S2UR UR7, SR_CTAID.Y ;  /* 0x00000000000779c3 */ /* 0x000e220000002600 */
[----:B------:R-:W-:Y:S01]  /*08b0*/  ULDC.64 UR12, c[0x0][0x2d8] ;  /* 0x0000b600000c7ab9 */ /* 0x000fe20000000a00 */
[----:B------:R-:W-:Y:S01]  /*08c0*/  ULDC.64 UR16, c[0x0][0x2a0] ;  /* 0x0000a80000107ab9 */ /* 0x000fe20000000a00 */
[----:B------:R-:W-:Y:S01]  /*08d0*/  ULDC.64 UR14, c[0x0][0x2e0] ;  /* 0x0000b800000e7ab9 */ /* 0x000fe20000000a00 */
[----:B------:R-:W-:-:S04]  /*08e0*/  ULDC.64 UR22, c[0x0][0x248] ;  /* 0x0000920000167ab9 */ /* 0x000fc80000000a00 */
[----:B------:R-:W1:Y:S08]  /*08f0*/  S2UR UR8, SR_CTAID.Z ;  /* 0x00000000000879c3 */ /* 0x000e700000002700 */
[----:B------:R-:W2:Y:S01]  /*0900*/  LDC.64 R10, c[0x0][0x2b8] ;  /* 0x0000ae00ff0a7b82 */ /* 0x000ea20000000a00 */
[----:B0-----:R-:W-:-:S04]  /*0910*/  UIADD3 UR11, UP0, UR7, UR12, URZ ;  /* 0x0000000c070b7290 */ /* 0x001fc8000ff1e03f */
        /* <DEDUP_REMOVED lines=29> */
[----:B------:R-:W-:Y:S01]  /*0af0*/  LEA.HI.X R11, R8, UR9, R9, 0x2, P0 ;  /* 0x00000009080b7c11 */ /* 0x000fe200080f1409 */
[----:B------:R-:W-:Y:S01]  /*0b00*/  UIADD3 UR13, UP0, -UR14, 0x1, URZ ;  /* 0x000000010e0d7890 */ /* 0x000fe2000ff1e13f */
[----:B------:R-:W0:Y:S01]  /*0b10*/  LDC.64 R8, c[0x0][0x2c0] ;  /* 0x0000b000ff087b82 */ /* 0x000e220000000a00 */
[----:B------:R-:W-:Y:S02]  /*0b20*/  ULDC.64 UR8, c[0x0][0x2d0] ;  /* 0x0000b40000087ab9 */ /* 0x000fe40000000a00 */
[----:B------:R1:W2:Y:S01]  /*0b30*/  LDG.E R4, desc[UR20][R10.64] ;  /* 0x000000140a047981 */ /* 0x0002a2000c1e1900 */
[----:B------:R-:W-:Y:S01]  /*0b40*/  UIADD3.X UR16, URZ, ~UR15, URZ, UP0, !UPT ;  /* 0x8000000f3f107290 */ /* 0x000fe200087fe43f */
[C---:B------:R-:W-:Y:S01]  /*0b50*/  IADD3 R13, P0, R6.reuse, -UR8, RZ ;  /* 0x80000008060d7c10 */ /* 0x040fe2000ff1e0ff */
[----:B------:R-:W-:Y:S01]  /*0b60*/  IMAD.U32 R15, RZ, RZ, UR13 ;  /* 0x0000000dff0f7e24 */ /* 0x000fe2000f8e00ff */
[----:B------:R-:W-:Y:S02]  /*0b70*/  ULEA UR13, UP0, UR8, UR14, 0x1 ;  /* 0x0000000e080d7291 */ /* 0x000fe4000f80083f */
[C---:B------:R-:W-:Y:S01]  /*0b80*/  IADD3.X R12, R7.reuse, ~UR9, RZ, P0, !PT ;  /* 0x80000009070c7c10 */ /* 0x040fe200087fe4ff */
[----:B------:R-:W-:Y:S01]  /*0b90*/  IMAD.U32 R17, RZ, RZ, UR16 ;  /* 0x00000010ff117e24 */ /* 0x000fe2000f8e00ff */
[----:B------:R-:W-:Y:S01]  /*0ba0*/  IADD3 R15, P0, P1, R6, -UR8, R15 ;  /* 0x80000008060f7c10 */ /* 0x000fe2000f91e00f */
[----:B------:R-:W-:Y:S01]  /*0bb0*/  ULEA.HI.X UR14, UR8, UR15, UR9, 0x1, UP0 ;  /* 0x0000000f080e7291 */ /* 0x000fe200080f0c09 */
[----:B-1----:R-:W1:Y:S01]  /*0bc0*/  LDC.64 R10, c[0x0][0x238] ;  /* 0x00008e00ff0a7b82 */ /* 0x002e620000000a00 */
[----:B------:R-:W-:Y:S01]  /*0bd0*/  IADD3 R14, P3, RZ, -R13, RZ ;  /* 0x8000000dff0e7210 */ /* 0x000fe20007f7e0ff */
[----:B------:R-:W-:Y:S01]  /*0be0*/  UISETP.GT.U32.AND UP0, UPT, UR8, URZ, UPT ;  /* 0x0000003f0800728c */ /* 0x000fe2000bf04070 */
[----:B------:R-:W-:Y:S01]  /*0bf0*/  IADD3.X R17, R7, ~UR9, R17, P0, P1 ;  /* 0x8000000907117c10 */ /* 0x000fe200087e2411 */
[----:B------:R-:W-:Y:S01]  /*0c00*/  UIADD3 UR17, UP1, URZ, -UR8, URZ ;  /* 0x800000083f117290 */ /* 0x000fe2000ff3e03f */
[----:B------:R-:W-:Y:S01]  /*0c10*/  IADD3 R16, P1, RZ, -R15, RZ ;  /* 0x8000000fff107210 */ /* 0x000fe20007f3e0ff */
[----:B------:R-:W-:Y:S01]  /*0c20*/  IMAD.X R19, RZ, RZ, ~R12, P3 ;  /* 0x000000ffff137224 */ /* 0x000fe200018e0e0c */
[----:B------:R-:W-:Y:S01]  /*0c30*/  ISETP.LT.AND P2, PT, R12, RZ, PT ;  /* 0x000000ff0c00720c */ /* 0x000fe20003f41270 */
[----:B------:R-:W-:Y:S01]  /*0c40*/  UISETP.GT.AND.EX UP0, UPT, UR9, URZ, UPT, UP0 ;  /* 0x0000003f0900728c */ /* 0x000fe2000bf04300 */
[----:B------:R-:W-:Y:S01]  /*0c50*/  ISETP.GE.AND P0, PT, R17, RZ, PT ;  /* 0x000000ff1100720c */ /* 0x000fe20003f06270 */
[----:B------:R-:W-:Y:S01]  /*0c60*/  IMAD.X R18, RZ, RZ, ~R17, P1 ;  /* 0x000000ffff127224 */ /* 0x000fe200008e0e11 */
[----:B------:R-:W-:Y:S01]  /*0c70*/  SEL R13, R14, R13, P2 ;  /* 0x0000000d0e0d7207 */ /* 0x000fe20001000000 */
[----:B------:R-:W-:Y:S01]  /*0c80*/  UIMAD UR12, UR12, UR22, URZ ;  /* 0x000000160c0c72a4 */ /* 0x000fe2000f8e023f */
[----:B0-----:R-:W-:Y:S01]  /*0c90*/  IADD3 R14, P1, R5, -R8, RZ ;  /* 0x80000008050e7210 */ /* 0x001fe20007f3e0ff */
[----:B------:R-:W-:Y:S01]  /*0ca0*/  UIADD3.X UR18, URZ, ~UR9, URZ, UP1, !UPT ;  /* 0x800000093f127290 */ /* 0x000fe20008ffe43f */
[----:B------:R-:W-:Y:S01]  /*0cb0*/  SEL R15, R15, R16, !P0 ;  /* 0x000000100f0f7207 */ /* 0x000fe20004000000 */
[----:B------:R-:W-:Y:S01]  /*0cc0*/  USEL UR15, UR8, URZ, UP0 ;  /* 0x0000003f080f7287 */ /* 0x000fe20008000000 */
[----:B------:R-:W-:Y:S01]  /*0cd0*/  IADD3 R23, P4, RZ, -R8, RZ ;  /* 0x80000008ff177210 */ /* 0x000fe20007f9e0ff */
[----:B------:R-:W-:Y:S01]  /*0ce0*/  USEL UR16, UR9, URZ, UP0 ;  /* 0x0000003f09107287 */ /* 0x000fe20008000000 */
[----:B------:R-:W-:Y:S01]  /*0cf0*/  SEL R17, R17, R18, !P0 ;  /* 0x0000001211117207 */ /* 0x000fe20004000000 */
[----:B------:R-:W-:Y:S01]  /*0d00*/  UIMAD.WIDE.U32 UR8, UR11, UR22, URZ ;  /* 0x000000160b0872a5 */ /* 0x000fe2000f8e003f */
[----:B------:R-:W-:Y:S01]  /*0d10*/  IADD3.X R16, R0, ~R9, RZ, P1, !PT ;  /* 0x8000000900107210 */ /* 0x000fe20000ffe4ff */
[--C-:B------:R-:W-:Y:S01]  /*0d20*/  IMAD.X R18, RZ, RZ, ~R9.reuse, P4 ;  /* 0x000000ffff127224 */ /* 0x100fe200020e0e09 */
[----:B------:R-:W-:Y:S01]  /*0d30*/  ISETP.GT.U32.AND P0, PT, R8, RZ, PT ;  /* 0x000000ff0800720c */ /* 0x000fe20003f04070 */
[----:B------:R-:W-:Y:S01]  /*0d40*/  UIMAD UR12, UR11, UR23, UR12 ;  /* 0x000000170b0c72a4 */ /* 0x000fe2000f8e020c */
[----:B------:R-:W-:Y:S01]  /*0d50*/  SEL R12, R19, R12, P2 ;  /* 0x0000000c130c7207 */ /* 0x000fe20001000000 */
[----:B------:R-:W-:Y:S01]  /*0d60*/  UISETP.GT.U32.AND UP0, UPT, UR17, URZ, UPT ;  /* 0x0000003f1100728c */ /* 0x000fe2000bf04070 */
[-C--:B------:R-:W-:Y:S01]  /*0d70*/  IADD3 R21, P3, RZ, -R14.reuse, RZ ;  /* 0x8000000eff157210 */ /* 0x080fe20007f7e0ff */
[----:B------:R-:W-:Y:S01]  /*0d80*/  ULDC.64 UR22, c[0x0][0x240] ;  /* 0x0000900000167ab9 */ /* 0x000fe20000000a00 */
[----:B------:R-:W-:Y:S01]  /*0d90*/  ISETP.LT.AND P2, PT, R16, RZ, PT ;  /* 0x000000ff1000720c */ /* 0x000fe20003f41270 */
[----:B------:R-:W-:Y:S01]  /*0da0*/  UIMAD UR10, UR10, UR22, URZ ;  /* 0x000000160a0a72a4 */ /* 0x000fe2000f8e023f */
[----:B------:R-:W-:Y:S01]  /*0db0*/  ISETP.GT.U32.AND P1, PT, R23, RZ, PT ;  /* 0x000000ff1700720c */ /* 0x000fe20003f24070 */
[----:B------:R-:W-:Y:S01]  /*0dc0*/  UIADD3 UR9, UR9, UR12, URZ ;  /* 0x0000000c09097290 */ /* 0x000fe2000fffe03f */
[----:B------:R-:W-:Y:S01]  /*0dd0*/  ISETP.GT.AND.EX P0, PT, R9, RZ, PT, P0 ;  /* 0x000000ff0900720c */ /* 0x000fe20003f04300 */
[----:B------:R-:W-:Y:S01]  /*0de0*/  UISETP.GT.AND.EX UP0, UPT, UR18, URZ, UPT, UP0 ;  /* 0x0000003f1200728c */ /* 0x000fe2000bf04300 */
[----:B------:R-:W-:Y:S01]  /*0df0*/  IADD3 R19, P5, -R8, 0x1, RZ ;  /* 0x0000000108137810 */ /* 0x000fe20007fbe1ff */
[----:B------:R-:W-:Y:S01]  /*0e00*/  UIMAD UR19, UR7, UR23, UR10 ;  /* 0x00000017071372a4 */ /* 0x000fe2000f8e020a */
[----:B------:R-:W-:Y:S01]  /*0e10*/  SEL R14, R21, R14, P2 ;  /* 0x0000000e150e7207 */ /* 0x000fe20001000000 */
[----:B------:R-:W-:Y:S01]  /*0e20*/  UIMAD.WIDE.U32 UR8, UR7, UR22, UR8 ;  /* 0x00000016070872a5 */ /* 0x000fe2000f8e0008 */
[----:B------:R-:W-:Y:S01]  /*0e30*/  ISETP.GT.AND.EX P1, PT, R18, RZ, PT, P1 ;  /* 0x000000ff1200720c */ /* 0x000fe20003f24310 */
[----:B------:R-:W-:Y:S01]  /*0e40*/  IMAD.X R22, RZ, RZ, ~R9, P5 ;  /* 0x000000ffff167224 */ /* 0x000fe200028e0e09 */
[C---:B------:R-:W-:Y:S01]  /*0e50*/  SEL R21, R8.reuse, RZ, P0 ;  /* 0x000000ff08157207 */ /* 0x040fe20000000000 */
[----:B------:R-:W-:Y:S01]  /*0e60*/  USEL UR11, UR17, URZ, UP0 ;  /* 0x0000003f110b7287 */ /* 0x000fe20008000000 */
[CC--:B-1----:R-:W-:Y:S01]  /*0e70*/  LEA R20, P6, R8.reuse, R10.reuse, 0x1 ;  /* 0x0000000a08147211 */ /* 0x0c2fe200078c08ff */
[----:B------:R-:W-:Y:S01]  /*0e80*/  ULOP3.LUT UR7, URZ, UR15, URZ, 0x33, !UPT ;  /* 0x0000000f3f077292 */ /* 0x000fe2000f8e333f */
[----:B------:R-:W-:Y:S01]  /*0e90*/  IADD3 R19, P4, P5, R5, -R10, R19 ;  /* 0x8000000a05137210 */ /* 0x000fe20007d9e013 */
[----:B------:R-:W-:Y:S01]  /*0ea0*/  USEL UR12, UR18, URZ, UP0 ;  /* 0x0000003f120c7287 */ /* 0x000fe20008000000 */
[----:B------:R-:W-:Y:S01]  /*0eb0*/  SEL R23, R23, RZ, P1 ;  /* 0x000000ff17177207 */ /* 0x000fe20000800000 */
[----:B------:R-:W-:Y:S01]  /*0ec0*/  UIADD3 UR9, UR9, UR19, URZ ;  /* 0x0000001309097290 */ /* 0x000fe2000fffe03f */
[----:B------:R-:W-:Y:S01]  /*0ed0*/  LOP3.LUT R21, RZ, R21, RZ, 0x33, !PT ;  /* 0x00000015ff157212 */ /* 0x000fe200078e33ff */
[----:B------:R-:W-:Y:S01]  /*0ee0*/  ULOP3.LUT UR10, URZ, UR16, URZ, 0x33, !UPT ;  /* 0x000000103f0a7292 */ /* 0x000fe2000f8e333f */
[-C--:B------:R-:W-:Y:S01]  /*0ef0*/  LEA.HI.X R10, R8, R11.reuse, R9, 0x1, P6 ;  /* 0x0000000b080a7211 */ /* 0x080fe200030f0c09 */
[----:B------:R-:W-:Y:S01]  /*0f00*/  UIADD3 UR7, UP0, UP1, UR11, UR13, UR7 ;  /* 0x0000000d0b077290 */ /* 0x000fe2000f91e007 */
[----:B------:R-:W-:-:S02]  /*0f10*/  IADD3.X R11, R0, ~R11, R22, P4, P5 ;  /* 0x8000000b000b7210 */ /* 0x000fc400027ea416 */
[----:B------:R-:W-:Y:S01]  /*0f20*/  IADD3 R20, P4, P5, R23, R20, R21 ;  /* 0x0000001417147210 */ /* 0x000fe20007d9e015 */
[----:B------:R-:W-:Y:S01]  /*0f30*/  IMAD.X R23, RZ, RZ, ~R16, P3 ;  /* 0x000000ffff177224 */ /* 0x000fe200018e0e10 */
[----:B------:R-:W-:Y:S01]  /*0f40*/  SEL R21, R9, RZ, P0 ;  /* 0x000000ff09157207 */ /* 0x000fe20000000000 */
[----:B------:R-:W-:Y:S01]  /*0f50*/  UIADD3.X UR10, UR12, UR14, UR10, UP0, UP1 ;  /* 0x0000000e0c0a7290 */ /* 0x000fe200087e240a */
[----:B------:R-:W0:Y:S01]  /*0f60*/  LDC.64 R8, c[0x0][0x2c8] ;  /* 0x0000b200ff087b82 */ /* 0x000e220000000a00 */
[----:B------:R-:W-:Y:S02]  /*0f70*/  IADD3 R24, P6, RZ, -R19, RZ ;  /* 0x80000013ff187210 */ /* 0x000fe40007fde0ff */
[----:B------:R-:W-:Y:S02]  /*0f80*/  ISETP.GE.AND P0, PT, R11, RZ, PT ;  /* 0x000000ff0b00720c */ /* 0x000fe40003f06270 */
[----:B------:R-:W-:Y:S02]  /*0f90*/  SEL R22, R18, RZ, P1 ;  /* 0x000000ff12167207 */ /* 0x000fe40000800000 */
[----:B------:R-:W-:Y:S01]  /*0fa0*/  SEL R18, R19, R24, !P0 ;  /* 0x0000001813127207 */ /* 0x000fe20004000000 */
[----:B------:R-:W-:Y:S01]  /*0fb0*/  IMAD.X R24, RZ, RZ, ~R11, P6 ;  /* 0x000000ffff187224 */ /* 0x000fe200030e0e0b */
[----:B------:R-:W-:-:S02]  /*0fc0*/  LOP3.LUT R19, RZ, R21, RZ, 0x33, !PT ;  /* 0x00000015ff137212 */ /* 0x000fc400078e33ff */
[----:B------:R-:W-:Y:S02]  /*0fd0*/  SEL R16, R23, R16, P2 ;  /* 0x0000001017107207 */ /* 0x000fe40001000000 */
[----:B------:R-:W-:Y:S02]  /*0fe0*/  SEL R21, R11, R24, !P0 ;  /* 0x000000180b157207 */ /* 0x000fe40004000000 */
[----:B------:R-:W-:Y:S02]  /*0ff0*/  IADD3.X R19, R22, R10, R19, P4, P5 ;  /* 0x0000000a16137210 */ /* 0x000fe400027ea413 */
[----:B------:R-:W1:Y:S01]  /*1000*/  LDC.64 R10, c[0x0][0x230] ;  /* 0x00008c00ff0a7b82 */ /* 0x000e620000000a00 */
[----:B------:R-:W-:-:S04]  /*1010*/  IADD3 R5, P0, P1, R18, R20, -R5 ;  /* 0x0000001412057210 */ /* 0x000fc8000791e805 */
[----:B------:R-:W-:Y:S02]  /*1020*/  IADD3.X R19, R21, R19, ~R0, P0, P1 ;  /* 0x0000001315137210 */ /* 0x000fe400007e2c00 */
[----:B------:R-:W-:Y:S02]  /*1030*/  IADD3 R0, P0, R5, R14, RZ ;  /* 0x0000000e05007210 */ /* 0x000fe40007f1e0ff */
[-C--:B0-----:R-:W-:Y:S02]  /*1040*/  IADD3 R5, P1, R2, -R8.reuse, RZ ;  /* 0x8000000802057210 */ /* 0x081fe40007f3e0ff */
[----:B------:R-:W-:Y:S01]  /*1050*/  IADD3 R22, P4, RZ, -R8, RZ ;  /* 0x80000008ff167210 */ /* 0x000fe20007f9e0ff */
[----:B------:R-:W-:Y:S01]  /*1060*/  IMAD.X R19, R19, 0x1, R16, P0 ;  /* 0x0000000113137824 */ /* 0x000fe200000e0610 */
[----:B------:R-:W-:Y:S01]  /*1070*/  IADD3 R21, P0, -R8, 0x1, RZ ;  /* 0x0000000108157810 */ /* 0x000fe20007f1e1ff */
[--C-:B------:R-:W-:Y:S01]  /*1080*/  IMAD.X R14, R3, 0x1, ~R9.reuse, P1 ;  /* 0x00000001030e7824 */ /* 0x100fe200008e0e09 */
[----:B------:R-:W-:Y:S01]  /*1090*/  IADD3 R16, P3, RZ, -R5, RZ ;  /* 0x80000005ff107210 */ /* 0x000fe20007f7e0ff */
[----:B------:R-:W-:-:S02]  /*10a0*/  IMAD.X R23, RZ, RZ, ~R9, P4 ;  /* 0x000000ffff177224 */ /* 0x000fc400020e0e09 */
[----:B------:R-:W-:Y:S01]  /*10b0*/  IMAD.X R20, RZ, RZ, ~R9, P0 ;  /* 0x000000ffff147224 */ /* 0x000fe200000e0e09 */
[----:B------:R-:W-:Y:S02]  /*10c0*/  ISETP.LT.AND P2, PT, R14, RZ, PT ;  /* 0x000000ff0e00720c */ /* 0x000fe40003f41270 */
[----:B------:R-:W-:Y:S02]  /*10d0*/  ISETP.GT.U32.AND P0, PT, R8, RZ, PT ;  /* 0x000000ff0800720c */ /* 0x000fe40003f04070 */
[----:B------:R-:W-:Y:S02]  /*10e0*/  SEL R5, R16, R5, P2 ;  /* 0x0000000510057207 */ /* 0x000fe40001000000 */
[-C--:B-1----:R-:W-:Y:S02]  /*10f0*/  IADD3 R16, P1, P5, R2, -R10.reuse, R21 ;  /* 0x8000000a02107210 */ /* 0x082fe40007d3e015 */
[----:B------:R-:W-:Y:S02]  /*1100*/  LEA R18, P6, R8, R10, 0x1 ;  /* 0x0000000a08127211 */ /* 0x000fe400078c08ff */
[----:B------:R-:W-:-:S02]  /*1110*/  IADD3.X R10, R3, ~R11, R20, P1, P5 ;  /* 0x8000000b030a7210 */ /* 0x000fc40000fea414 */
[C---:B------:R-:W-:Y:S02]  /*1120*/  ISETP.GT.AND.EX P1, PT, R9.reuse, RZ, PT, P0 ;  /* 0x000000ff0900720c */ /* 0x040fe40003f24300 */
[C---:B------:R-:W-:Y:S02]  /*1130*/  LEA.HI.X R11, R8.reuse, R11, R9, 0x1, P6 ;  /* 0x0000000b080b7211 */ /* 0x040fe400030f0c09 */
[----:B------:R-:W-:Y:S02]  /*1140*/  SEL R21, R8, RZ, P1 ;  /* 0x000000ff08157207 */ /* 0x000fe40000800000 */
[----:B------:R-:W-:Y:S02]  /*1150*/  SEL R20, R9, RZ, P1 ;  /* 0x000000ff09147207 */ /* 0x000fe40000800000 */
[----:B------:R-:W0:Y:S01]  /*1160*/  LDC.64 R8, c[0x0][0x260] ;  /* 0x00009800ff087b82 */ /* 0x000e220000000a00 */
[----:B------:R-:W-:Y:S02]  /*1170*/  ISETP.GT.U32.AND P0, PT, R22, RZ, PT ;  /* 0x000000ff1600720c */ /* 0x000fe40003f04070 */
[----:B------:R-:W-:-:S02]  /*1180*/  IADD3 R25, P1, RZ, -R16, RZ ;  /* 0x80000010ff197210 */ /* 0x000fc40007f3e0ff */
[C---:B------:R-:W-:Y:S02]  /*1190*/  ISETP.GT.AND.EX P0, PT, R23.reuse, RZ, PT, P0 ;  /* 0x000000ff1700720c */ /* 0x040fe40003f04300 */
[----:B------:R-:W-:Y:S02]  /*11a0*/  LOP3.LUT R21, RZ, R21, RZ, 0x33, !PT ;  /* 0x00000015ff157212 */ /* 0x000fe400078e33ff */
[----:B------:R-:W-:Y:S02]  /*11b0*/  SEL R22, R22, RZ, P0 ;  /* 0x000000ff16167207 */ /* 0x000fe40000000000 */
[----:B------:R-:W-:Y:S02]  /*11c0*/  SEL R23, R23, RZ, P0 ;  /* 0x000000ff17177207 */ /* 0x000fe40000000000 */
[----:B------:R-:W-:Y:S02]  /*11d0*/  ISETP.GE.AND P0, PT, R10, RZ, PT ;  /* 0x000000ff0a00720c */ /* 0x000fe40003f06270 */
[----:B------:R-:W-:-:S02]  /*11e0*/  IADD3 R21, P4, P5, R22, R18, R21 ;  /* 0x0000001216157210 */ /* 0x000fc40007d9e015 */
[----:B------:R-:W-:Y:S01]  /*11f0*/  SEL R16, R16, R25, !P0 ;  /* 0x0000001910107207 */ /* 0x000fe20004000000 */
[----:B------:R-:W-:Y:S01]  /*1200*/  IMAD.X R25, RZ, RZ, ~R10, P1 ;  /* 0x000000ffff197224 */ /* 0x000fe200008e0e0a */
[----:B------:R-:W-:-:S04]  /*1210*/  LOP3.LUT R20, RZ, R20, RZ, 0x33, !PT ;  /* 0x00000014ff147212 */ /* 0x000fc800078e33ff */
[----:B------:R-:W-:Y:S01]  /*1220*/  SEL R10, R10, R25, !P0 ;  /* 0x000000190a0a7207 */ /* 0x000fe20004000000 */
[-C--:B0-----:R-:W-:Y:S01]  /*1230*/  IMAD R19, R19, R8.reuse, RZ ;  /* 0x0000000813137224 */ /* 0x081fe200078e02ff */
[----:B------:R-:W-:Y:S01]  /*1240*/  IADD3.X R11, R23, R11, R20, P4, P5 ;  /* 0x0000000b170b7210 */ /* 0x000fe200027ea414 */
[----:B------:R-:W-:Y:S01]  /*1250*/  IMAD.X R23, RZ, RZ, ~R14, P3 ;  /* 0x000000ffff177224 */ /* 0x000fe200018e0e0e */
[----:B------:R-:W-:Y:S01]  /*1260*/  IADD3 R2, P0, P1, R16, R21, -R2 ;  /* 0x0000001510027210 */ /* 0x000fe2000791e802 */
[C---:B------:R-:W-:Y:S02]  /*1270*/  IMAD R19, R0.reuse, R9, R19 ;  /* 0x0000000900137224 */ /* 0x040fe400078e0213 */
[----:B------:R-:W-:Y:S01]  /*1280*/  IMAD.WIDE.U32 R8, R0, R8, UR8 ;  /* 0x0000000800087e25 */ /* 0x000fe2000f8e0008 */
[----:B------:R-:W-:Y:S01]  /*1290*/  IADD3.X R3, R10, R11, ~R3, P0, P1 ;  /* 0x0000000b0a037210 */ /* 0x000fe200007e2c03 */
[----:B------:R-:W-:Y:S01]  /*12a0*/  ULDC.64 UR8, c[0x0][0x258] ;  /* 0x0000960000087ab9 */ /* 0x000fe20000000a00 */
[----:B------:R-:W-:-:S02]  /*12b0*/  SEL R14, R23, R14, P2 ;  /* 0x0000000e170e7207 */ /* 0x000fc40001000000 */
[----:B------:R-:W-:Y:S02]  /*12c0*/  IADD3 R5, P0, R2, R5, RZ ;  /* 0x0000000502057210 */ /* 0x000fe40007f1e0ff */
[----:B------:R-:W-:Y:S02]  /*12d0*/  IADD3 R2, P1, P2, R15, UR7, -R6 ;  /* 0x000000070f027c10 */ /* 0x000fe4000fa3e806 */
[----:B------:R-:W-:Y:S01]  /*12e0*/  IADD3 R9, R9, R19, RZ ;  /* 0x0000001309097210 */ /* 0x000fe20007ffe0ff */
[----:B------:R-:W-:Y:S01]  /*12f0*/  IMAD.X R0, R3, 0x1, R14, P0 ;  /* 0x0000000103007824 */ /* 0x000fe200000e060e */
[----:B------:R-:W-:Y:S02]  /*1300*/  IADD3.X R17, R17, UR10, ~R7, P1, P2 ;  /* 0x0000000a11117c10 */ /* 0x000fe40008fe4c07 */
        /* <DEDUP_REMOVED lines=14> */
[----:B--2---:R-:W-:Y:S01]  /*13f0*/  REDG.E.ADD.F32.FTZ.RN.STRONG.GPU desc[UR20][R6.64], R4 ;  /* 0x00000004060079a6 */ /* 0x004fe2000c10f394 */
[----:B------:R-:W-:Y:S05]  /*1400*/  EXIT ;  /* 0x000000000000794d */ /* 0x000fea0003800000 */
        .weak           $__internal_8_$__cuda_sm20_div_s64
        .type           $__internal_8_$__cuda_sm20_div_s64,@function
        .size           $__internal_8_$__cuda_sm20_div_s64,($__internal_9_$__cuda_sm20_rem_s64 - $__internal_8_$__cuda_sm20_div_s64)
$__internal_8_$__cuda_sm20_div_s64:
        /* <DEDUP_REMOVED lines=36> */
[----:B------:R-:W-:Y:S01]  /*1650*/  IADD3 R16, P2, R15, R16, RZ ;  /* 0x000000100f107210 */ /* 0x000fe20007f5e0ff */
[----:B------:R-:W-:Y:S02]  /*1660*/  HFMA2.MMA R15, -RZ, RZ, 0, 0 ;  /* 0x00000000ff0f7435 */ /* 0x000fe400000001ff */
[----:B------:R-:W-:Y:S02]  /*1670*/  IMAD.X R18, RZ, RZ, ~R11, P4 ;  /* 0x000000ffff127224 */ /* 0x000fe400020e0e0b */
[----:B------:R-:W-:Y:S02]  /*1680*/  IMAD.X R19, R14, 0x1, R19, P0 ;  /* 0x000000010e137824 */ /* 0x000fe400000e0613 */
[----:B------:R-:W-:Y:S01]  /*1690*/  IMAD.HI.U32 R14, R16, R13, RZ ;  /* 0x0000000d100e7227 */ /* 0x000fe200078e00ff */
[----:B------:R-:W-:Y:S02]  /*16a0*/  SEL R17, R18, R11, !P3 ;  /* 0x0000000b12117207 */ /* 0x000fe40005800000 */
[----:B------:R-:W-:-:S03]  /*16b0*/  IADD3.X R18, RZ, RZ, R19, P2, P1 ;  /* 0x000000ffff127210 */ /* 0x000fc600017e2413 */
        /* <DEDUP_REMOVED lines=40> */
[----:B------:R-:W-:Y:S06]  /*1940*/  RET.REL.NODEC R8 `(_ZN2at6native49_GLOBAL__N__cfa43aba_16_ReflectionPad_cu_f800513936reflection_pad3d_backward_out_kernelIfEEvNS_27GenericPackedTensorAccessorIT_Lm5ENS_16DefaultPtrTraitsElEENS3_IKS4_Lm5ES5_lEElllll) ;  /* 0xffffffe408ac7950 */ /* 0x000fec0003c3ffff */
        .weak           $__internal_9_$__cuda_sm20_rem_s64
        .type           $__internal_9_$__cuda_sm20_rem_s64,@function
        .size           $__internal_9_$__cuda_sm20_rem_s64,(.L_x_1120 - $__internal_9_$__cuda_sm20_rem_s64)
$__internal_9_$__cuda_sm20_rem_s64:
        /* <DEDUP_REMOVED lines=15> */
[----:B------:R-:W-:Y:S01]  /*1a40*/  IMAD.X R15, RZ, RZ, ~R11, P0 ;  /* 0x000000ffff0f7224 */ /* 0x000fe200000e0e0b */
[----:B------:R-:W-:-:S03]  /*1a50*/  MOV R11, R8 ;  /* 0x00000008000b7202 */ /* 0x000fc60000000f00 */
        /* <DEDUP_REMOVED lines=60> */
[----:B------:R-:W-:Y:S06]  /*1e20*/  RET.REL.NODEC R2 `(_ZN2at6native49_GLOBAL__N__cfa43aba_16_ReflectionPad_cu_f800513936reflection_pad3d_backward_out_kernelIfEEvNS_27GenericPackedTensorAccessorIT_Lm5ENS_16DefaultPtrTraitsElEENS3_IKS4_Lm5ES5_lEElllll) ;  /* 0xffffffe002747950 */ /* 0x000fec0003c3ffff */
.L_x_51:
        /* <DEDUP_REMOVED lines=13> */
.L_x_1120:


//--------------------- .text._ZN2at6native49_GLOBAL__N__cfa43aba_16_ReflectionPad_cu_f800513936reflection_pad3d_backward_out_kernelIdEEvNS_27GenericPackedTensorAccessorIT_Lm5ENS_16DefaultPtrTraitsElEENS3_IKS4_Lm5ES5_lEElllll --------------------------
	.section	.text._ZN2at6native49_GLOBAL__N__cfa43aba_16_ReflectionPad_cu_f800513936reflection_pad3d_backward_out_kernelIdEEvNS_27GenericPackedTensorAccessorIT_Lm5ENS_16DefaultPtrTraitsElEENS3_IKS4_Lm5ES5_lEElllll,"ax",@progbits
	.align	128
.text._ZN2at6native49_GLOBAL__N__cfa43aba_16_ReflectionPad_cu_f800513936reflection_pad3d_backward_out_kernelIdEEvNS_27GenericPackedTensorAccessorIT_Lm5ENS_16DefaultPtrTraitsElEENS3_IKS4_Lm5ES5_lEElllll:
        .type           _ZN2at6native49_GLOBAL__N__cfa43aba_16_ReflectionPad_cu_f800513936reflection_pad3d_backward_out_kernelIdEEvNS_27GenericPackedTensorAccessorIT_Lm5ENS_16DefaultPtrTraitsElEENS3_IKS4_Lm5ES5_lEElllll,@function
        .size           _ZN2at6native49_GLOBAL__N__cfa43aba_16_ReflectionPad_cu_f800513936reflection_pad3d_backward_out_kernelIdEEvNS_27GenericPackedTensorAccessorIT_Lm5ENS_16DefaultPtrTraitsElEENS3_IKS4_Lm5ES5_lEElllll,(.L_x_1123 - _ZN2at6native49_GLOBAL__N__cfa43aba_16_ReflectionPad_cu_f800513936reflection_pad3d_backward_out_kernelIdEEvNS_27GenericPackedTensorAccessorIT_Lm5ENS_16DefaultPtrTraitsElEENS3_IKS4_Lm5ES5_lEElllll)
        .other          _ZN2at6native49_GLOBAL__N__cfa43aba_16_ReflectionPad_cu_f800513936reflection_pad3d_backward_out_kernelIdEEvNS_27GenericPackedTensorAccessorIT_Lm5ENS_16DefaultPtrTraitsElEENS3_IKS4_Lm5ES5_lEElllll,@"STO_CUDA_ENTRY STV_DEFAULT"
_ZN2at6native49_GLOBAL__N__cfa43aba_16_ReflectionPad_cu_f800513936reflection_pad3d_backward_out_kernelIdEEvNS_27GenericPackedTensorAccessorIT_Lm5ENS_16DefaultPtrTraitsElEENS3_IKS4_Lm5ES5_lEElllll:
        /* <DEDUP_REMOVED lines=30> */
[----:B------:R-:W-:Y:S05]  /*01e0*/  CALL.REL.NOINC `($__internal_10_$__cuda_sm20_div_s64) ;  /* 0x0000001000847944 */ /* 0x000fea0003c00000 */
        /* <DEDUP_REMOVED lines=11> */
.L_x_53:
        /* <DEDUP_REMOVED lines=22> */
.L_x_54:
[----:B------:R-:W-:Y:S05]  /*0400*/  BSYNC B0 ;  /* 0x0000000000007941 */ /* 0x000fea0003800000 */
.L_x_52:
[----:B------:R-:W-:Y:S01]  /*0410*/  ULDC UR4, c[0x0][0x28c] ;  /* 0x0000a30000047ab9 */ /* 0x000fe20000000800 */
[----:B------:R-:W-:Y:S01]  /*0420*/  BSSY B0, `(.L_x_55) ;  /* 0x000001d000007945 */ /* 0x000fe20003800000 */
[----:B------:R-:W-:-:S04]  /*0430*/  LOP3.LUT R4, R3, UR4, RZ, 0xfc, !PT ;  /* 0x0000000403047c12 */ /* 0x000fc8000f8efcff */
[----:B------:R-:W-:-:S13]  /*0440*/  ISETP.NE.U32.AND P0, PT, R4, RZ, PT ;  /* 0x000000ff0400720c */ /* 0x000fda0003f05070 */
[----:B------:R-:W-:Y:S05]  /*0450*/  @!P0 BRA `(.L_x_56) ;  /* 0x0000000000188947 */ /* 0x000fea0003800000 */
[----:B------:R-:W-:Y:S01]  /*0460*/  IMAD.MOV.U32 R4, RZ, RZ, R2 ;  /* 0x000000ffff047224 */ /* 0x000fe200078e0002 */
[----:B------:R-:W-:-:S07]  /*0470*/  MOV R2, 0x490 ;  /* 0x0000049000027802 */ /* 0x000fce0000000f00 */
[----:B------:R-:W-:Y:S05]  /*0480*/  CALL.REL.NOINC `($__internal_11_$__cuda_sm20_rem_s64) ;  /* 0x00000014002c7944 */ /* 0x000fea0003c00000 */
[----:B------:R-:W-:Y:S02]  /*0490*/  IMAD.MOV.U32 R2, RZ, RZ, R4 ;  /* 0x000000ffff027224 */ /* 0x000fe400078e0004 */
[----:B------:R-:W-:Y:S01]  /*04a0*/  IMAD.MOV.U32 R3, RZ, RZ, R9 ;  /* 0x000000ffff037224 */ /* 0x000fe200078e0009 */
[----:B------:R-:W-:Y:S06]  /*04b0*/  BRA `(.L_x_57) ;  /* 0x00000000004c7947 */ /* 0x000fec0003800000 */
.L_x_56:
        /* <DEDUP_REMOVED lines=19> */
.L_x_57:
[----:B------:R-:W-:Y:S05]  /*05f0*/  BSYNC B0 ;  /* 0x0000000000007941 */ /* 0x000fea0003800000 */
.L_x_55:
        /* <DEDUP_REMOVED lines=17> */
[----:B------:R-:W-:Y:S05]  /*0710*/  CALL.REL.NOINC `($__internal_10_$__cuda_sm20_div_s64) ;  /* 0x0000000c00387944 */ /* 0x000fea0003c00000 */
[----:B------:R-:W-:Y:S02]  /*0720*/  IMAD.MOV.U32 R8, RZ, RZ, R10 ;  /* 0x000000ffff087224 */ /* 0x000fe400078e000a */
[----:B------:R-:W-:Y:S01]  /*0730*/  IMAD.MOV.U32 R9, RZ, RZ, R11 ;  /* 0x000000ffff097224 */ /* 0x000fe200078e000b */
[----:B------:R-:W-:Y:S06]  /*0740*/  BRA `(.L_x_60) ;  /* 0x00000000004c7947 */ /* 0x000fec0003800000 */
.L_x_59:
        /* <DEDUP_REMOVED lines=19> */
.L_x_60:
[----:B------:R-:W-:Y:S05]  /*0880*/  BSYNC B0 ;  /* 0x0000000000007941 */ /* 0x000fea0003800000 */
.L_x_58:
        /* <DEDUP_REMOVED lines=181> */
[----:B---3--:R-:W-:Y:S01]  /*13e0*/  REDG.E.ADD.F64.RN.STRONG.GPU desc[UR20][R4.64], R6 ;  /* 0x00000006040079a6 */ /* 0x008fe2000c10ff94 */
[----:B------:R-:W-:Y:S05]  /*13f0*/  EXIT ;  /* 0x000000000000794d */ /* 0x000fea0003800000 */
        .weak           $__internal_10_$__cuda_sm20_div_s64
        .type           $__internal_10_$__cuda_sm20_div_s64,@function
        .size           $__internal_10_$__cuda_sm20_div_s64,($__internal_11_$__cuda_sm20_rem_s64 - $__internal_10_$__cuda_sm20_div_s64)
$__internal_10_$__cuda_sm20_div_s64:
        /* <DEDUP_REMOVED lines=83> */
[----:B------:R-:W-:Y:S06]  /*1930*/  RET.REL.NODEC R8 `(_ZN2at6native49_GLOBAL__N__cfa43aba_16_ReflectionPad_cu_f800513936reflection_pad3d_backward_out_kernelIdEEvNS_27GenericPackedTensorAccessorIT_Lm5ENS_16DefaultPtrTraitsElEENS3_IKS4_Lm5ES5_lEElllll) ;  /* 0xffffffe408b07950 */ /* 0x000fec0003c3ffff */
        .weak           $__internal_11_$__cuda_sm20_rem_s64
        .type           $__internal_11_$__cuda_sm20_rem_s64,@function
        .size           $__internal_11_$__cuda_sm20_rem_s64,(.L_x_1123 - $__internal_11_$__cuda_sm20_rem_s64)
$__internal_11_$__cuda_sm20_rem_s64:
        /* <DEDUP_REMOVED lines=77> */
[----:B------:R-:W-:Y:S06]  /*1e10*/  RET.REL.NODEC R2 `(_ZN2at6native49_GLOBAL__N__cfa43aba_16_ReflectionPad_cu_f800513936reflection_pad3d_backward_out_kernelIdEEvNS_27GenericPackedTensorAccessorIT_Lm5ENS_16DefaultPtrTraitsElEENS3_IKS4_Lm5ES5_lEElllll) ;  /* 0xffffffe002787950 */ /* 0x000fec0003c3ffff */
.L_x_61:
        /* <DEDUP_REMOVED lines=14> */
.L_x_1123:


//--------------------- .text._ZN2at6native49_GLOBAL__N__cfa43aba_16_ReflectionPad_cu_f800513927reflection_pad3d_out_kernelIN3c108BFloat16EEEvNS_27GenericPackedTensorAccessorIKT_Lm5ENS_16DefaultPtrTraitsElEENS5_IS6_Lm5ES8_lEElllll --------------------------
	.section	.text._ZN2at6native49_GLOBAL__N__cfa43aba_16_ReflectionPad_cu_f800513927reflection_pad3d_out_kernelIN3c108BFloat16EEEvNS_27GenericPackedTensorAccessorIKT_Lm5ENS_16DefaultPtrTraitsElEENS5_IS6_Lm5ES8_lEElllll,"ax",@progbits
	.align	128
.text._ZN2at6native49_GLOBAL__N__cfa43aba_16_ReflectionPad_cu_f800513927reflection_pad3d_out_kernelIN3c108BFloat16EEEvNS_27GenericPackedTensorAccessorIKT_Lm5ENS_16DefaultPtrTraitsElEENS5_IS6_Lm5ES8_lEElllll:
        .type           _ZN2at6native49_GLOBAL__N__cfa43aba_16_ReflectionPad_cu_f800513927reflection_pad3d_out_kernelIN3c108BFloat16EEEvNS_27GenericPackedTensorAccessorIKT_Lm5ENS_16DefaultPtrTraitsElEENS5_IS6_Lm5ES8_lEElllll,@function
        .size           _ZN2at6native49_GLOBAL__N__cfa43aba_16_ReflectionPad_cu_f800513927reflection_pad3d_out_kernelIN3c108BFloat16EEEvNS_27GenericPackedTensorAccessorIKT_Lm5ENS_16DefaultPtrTraitsElEENS5_IS6_Lm5ES8_lEElllll,(.L_x_1126 - _ZN2at6native49_GLOBAL__N__cfa43aba_16_ReflectionPad_cu_f800513927reflection_pad3d_out_kernelIN3c108BFloat16EEEvNS_27GenericPackedTensorAccessorIKT_Lm5ENS_16DefaultPtrTraitsElEENS5_IS6_Lm5ES8_lEElllll)
        .other          _ZN2at6native49_GLOBAL__N__cfa43aba_16_ReflectionPad_cu_f800513927reflection_pad3d_out_kernelIN3c108BFloat16EEEvNS_27GenericPackedTensorAccessorIKT_Lm5ENS_16DefaultPtrTraitsElEENS5_IS6_Lm5ES8_lEElllll,@"STO_CUDA_ENTRY STV_DEFAULT"
_ZN2at6native49_GLOBAL__N__cfa43aba_16_ReflectionPad_cu_f800513927reflection_pad3d_out_kernelIN3c108BFloat16EEEvNS_27GenericPackedTensorAccessorIKT_Lm5ENS_16DefaultPtrTraitsElEENS5_IS6_Lm5ES8_lEElllll:
        /* <DEDUP_REMOVED lines=30> */
[----:B------:R-:W-:Y:S05]  /*01e0*/  CALL.REL.NOINC `($__internal_12_$__cuda_sm20_div_s64) ;  /* 0x0000001000887944 */ /* 0x000fea0003c00000 */
        /* <DEDUP_REMOVED lines=11> */
.L_x_63:
        /* <DEDUP_REMOVED lines=22> */
.L_x_64:
[----:B------:R-:W-:Y:S05]  /*0400*/  BSYNC B0 ;  /* 0x0000000000007941 */ /* 0x000fea0003800000 */
.L_x_62:
[----:B------:R-:W-:Y:S01]  /*0410*/  ULDC UR4, c[0x0][0x28c] ;  /* 0x0000a30000047ab9 */ /* 0x000fe20000000800 */
[----:B------:R-:W-:Y:S01]  /*0420*/  BSSY B0, `(.L_x_65) ;  /* 0x000001d000007945 */ /* 0x000fe20003800000 */
[----:B------:R-:W-:-:S04]  /*0430*/  LOP3.LUT R4, R3, UR4, RZ, 0xfc, !PT ;  /* 0x0000000403047c12 */ /* 0x000fc8000f8efcff */
[----:B------:R-:W-:-:S13]  /*0440*/  ISETP.NE.U32.AND P0, PT, R4, RZ, PT ;  /* 0x000000ff0400720c */ /* 0x000fda0003f05070 */
[----:B------:R-:W-:Y:S05]  /*0450*/  @!P0 BRA `(.L_x_66) ;  /* 0x0000000000188947 */ /* 0x000fea0003800000 */
[----:B------:R-:W-:Y:S01]  /*0460*/  IMAD.MOV.U32 R4, RZ, RZ, R2 ;  /* 0x000000ffff047224 */ /* 0x000fe200078e0002 */
[----:B------:R-:W-:-:S07]  /*0470*/  MOV R2, 0x490 ;  /* 0x0000049000027802 */ /* 0x000fce0000000f00 */
[----:B------:R-:W-:Y:S05]  /*0480*/  CALL.REL.NOINC `($__internal_13_$__cuda_sm20_rem_s64) ;  /* 0x0000001400307944 */ /* 0x000fea0003c00000 */
[----:B------:R-:W-:Y:S02]  /*0490*/  IMAD.MOV.U32 R2, RZ, RZ, R4 ;  /* 0x000000ffff027224 */ /* 0x000fe400078e0004 */
[----:B------:R-:W-:Y:S01]  /*04a0*/  IMAD.MOV.U32 R3, RZ, RZ, R9 ;  /* 0x000000ffff037224 */ /* 0x000fe200078e0009 */
[----:B------:R-:W-:Y:S06]  /*04b0*/  BRA `(.L_x_67) ;  /* 0x00000000004c7947 */ /* 0x000fec0003800000 */
.L_x_66:
        /* <DEDUP_REMOVED lines=19> */
.L_x_67:
[----:B------:R-:W-:Y:S05]  /*05f0*/  BSYNC B0 ;  /* 0x0000000000007941 */ /* 0x000fea0003800000 */
.L_x_65:
        /* <DEDUP_REMOVED lines=17> */
[----:B------:R-:W-:Y:S05]  /*0710*/  CALL.REL.NOINC `($__internal_12_$__cuda_sm20_div_s64) ;  /* 0x0000000c003c7944 */ /* 0x000fea0003c00000 */
[----:B------:R-:W-:Y:S02]  /*0720*/  IMAD.MOV.U32 R6, RZ, RZ, R10 ;  /* 0x000000ffff067224 */ /* 0x000fe400078e000a */
[----:B------:R-:W-:Y:S01]  /*0730*/  IMAD.MOV.U32 R7, RZ, RZ, R11 ;  /* 0x000000ffff077224 */ /* 0x000fe200078e000b */
[----:B------:R-:W-:Y:S06]  /*0740*/  BRA `(.L_x_70) ;  /* 0x0000000000507947 */ /* 0x000fec0003800000 */
.L_x_69:
        /* <DEDUP_REMOVED lines=20> */
.L_x_70:
[----:B------:R-:W-:Y:S05]  /*0890*/  BSYNC B0 ;  /* 0x0000000000007941 */ /* 0x000fea0003800000 */
.L_x_68:
[----:B------:R-:W0:Y:S01]  /*08a0*/  LDC.64 R10, c[0x0][0x2c0] ;  /* 0x0000b000ff0a7b82 */ /* 0x000e220000000a00 */
[----:B------:R-:W-:Y:S01]  /*08b0*/  ULDC.64 UR10, c[0x0][0x228] ;  /* 0x00008a00000a7ab9 */ /* 0x000fe20000000a00 */
[----:B------:R-:W-:Y:S01]  /*08c0*/  ULDC.64 UR22, c[0x0][0x2d0] ;  /* 0x0000b40000167ab9 */ /* 0x000fe20000000a00 */
[----:B------:R-:W-:Y:S01]  /*08d0*/  UIADD3 UR7, UP0, -UR10, 0x1, URZ ;  /* 0x000000010a077890 */ /* 0x000fe2000ff1e13f */
[C---:B------:R-:W-:Y:S01]  /*08e0*/  IADD3 R12, P0, R6.reuse, -UR22, RZ ;  /* 0x80000016060c7c10 */ /* 0x040fe2000ff1e0ff */
[----:B------:R-:W-:Y:S01]  /*08f0*/  ULDC.64 UR16, c[0x0][0x2d8] ;  /* 0x0000b60000107ab9 */ /* 0x000fe20000000a00 */
[----:B------:R-:W-:Y:S01]  /*0900*/  ULDC.64 UR18, c[0x0][0x2e0] ;  /* 0x0000b80000127ab9 */ /* 0x000fe20000000a00 */
[----:B------:R-:W-:Y:S01]  /*0910*/  UIADD3.X UR8, URZ, ~UR11, URZ, UP0, !UPT ;  /* 0x8000000b3f087290 */ /* 0x000fe200087fe43f */
[----:B------:R-:W1:Y:S01]  /*0920*/  LDC.64 R8, c[0x0][0x238] ;  /* 0x00008e00ff087b82 */ /* 0x000e620000000a00 */
[----:B------:R-:W-:Y:S01]  /*0930*/  IMAD.U32 R13, RZ, RZ, UR7 ;  /* 0x00000007ff0d7e24 */ /* 0x000fe2000f8e00ff */
[C---:B------:R-:W-:Y:S01]  /*0940*/  IADD3.X R4, R7.reuse, ~UR23, RZ, P0, !PT ;  /* 0x8000001707047c10 */ /* 0x040fe200087fe4ff */
[----:B------:R-:W-:Y:S01]  /*0950*/  ULEA UR13, UP0, UR22, UR10, 0x1 ;  /* 0x0000000a160d7291 */ /* 0x000fe2000f80083f */
[-C--:B------:R-:W-:Y:S01]  /*0960*/  IADD3 R17, P3, RZ, -R12.reuse, RZ ;  /* 0x8000000cff117210 */ /* 0x080fe20007f7e0ff */
[----:B------:R-:W-:Y:S01]  /*0970*/  IMAD.U32 R15, RZ, RZ, UR8 ;  /* 0x00000008ff0f7e24 */ /* 0x000fe2000f8e00ff */
[----:B------:R-:W-:Y:S01]  /*0980*/  IADD3 R13, P1, P2, R6, -UR22, R13 ;  /* 0x80000016060d7c10 */ /* 0x000fe2000fa3e00d */
[----:B------:R-:W-:Y:S01]  /*0990*/  ULEA.HI.X UR14, UR22, UR11, UR23, 0x1, UP0 ;  /* 0x0000000b160e7291 */ /* 0x000fe200080f0c17 */
[----:B------:R-:W-:Y:S01]  /*09a0*/  ISETP.LT.AND P0, PT, R4, RZ, PT ;  /* 0x000000ff0400720c */ /* 0x000fe20003f01270 */
[----:B------:R-:W2:Y:S01]  /*09b0*/  S2UR UR7, SR_CTAID.Y ;  /* 0x00000000000779c3 */ /* 0x000ea20000002600 */
[----:B------:R-:W-:Y:S01]  /*09c0*/  IADD3.X R15, R7, ~UR23, R15, P1, P2 ;  /* 0x80000017070f7c10 */ /* 0x000fe20008fe440f */
[----:B------:R-:W-:Y:S01]  /*09d0*/  ULDC.64 UR24, c[0x0][0x240] ;  /* 0x0000900000187ab9 */ /* 0x000fe20000000a00 */
[----:B------:R-:W-:Y:S01]  /*09e0*/  SEL R12, R17, R12, P0 ;  /* 0x0000000c110c7207 */ /* 0x000fe20000000000 */
[----:B------:R-:W-:Y:S01]  /*09f0*/  IMAD.X R17, RZ, RZ, ~R4, P3 ;  /* 0x000000ffff117224 */ /* 0x000fe200018e0e04 */
[----:B------:R-:W-:-:S02]  /*0a00*/  IADD3 R16, P3, RZ, -R13, RZ ;  /* 0x8000000dff107210 */ /* 0x000fc40007f7e0ff */
[----:B------:R-:W-:Y:S01]  /*0a10*/  ISETP.GE.AND P2, PT, R15, RZ, PT ;  /* 0x000000ff0f00720c */ /* 0x000fe20003f46270 */
[----:B------:R-:W3:Y:S01]  /*0a20*/  S2UR UR8, SR_CTAID.Z ;  /* 0x00000000000879c3 */ /* 0x000ee20000002700 */
[----:B0-----:R-:W-:Y:S02]  /*0a30*/  IADD3 R14, P1, R5, -R10, RZ ;  /* 0x8000000a050e7210 */ /* 0x001fe40007f3e0ff */
[----:B------:R-:W-:Y:S02]  /*0a40*/  IADD3 R18, P4, -R10, 0x1, RZ ;  /* 0x000000010a127810 */ /* 0x000fe40007f9e1ff */
[----:B------:R-:W-:Y:S02]  /*0a50*/  SEL R4, R17, R4, P0 ;  /* 0x0000000411047207 */ /* 0x000fe40000000000 */
[----:B------:R-:W-:Y:S01]  /*0a60*/  SEL R13, R13, R16, !P2 ;  /* 0x000000100d0d7207 */ /* 0x000fe20005000000 */
[--C-:B------:R-:W-:Y:S01]  /*0a70*/  IMAD.X R16, R0, 0x1, ~R11.reuse, P1 ;  /* 0x0000000100107824 */ /* 0x100fe200008e0e0b */
[----:B-1----:R-:W-:Y:S01]  /*0a80*/  IADD3 R18, P0, P1, R5, -R8, R18 ;  /* 0x8000000805127210 */ /* 0x002fe2000791e012 */
[----:B------:R-:W-:Y:S01]  /*0a90*/  IMAD.X R17, RZ, RZ, ~R11, P4 ;  /* 0x000000ffff117224 */ /* 0x000fe200020e0e0b */
[----:B------:R-:W-:-:S02]  /*0aa0*/  IADD3 R21, P6, RZ, -R10, RZ ;  /* 0x8000000aff157210 */ /* 0x000fc40007fde0ff */
[----:B------:R-:W-:Y:S02]  /*0ab0*/  IADD3 R19, P5, RZ, -R14, RZ ;  /* 0x8000000eff137210 */ /* 0x000fe40007fbe0ff */
[----:B------:R-:W-:Y:S01]  /*0ac0*/  IADD3.X R17, R0, ~R9, R17, P0, P1 ;  /* 0x8000000900117210 */ /* 0x000fe200007e2411 */
[--C-:B------:R-:W-:Y:S01]  /*0ad0*/  IMAD.X R22, RZ, RZ, ~R11.reuse, P6 ;  /* 0x000000ffff167224 */ /* 0x100fe200030e0e0b */
[----:B------:R-:W-:Y:S01]  /*0ae0*/  ISETP.GT.U32.AND P0, PT, R10, RZ, PT ;  /* 0x000000ff0a00720c */ /* 0x000fe20003f04070 */
[----:B--2---:R-:W-:Y:S01]  /*0af0*/  UIADD3 UR11, UP0, UR7, UR16, URZ ;  /* 0x00000010070b7290 */ /* 0x004fe2000ff1e03f */
[----:B------:R-:W-:Y:S02]  /*0b00*/  ISETP.GT.U32.AND P1, PT, R21, RZ, PT ;  /* 0x000000ff1500720c */ /* 0x000fe40003f24070 */
[----:B------:R-:W-:Y:S01]  /*0b10*/  ISETP.GT.AND.EX P0, PT, R11, RZ, PT, P0 ;  /* 0x000000ff0b00720c */ /* 0x000fe20003f04300 */
[----:B------:R-:W-:Y:S01]  /*0b20*/  UIADD3.X UR12, URZ, UR17, URZ, UP0, !UPT ;  /* 0x000000113f0c7290 */ /* 0x000fe200087fe43f */
[----:B------:R-:W-:Y:S01]  /*0b30*/  ISETP.GT.AND.EX P1, PT, R22, RZ, PT, P1 ;  /* 0x000000ff1600720c */ /* 0x000fe20003f24310 */
[----:B---3--:R-:W-:Y:S01]  /*0b40*/  UIADD3 UR7, UP1, UR8, UR18, URZ ;  /* 0x0000001208077290 */ /* 0x008fe2000ff3e03f */
[----:B------:R-:W-:Y:S01]  /*0b50*/  SEL R23, R10, RZ, P0 ;  /* 0x000000ff0a177207 */ /* 0x000fe20000000000 */
[----:B------:R-:W-:Y:S01]  /*0b60*/  UISETP.GT.U32.AND UP0, UPT, UR22, URZ, UPT ;  /* 0x0000003f1600728c */ /* 0x000fe2000bf04070 */
[----:B------:R-:W-:Y:S01]  /*0b70*/  ISETP.LT.AND P4, PT, R16, RZ, PT ;  /* 0x000000ff1000720c */ /* 0x000fe20003f81270 */
[----:B------:R-:W-:Y:S01]  /*0b80*/  UIADD3.X UR10, URZ, UR19, URZ, UP1, !UPT ;  /* 0x000000133f0a7290 */ /* 0x000fe20008ffe43f */
[C---:B------:R-:W-:Y:S01]  /*0b90*/  LEA R20, P6, R10.reuse, R8, 0x1 ;  /* 0x000000080a147211 */ /* 0x040fe200078c08ff */
[----:B------:R-:W-:Y:S01]  /*0ba0*/  UIADD3 UR17, UP1, URZ, -UR22, URZ ;  /* 0x800000163f117290 */ /* 0x000fe2000ff3e03f */
[----:B------:R-:W-:Y:S01]  /*0bb0*/  SEL R8, R21, RZ, P1 ;  /* 0x000000ff15087207 */ /* 0x000fe20000800000 */
[----:B------:R-:W-:Y:S01]  /*0bc0*/  UISETP.GT.AND.EX UP0, UPT, UR23, URZ, UPT, UP0 ;  /* 0x0000003f1700728c */ /* 0x000fe2000bf04300 */
[----:B------:R-:W-:Y:S01]  /*0bd0*/  LOP3.LUT R23, RZ, R23, RZ, 0x33, !PT ;  /* 0x00000017ff177212 */ /* 0x000fe200078e33ff */
[----:B------:R-:W-:Y:S01]  /*0be0*/  UIADD3.X UR18, URZ, ~UR23, URZ, UP1, !UPT ;  /* 0x800000173f127290 */ /* 0x000fe20008ffe43f */
[----:B------:R-:W-:Y:S01]  /*0bf0*/  SEL R14, R19, R14, P4 ;  /* 0x0000000e130e7207 */ /* 0x000fe20002000000 */
[----:B------:R-:W-:Y:S01]  /*0c00*/  USEL UR15, UR22, URZ, UP0 ;  /* 0x0000003f160f7287 */ /* 0x000fe20008000000 */
[----:B------:R-:W-:Y:S01]  /*0c10*/  SEL R19, R11, RZ, P0 ;  /* 0x000000ff0b137207 */ /* 0x000fe20000000000 */
[----:B------:R-:W-:Y:S01]  /*0c20*/  USEL UR16, UR23, URZ, UP0 ;  /* 0x0000003f17107287 */ /* 0x000fe20008000000 */
[----:B------:R-:W-:Y:S01]  /*0c30*/  LEA.HI.X R10, R10, R9, R11, 0x1, P6 ;  /* 0x000000090a0a7211 */ /* 0x000fe200030f0c0b */
[----:B------:R-:W-:Y:S01]  /*0c40*/  UISETP.GT.U32.AND UP0, UPT, UR17, URZ, UPT ;  /* 0x0000003f1100728c */ /* 0x000fe2000bf04070 */
[----:B------:R-:W-:Y:S01]  /*0c50*/  SEL R11, R22, RZ, P1 ;  /* 0x000000ff160b7207 */ /* 0x000fe20000800000 */
[----:B------:R-:W-:Y:S01]  /*0c60*/  ULDC.64 UR22, c[0x0][0x248] ;  /* 0x0000920000167ab9 */ /* 0x000fe20000000a00 */
[----:B------:R-:W-:Y:S01]  /*0c70*/  IADD3 R21, P0, RZ, -R18, RZ ;  /* 0x80000012ff157210 */ /* 0x000fe20007f1e0ff */
[----:B------:R-:W-:Y:S01]  /*0c80*/  UIMAD UR19, UR12, UR22, URZ ;  /* 0x000000160c1372a4 */ /* 0x000fe2000f8e023f */
[----:B------:R-:W-:Y:S01]  /*0c90*/  IADD3 R20, P1, P6, R8, R20, R23 ;  /* 0x0000001408147210 */ /* 0x000fe20007e3e017 */
[----:B------:R-:W-:Y:S01]  /*0ca0*/  UIMAD.WIDE.U32 UR8, UR11, UR22, URZ ;  /* 0x000000160b0872a5 */ /* 0x000fe2000f8e003f */
[----:B------:R-:W0:Y:S01]  /*0cb0*/  LDC.64 R8, c[0x0][0x2c8] ;  /* 0x0000b200ff087b82 */ /* 0x000e220000000a00 */
[----:B------:R-:W-:Y:S01]  /*0cc0*/  IMAD.X R22, RZ, RZ, ~R17, P0 ;  /* 0x000000ffff167224 */ /* 0x000fe200000e0e11 */
[----:B------:R-:W-:Y:S01]  /*0cd0*/  LOP3.LUT R19, RZ, R19, RZ, 0x33, !PT ;  /* 0x00000013ff137212 */ /* 0x000fe200078e33ff */
[----:B------:R-:W-:Y:S01]  /*0ce0*/  UIMAD UR19, UR11, UR23, UR19 ;  /* 0x000000170b1372a4 */ /* 0x000fe2000f8e0213 */
[----:B------:R-:W-:Y:S01]  /*0cf0*/  ISETP.GE.AND P0, PT, R17, RZ, PT ;  /* 0x000000ff1100720c */ /* 0x000fe20003f06270 */
[----:B------:R-:W-:Y:S01]  /*0d00*/  UISETP.GT.AND.EX UP0, UPT, UR18, URZ, UPT, UP0 ;  /* 0x0000003f1200728c */ /* 0x000fe2000bf04300 */
[----:B------:R-:W-:Y:S01]  /*0d10*/  IADD3.X R19, R11, R10, R19, P1, P6 ;  /* 0x0000000a0b137210 */ /* 0x000fe20000fec413 */
[----:B------:R-:W-:Y:S01]  /*0d20*/  UIMAD UR22, UR10, UR24, URZ ;  /* 0x000000180a1672a4 */ /* 0x000fe2000f8e023f */
[----:B------:R-:W-:Y:S01]  /*0d30*/  SEL R21, R18, R21, !P0 ;  /* 0x0000001512157207 */ /* 0x000fe20004000000 */
[----:B------:R-:W1:Y:S01]  /*0d40*/  LDC.64 R10, c[0x0][0x230] ;  /* 0x00008c00ff0a7b82 */ /* 0x000e620000000a00 */
[----:B------:R-:W-:Y:S01]  /*0d50*/  SEL R18, R17, R22, !P0 ;  /* 0x0000001611127207 */ /* 0x000fe20004000000 */
[----:B------:R-:W-:Y:S01]  /*0d60*/  UIADD3 UR9, UR9, UR19, URZ ;  /* 0x0000001309097290 */ /* 0x000fe2000fffe03f */
[----:B------:R-:W-:Y:S01]  /*0d70*/  IADD3.X R23, RZ, ~R16, RZ, P5, !PT ;  /* 0x80000010ff177210 */ /* 0x000fe20002ffe4ff */
[----:B------:R-:W-:Y:S01]  /*0d80*/  USEL UR17, UR17, URZ, UP0 ;  /* 0x0000003f11117287 */ /* 0x000fe20008000000 */
[----:B------:R-:W-:Y:S01]  /*0d90*/  IADD3 R17, P0, P1, R21, R20, -R5 ;  /* 0x0000001415117210 */ /* 0x000fe2000791e805 */
[----:B------:R-:W-:Y:S01]  /*0da0*/  ULOP3.LUT UR15, URZ, UR15, URZ, 0x33, !UPT ;  /* 0x0000000f3f0f7292 */ /* 0x000fe2000f8e333f */
[----:B------:R-:W-:Y:S01]  /*0db0*/  SEL R21, R23, R16, P4 ;  /* 0x0000001017157207 */ /* 0x000fe20002000000 */
[----:B------:R-:W-:Y:S01]  /*0dc0*/  UIMAD UR22, UR7, UR25, UR22 ;  /* 0x00000019071672a4 */ /* 0x000fe2000f8e0216 */
[----:B------:R-:W-:Y:S01]  /*0dd0*/  IADD3.X R16, R18, R19, ~R0, P0, P1 ;  /* 0x0000001312107210 */ /* 0x000fe200007e2c00 */
[----:B------:R-:W-:Y:S01]  /*0de0*/  IMAD.X R18, RZ, RZ, ~R15, P3 ;  /* 0x000000ffff127224 */ /* 0x000fe200018e0e0f */
[----:B------:R-:W-:Y:S01]  /*0df0*/  IADD3 R14, P0, R17, R14, RZ ;  /* 0x0000000e110e7210 */ /* 0x000fe20007f1e0ff */
[----:B------:R-:W-:-:S02]  /*0e00*/  UIMAD.WIDE.U32 UR8, UR7, UR24, UR8 ;  /* 0x00000018070872a5 */ /* 0x000fc4000f8e0008 */
[----:B------:R-:W-:Y:S01]  /*0e10*/  USEL UR18, UR18, URZ, UP0 ;  /* 0x0000003f12127287 */ /* 0x000fe20008000000 */
[----:B------:R-:W-:Y:S01]  /*0e20*/  SEL R15, R15, R18, !P2 ;  /* 0x000000120f0f7207 */ /* 0x000fe20005000000 */
[----:B------:R-:W-:Y:S01]  /*0e30*/  IMAD.X R17, R16, 0x1, R21, P0 ;  /* 0x0000000110117824 */ /* 0x000fe200000e0615 */
[----:B0-----:R-:W-:Y:S01]  /*0e40*/  IADD3 R22, P2, RZ, -R8, RZ ;  /* 0x80000008ff167210 */ /* 0x001fe20007f5e0ff */
[----:B------:R-:W-:Y:S01]  /*0e50*/  ULOP3.LUT UR16, URZ, UR16, URZ, 0x33, !UPT ;  /* 0x000000103f107292 */ /* 0x000fe2000f8e333f */
[C---:B------:R-:W-:Y:S01]  /*0e60*/  ISETP.GT.U32.AND P0, PT, R8.reuse, RZ, PT ;  /* 0x000000ff0800720c */ /* 0x040fe20003f04070 */
[----:B------:R-:W-:Y:S01]  /*0e70*/  UIADD3 UR13, UP0, UP1, UR17, UR13, UR15 ;  /* 0x0000000d110d7290 */ /* 0x000fe2000f91e00f */
[----:B------:R-:W-:Y:S01]  /*0e80*/  IADD3 R19, P3, -R8, 0x1, RZ ;  /* 0x0000000108137810 */ /* 0x000fe20007f7e1ff */
[--C-:B------:R-:W-:Y:S01]  /*0e90*/  IMAD.X R18, RZ, RZ, ~R9.reuse, P2 ;  /* 0x000000ffff127224 */ /* 0x100fe200010e0e09 */
[----:B------:R-:W-:Y:S01]  /*0ea0*/  ISETP.GT.U32.AND P1, PT, R22, RZ, PT ;  /* 0x000000ff1600720c */ /* 0x000fe20003f24070 */
[----:B------:R-:W-:Y:S01]  /*0eb0*/  UIADD3 UR9, UR9, UR22, URZ ;  /* 0x0000001609097290 */ /* 0x000fe2000fffe03f */
[----:B------:R-:W-:Y:S01]  /*0ec0*/  ISETP.GT.AND.EX P0, PT, R9, RZ, PT, P0 ;  /* 0x000000ff0900720c */ /* 0x000fe20003f04300 */
[----:B------:R-:W-:Y:S01]  /*0ed0*/  IMAD.X R20, RZ, RZ, ~R9, P3 ;  /* 0x000000ffff147224 */ /* 0x000fe200018e0e09 */
[-C--:B-1----:R-:W-:Y:S01]  /*0ee0*/  IADD3 R16, P2, P3, R2, -R10.reuse, R19 ;  /* 0x8000000a02107210 */ /* 0x082fe20007b5e013 */
[----:B------:R-:W-:Y:S01]  /*0ef0*/  UIADD3.X UR14, UR18, UR14, UR16, UP0, UP1 ;  /* 0x0000000e120e7290 */ /* 0x000fe200087e2410 */
        /* <DEDUP_REMOVED lines=9> */
[----:B------:R-:W-:Y:S01]  /*0f90*/  SEL R24, R9, RZ, P0 ;  /* 0x000000ff09187207 */ /* 0x000fe20000000000 */
[----:B------:R-:W-:Y:S01]  /*0fa0*/  IMAD.X R19, R3, 0x1, ~R9, P4 ;  /* 0x0000000103137824 */ /* 0x000fe200020e0e09 */
[----:B------:R-:W-:Y:S01]  /*0fb0*/  SEL R23, R18, RZ, P1 ;  /* 0x000000ff12177207 */ /* 0x000fe20000800000 */
[----:B------:R-:W0:Y:S01]  /*0fc0*/  LDC.64 R8, c[0x0][0x260] ;  /* 0x00009800ff087b82 */ /* 0x000e220000000a00 */
[----:B------:R-:W-:Y:S02]  /*0fd0*/  IADD3 R25, P4, RZ, -R16, RZ ;  /* 0x80000010ff197210 */ /* 0x000fe40007f9e0ff */
[----:B------:R-:W-:-:S02]  /*0fe0*/  ISETP.GE.AND P1, PT, R10, RZ, PT ;  /* 0x000000ff0a00720c */ /* 0x000fc40003f26270 */
[----:B------:R-:W-:Y:S02]  /*0ff0*/  IADD3 R27, P5, RZ, -R22, RZ ;  /* 0x80000016ff1b7210 */ /* 0x000fe40007fbe0ff */
[----:B------:R-:W-:Y:S01]  /*1000*/  SEL R20, R16, R25, !P1 ;  /* 0x0000001910147207 */ /* 0x000fe20004800000 */
[----:B------:R-:W-:Y:S01]  /*1010*/  IMAD.X R25, RZ, RZ, ~R10, P4 ;  /* 0x000000ffff197224 */ /* 0x000fe200020e0e0a */
[----:B------:R-:W-:Y:S02]  /*1020*/  LOP3.LUT R16, RZ, R24, RZ, 0x33, !PT ;  /* 0x00000018ff107212 */ /* 0x000fe400078e33ff */
[----:B------:R-:W-:Y:S02]  /*1030*/  ISETP.LT.AND P0, PT, R19, RZ, PT ;  /* 0x000000ff1300720c */ /* 0x000fe40003f01270 */
[----:B------:R-:W-:Y:S01]  /*1040*/  IADD3.X R11, R23, R11, R16, P2, P3 ;  /* 0x0000000b170b7210 */ /* 0x000fe200017e6410 */
[----:B------:R-:W-:Y:S01]  /*1050*/  IMAD.X R16, RZ, RZ, ~R19, P5 ;  /* 0x000000ffff107224 */ /* 0x000fe200028e0e13 */
[----:B------:R-:W-:-:S02]  /*1060*/  SEL R10, R10, R25, !P1 ;  /* 0x000000190a0a7207 */ /* 0x000fc40004800000 */
[----:B------:R-:W-:Y:S02]  /*1070*/  SEL R18, R27, R22, P0 ;  /* 0x000000161b127207 */ /* 0x000fe40000000000 */
[----:B------:R-:W-:Y:S02]  /*1080*/  IADD3 R21, P1, P2, R20, R21, -R2 ;  /* 0x0000001514157210 */ /* 0x000fe40007a3e802 */
[----:B------:R-:W-:Y:S02]  /*1090*/  SEL R19, R16, R19, P0 ;  /* 0x0000001310137207 */ /* 0x000fe40000000000 */
[----:B------:R-:W-:Y:S01]  /*10a0*/  IADD3.X R10, R10, R11, ~R3, P1, P2 ;  /* 0x0000000b0a0a7210 */ /* 0x000fe20000fe4c03 */
[----:B0-----:R-:W-:Y:S01]  /*10b0*/  IMAD R16, R17, R8, RZ ;  /* 0x0000000811107224 */ /* 0x001fe200078e02ff */
[----:B------:R-:W-:Y:S02]  /*10c0*/  IADD3 R17, P0, R21, R18, RZ ;  /* 0x0000001215117210 */ /* 0x000fe40007f1e0ff */
[----:B------:R-:W-:Y:S01]  /*10d0*/  IADD3 R11, P1, P2, R13, UR13, -R6 ;  /* 0x0000000d0d0b7c10 */ /* 0x000fe2000fa3e806 */
[----:B------:R-:W-:-:S02]  /*10e0*/  IMAD R21, R14, R9, R16 ;  /* 0x000000090e157224 */ /* 0x000fc400078e0210 */
[----:B------:R-:W-:Y:S01]  /*10f0*/  IMAD.X R10, R10, 0x1, R19, P0 ;  /* 0x000000010a0a7824 */ /* 0x000fe200000e0613 */
[----:B------:R-:W-:Y:S01]  /*1100*/  IADD3 R11, P0, R11, R12, RZ ;  /* 0x0000000c0b0b7210 */ /* 0x000fe20007f1e0ff */
[----:B------:R-:W-:Y:S01]  /*1110*/  IMAD.WIDE.U32 R8, R14, R8, UR8 ;  /* 0x000000080e087e25 */ /* 0x000fe2000f8e0008 */
[----:B------:R-:W-:Y:S01]  /*1120*/  ULDC.64 UR8, c[0x0][0x258] ;  /* 0x0000960000087ab9 */ /* 0x000fe20000000a00 */
[----:B------:R-:W-:Y:S01]  /*1130*/  IADD3.X R15, R15, UR14, ~R7, P1, P2 ;  /* 0x0000000e0f0f7c10 */ /* 0x000fe20008fe4c07 */
[----:B------:R-:W-:Y:S01]  /*1140*/  ULDC.64 UR14, c[0x0][0x2a0] ;  /* 0x0000a800000e7ab9 */ /* 0x000fe20000000a00 */
[----:B------:R-:W-:Y:S02]  /*1150*/  IMAD R10, R10, UR8, RZ ;  /* 0x000000080a0a7c24 */ /* 0x000fe4000f8e02ff */
[----:B------:R-:W-:Y:S02]  /*1160*/  IMAD.IADD R9, R9, 0x1, R21 ;  /* 0x0000000109097824 */ /* 0x000fe400078e0215 */
[----:B------:R-:W-:-:S02]  /*1170*/  IMAD.X R4, R15, 0x1, R4, P0 ;  /* 0x000000010f047824 */ /* 0x000fc400000e0604 */
[C---:B------:R-:W-:Y:S02]  /*1180*/  IMAD R13, R17.reuse, UR9, R10 ;  /* 0x00000009110d7c24 */ /* 0x040fe4000f8e020a */
[----:B------:R-:W-:Y:S01]  /*1190*/  IMAD.WIDE.U32 R8, R17, UR8, R8 ;  /* 0x0000000811087c25 */ /* 0x000fe2000f8e0008 */
[----:B------:R-:W-:-:S03]  /*11a0*/  ULDC.64 UR8, c[0x0][0x250] ;  /* 0x0000940000087ab9 */ /* 0x000fc60000000a00 */
[----:B------:R-:W-:Y:S02]  /*11b0*/  IMAD R4, R4, UR8, RZ ;  /* 0x0000000804047c24 */ /* 0x000fe4000f8e02ff */
[----:B------:R-:W-:Y:S02]  /*11c0*/  IMAD.IADD R9, R9, 0x1, R13 ;  /* 0x0000000109097824 */ /* 0x000fe400078e020d */
[C---:B------:R-:W-:Y:S02]  /*11d0*/  IMAD R13, R11.reuse, UR9, R4 ;  /* 0x000000090b0d7c24 */ /* 0x040fe4000f8e0204 */
[----:B------:R-:W-:Y:S01]  /*11e0*/  IMAD.WIDE.U32 R8, R11, UR8, R8 ;  /* 0x000000080b087c25 */ /* 0x000fe2000f8e0008 */
[----:B------:R-:W-:-:S04]  /*11f0*/  ULDC.64 UR8, c[0x0][0x210] ;  /* 0x0000840000087ab9 */ /* 0x000fc80000000a00 */
[----:B------:R-:W-:Y:S02]  /*1200*/  IADD3 R9, R9, R13, RZ ;  /* 0x0000000d09097210 */ /* 0x000fe40007ffe0ff */
[----:B------:R-:W-:-:S04]  /*1210*/  LEA R10, P0, R8, UR8, 0x1 ;  /* 0x00000008080a7c11 */ /* 0x000fc8000f8008ff */
[----:B------:R-:W-:Y:S02]  /*1220*/  LEA.HI.X R11, R8, UR9, R9, 0x1, P0 ;  /* 0x00000009080b7c11 */ /* 0x000fe400080f0c09 */
[----:B------:R-:W0:Y:S04]  /*1230*/  LDC.64 R8, c[0x0][0x2b8] ;  /* 0x0000ae00ff087b82 */ /* 0x000e280000000a00 */
[----:B------:R-:W2:Y:S01]  /*1240*/  LDG.E.U16 R11, desc[UR20][R10.64] ;  /* 0x000000140a0b7981 */ /* 0x000ea2000c1e1500 */
[----:B------:R-:W-:Y:S02]  /*1250*/  UIMAD UR12, UR12, UR14, URZ ;  /* 0x0000000e0c0c72a4 */ /* 0x000fe4000f8e023f */
[----:B------:R-:W-:Y:S02]  /*1260*/  UIMAD.WIDE.U32 UR8, UR11, UR14, URZ ;  /* 0x0000000e0b0872a5 */ /* 0x000fe4000f8e003f */
[----:B------:R-:W-:-:S03]  /*1270*/  UIMAD UR12, UR11, UR15, UR12 ;  /* 0x0000000f0b0c72a4 */ /* 0x000fc6000f8e020c */
[----:B------:R-:W-:Y:S01]  /*1280*/  ULDC.64 UR14, c[0x0][0x298] ;  /* 0x0000a600000e7ab9 */ /* 0x000fe20000000a00 */
[----:B------:R-:W-:Y:S02]  /*1290*/  UIADD3 UR9, UR9, UR12, URZ ;  /* 0x0000000c09097290 */ /* 0x000fe4000fffe03f */
[----:B------:R-:W-:Y:S02]  /*12a0*/  UIMAD UR10, UR10, UR14, URZ ;  /* 0x0000000e0a0a72a4 */ /* 0x000fe4000f8e023f */
[----:B------:R-:W-:Y:S02]  /*12b0*/  UIMAD.WIDE.U32 UR8, UR7, UR14, UR8 ;  /* 0x0000000e070872a5 */ /* 0x000fe4000f8e0008 */
[----:B------:R-:W-:-:S04]  /*12c0*/  UIMAD UR10, UR7, UR15, UR10 ;  /* 0x0000000f070a72a4 */ /* 0x000fc8000f8e020a */
[----:B------:R-:W-:Y:S01]  /*12d0*/  UIADD3 UR9, UR9, UR10, URZ ;  /* 0x0000000a09097290 */ /* 0x000fe2000fffe03f */
[----:B0-----:R-:W-:-:S04]  /*12e0*/  IMAD R0, R0, R8, RZ ;  /* 0x0000000800007224 */ /* 0x001fc800078e02ff */
[C---:B------:R-:W-:Y:S02]  /*12f0*/  IMAD R9, R5.reuse, R9, R0 ;  /* 0x0000000905097224 */ /* 0x040fe400078e0200 */
        /* <DEDUP_REMOVED lines=15> */
[----:B--2---:R-:W-:Y:S01]  /*13f0*/  STG.E.U16 desc[UR20][R2.64], R11 ;  /* 0x0000000b02007986 */ /* 0x004fe2000c101514 */
[----:B------:R-:W-:Y:S05]  /*1400*/  EXIT ;  /* 0x000000000000794d */ /* 0x000fea0003800000 */
        .weak           $__internal_12_$__cuda_sm20_div_s64
        .type           $__internal_12_$__cuda_sm20_div_s64,@function
        .size           $__internal_12_$__cuda_sm20_div_s64,($__internal_13_$__cuda_sm20_rem_s64 - $__internal_12_$__cuda_sm20_div_s64)
$__internal_12_$__cuda_sm20_div_s64:
        /* <DEDUP_REMOVED lines=83> */
[----:B------:R-:W-:Y:S06]  /*1940*/  RET.REL.NODEC R8 `(_ZN2at6native49_GLOBAL__N__cfa43aba_16_ReflectionPad_cu_f800513927reflection_pad3d_out_kernelIN3c108BFloat16EEEvNS_27GenericPackedTensorAccessorIKT_Lm5ENS_16DefaultPtrTraitsElEENS5_IS6_Lm5ES8_lEElllll) ;  /* 0xffffffe408ac7950 */ /* 0x000fec0003c3ffff */
        .weak           $__internal_13_$__cuda_sm20_rem_s64
        .type           $__internal_13_$__cuda_sm20_rem_s64,@function
        .size           $__internal_13_$__cuda_sm20_rem_s64,(.L_x_1126 - $__internal_13_$__cuda_sm20_rem_s64)
$__internal_13_$__cuda_sm20_rem_s64:
        /* <DEDUP_REMOVED lines=77> */
[----:B------:R-:W-:Y:S06]  /*1e20*/  RET.REL.NODEC R2 `(_ZN2at6native49_GLOBAL__N__cfa43aba_16_ReflectionPad_cu_f800513927reflection_pad3d_out_kernelIN3c108BFloat16EEEvNS_27GenericPackedTensorAccessorIKT_Lm5ENS_16DefaultPtrTraitsElEENS5_IS6_Lm5ES8_lEElllll) ;  /* 0xffffffe002747950 */ /* 0x000fec0003c3ffff */
.L_x_71:
        /* <DEDUP_REMOVED lines=13> */
.L_x_1126:


//--------------------- .text._ZN2at6native49_GLOBAL__N__cfa43aba_16_ReflectionPad_cu_f800513927reflection_pad3d_out_kernelIN3c104HalfEEEvNS_27GenericPackedTensorAccessorIKT_Lm5ENS_16DefaultPtrTraitsElEENS5_IS6_Lm5ES8_lEElllll --------------------------
	.section	.text._ZN2at6native49_GLOBAL__N__cfa43aba_16_ReflectionPad_cu_f800513927reflection_pad3d_out_kernelIN3c104HalfEEEvNS_27GenericPackedTensorAccessorIKT_Lm5ENS_16DefaultPtrTraitsElEENS5_IS6_Lm5ES8_lEElllll,"ax",@progbits
	.align	128
.text._ZN2at6native49_GLOBAL__N__cfa43aba_16_ReflectionPad_cu_f800513927reflection_pad3d_out_kernelIN3c104HalfEEEvNS_27GenericPackedTensorAccessorIKT_Lm5ENS_16DefaultPtrTraitsElEENS5_IS6_Lm5ES8_lEElllll:
        .type           _ZN2at6native49_GLOBAL__N__cfa43aba_16_ReflectionPad_cu_f800513927reflection_pad3d_out_kernelIN3c104HalfEEEvNS_27GenericPackedTensorAccessorIKT_Lm5ENS_16DefaultPtrTraitsElEENS5_IS6_Lm5ES8_lEElllll,@function
        .size           _ZN2at6native49_GLOBAL__N__cfa43aba_16_ReflectionPad_cu_f800513927reflection_pad3d_out_kernelIN3c104HalfEEEvNS_27GenericPackedTensorAccessorIKT_Lm5ENS_16DefaultPtrTraitsElEENS5_IS6_Lm5ES8_lEElllll,(.L_x_1129 - _ZN2at6native49_GLOBAL__N__cfa43aba_16_ReflectionPad_cu_f800513927reflection_pad3d_out_kernelIN3c104HalfEEEvNS_27GenericPackedTensorAccessorIKT_Lm5ENS_16DefaultPtrTraitsElEENS5_IS6_Lm5ES8_lEElllll)
        .other          _ZN2at6native49_GLOBAL__N__cfa43aba_16_ReflectionPad_cu_f800513927reflection_pad3d_out_kernelIN3c104HalfEEEvNS_27GenericPackedTensorAccessorIKT_Lm5ENS_16DefaultPtrTraitsElEENS5_IS6_Lm5ES8_lEElllll,@"STO_CUDA_ENTRY STV_DEFAULT"
_ZN2at6native49_GLOBAL__N__cfa43aba_16_ReflectionPad_cu_f800513927reflection_pad3d_out_kernelIN3c104HalfEEEvNS_27GenericPackedTensorAccessorIKT_Lm5ENS_16DefaultPtrTraitsElEENS5_IS6_Lm5ES8_lEElllll:
        /* <DEDUP_REMOVED lines=30> */
[----:B------:R-:W-:Y:S05]  /*01e0*/  CALL.REL.NOINC `($__internal_14_$__cuda_sm20_div_s64) ;  /* 0x0000001000887944 */ /* 0x000fea0003c00000 */
        /* <DEDUP_REMOVED lines=11> */
.L_x_73:
        /* <DEDUP_REMOVED lines=22> */
.L_x_74:
[----:B------:R-:W-:Y:S05]  /*0400*/  BSYNC B0 ;  /* 0x0000000000007941 */ /* 0x000fea0003800000 */
.L_x_72:
[----:B------:R-:W-:Y:S01]  /*0410*/  ULDC UR4, c[0x0][0x28c] ;  /* 0x0000a30000047ab9 */ /* 0x000fe20000000800 */
[----:B------:R-:W-:Y:S01]  /*0420*/  BSSY B0, `(.L_x_75) ;  /* 0x000001d000007945 */ /* 0x000fe20003800000 */
[----:B------:R-:W-:-:S04]  /*0430*/  LOP3.LUT R4, R3, UR4, RZ, 0xfc, !PT ;  /* 0x0000000403047c12 */ /* 0x000fc8000f8efcff */
[----:B------:R-:W-:-:S13]  /*0440*/  ISETP.NE.U32.AND P0, PT, R4, RZ, PT ;  /* 0x000000ff0400720c */ /* 0x000fda0003f05070 */
[----:B------:R-:W-:Y:S05]  /*0450*/  @!P0 BRA `(.L_x_76) ;  /* 0x0000000000188947 */ /* 0x000fea0003800000 */
[----:B------:R-:W-:Y:S01]  /*0460*/  IMAD.MOV.U32 R4, RZ, RZ, R2 ;  /* 0x000000ffff047224 */ /* 0x000fe200078e0002 */
[----:B------:R-:W-:-:S07]  /*0470*/  MOV R2, 0x490 ;  /* 0x0000049000027802 */ /* 0x000fce0000000f00 */
[----:B------:R-:W-:Y:S05]  /*0480*/  CALL.REL.NOINC `($__internal_15_$__cuda_sm20_rem_s64) ;  /* 0x0000001400307944 */ /* 0x000fea0003c00000 */
[----:B------:R-:W-:Y:S02]  /*0490*/  IMAD.MOV.U32 R2, RZ, RZ, R4 ;  /* 0x000000ffff027224 */ /* 0x000fe400078e0004 */
[----:B------:R-:W-:Y:S01]  /*04a0*/  IMAD.MOV.U32 R3, RZ, RZ, R9 ;  /* 0x000000ffff037224 */ /* 0x000fe200078e0009 */
[----:B------:R-:W-:Y:S06]  /*04b0*/  BRA `(.L_x_77) ;  /* 0x00000000004c7947 */ /* 0x000fec0003800000 */
.L_x_76:
        /* <DEDUP_REMOVED lines=19> */
.L_x_77:
[----:B------:R-:W-:Y:S05]  /*05f0*/  BSYNC B0 ;  /* 0x0000000000007941 */ /* 0x000fea0003800000 */
.L_x_75:
        /* <DEDUP_REMOVED lines=17> */
[----:B------:R-:W-:Y:S05]  /*0710*/  CALL.REL.NOINC `($__internal_14_$__cuda_sm20_div_s64) ;  /* 0x0000000c003c7944 */ /* 0x000fea0003c00000 */
[----:B------:R-:W-:Y:S02]  /*0720*/  IMAD.MOV.U32 R6, RZ, RZ, R10 ;  /* 0x000000ffff067224 */ /* 0x000fe400078e000a */
[----:B------:R-:W-:Y:S01]  /*0730*/  IMAD.MOV.U32 R7, RZ, RZ, R11 ;  /* 0x000000ffff077224 */ /* 0x000fe200078e000b */
[----:B------:R-:W-:Y:S06]  /*0740*/  BRA `(.L_x_80) ;  /* 0x0000000000507947 */ /* 0x000fec0003800000 */
.L_x_79:
        /* <DEDUP_REMOVED lines=20> */
.L_x_80:
[----:B------:R-:W-:Y:S05]  /*0890*/  BSYNC B0 ;  /* 0x0000000000007941 */ /* 0x000fea0003800000 */
.L_x_78:
        /* <DEDUP_REMOVED lines=183> */
        .weak           $__internal_14_$__cuda_sm20_div_s64
        .type           $__internal_14_$__cuda_sm20_div_s64,@function
        .size           $__internal_14_$__cuda_sm20_div_s64,($__internal_15_$__cuda_sm20_rem_s64 - $__internal_14_$__cuda_sm20_div_s64)
$__internal_14_$__cuda_sm20_div_s64:
        /* <DEDUP_REMOVED lines=83> */
[----:B------:R-:W-:Y:S06]  /*1940*/  RET.REL.NODEC R8 `(_ZN2at6native49_GLOBAL__N__cfa43aba_16_ReflectionPad_cu_f800513927reflection_pad3d_out_kernelIN3c104HalfEEEvNS_27GenericPackedTensorAccessorIKT_Lm5ENS_16DefaultPtrTraitsElEENS5_IS6_Lm5ES8_lEElllll) ;  /* 0xffffffe408ac7950 */ /* 0x000fec0003c3ffff */
        .weak           $__internal_15_$__cuda_sm20_rem_s64
        .type           $__internal_15_$__cuda_sm20_rem_s64,@function
        .size           $__internal_15_$__cuda_sm20_rem_s64,(.L_x_1129 - $__internal_15_$__cuda_sm20_rem_s64)
$__internal_15_$__cuda_sm20_rem_s64:
        /* <DEDUP_REMOVED lines=77> */
[----:B------:R-:W-:Y:S06]  /*1e20*/  RET.REL.NODEC R2 `(_ZN2at6native49_GLOBAL__N__cfa43aba_16_ReflectionPad_cu_f800513927reflection_pad3d_out_kernelIN3c104HalfEEEvNS_27GenericPackedTensorAccessorIKT_Lm5ENS_16DefaultPtrTraitsElEENS5_IS6_Lm5ES8_lEElllll) ;  /* 0xffffffe002747950 */ /* 0x000fec0003c3ffff */
.L_x_81:
        /* <DEDUP_REMOVED lines=13> */
.L_x_1129:


//--------------------- .text._ZN2at6native49_GLOBAL__N__cfa43aba_16_ReflectionPad_cu_f800513927reflection_pad3d_out_kernelIN3c107complexIfEEEEvNS_27GenericPackedTensorAccessorIKT_Lm5ENS_16DefaultPtrTraitsElEENS6_IS7_Lm5ES9_lEElllll --------------------------
	.section	.text._ZN2at6native49_GLOBAL__N__cfa43aba_16_ReflectionPad_cu_f800513927reflection_pad3d_out_kernelIN3c107complexIfEEEEvNS_27GenericPackedTensorAccessorIKT_Lm5ENS_16DefaultPtrTraitsElEENS6_IS7_Lm5ES9_lEElllll,"ax",@progbits
	.align	128
.text._ZN2at6native49_GLOBAL__N__cfa43aba_16_ReflectionPad_cu_f800513927reflection_pad3d_out_kernelIN3c107complexIfEEEEvNS_27GenericPackedTensorAccessorIKT_Lm5ENS_16DefaultPtrTraitsElEENS6_IS7_Lm5ES9_lEElllll:
        .type           _ZN2at6native49_GLOBAL__N__cfa43aba_16_ReflectionPad_cu_f800513927reflection_pad3d_out_kernelIN3c107complexIfEEEEvNS_27GenericPackedTensorAccessorIKT_Lm5ENS_16DefaultPtrTraitsElEENS6_IS7_Lm5ES9_lEElllll,@function
        .size           _ZN2at6native49_GLOBAL__N__cfa43aba_16_ReflectionPad_cu_f800513927reflection_pad3d_out_kernelIN3c107complexIfEEEEvNS_27GenericPackedTensorAccessorIKT_Lm5ENS_16DefaultPtrTraitsElEENS6_IS7_Lm5ES9_lEElllll,(.L_x_1132 - _ZN2at6native49_GLOBAL__N__cfa43aba_16_ReflectionPad_cu_f800513927reflection_pad3d_out_kernelIN3c107complexIfEEEEvNS_27GenericPackedTensorAccessorIKT_Lm5ENS_16DefaultPtrTraitsElEENS6_IS7_Lm5ES9_lEElllll)
        .other          _ZN2at6native49_GLOBAL__N__cfa43aba_16_ReflectionPad_cu_f800513927reflection_pad3d_out_kernelIN3c107complexIfEEEEvNS_27GenericPackedTensorAccessorIKT_Lm5ENS_16DefaultPtrTraitsElEENS6_IS7_Lm5ES9_lEElllll,@"STO_CUDA_ENTRY STV_DEFAULT"
_ZN2at6native49_GLOBAL__N__cfa43aba_16_ReflectionPad_cu_f800513927reflection_pad3d_out_kernelIN3c107complexIfEEEEvNS_27GenericPackedTensorAccessorIKT_Lm5ENS_16DefaultPtrTraitsElEENS6_IS7_Lm5ES9_lEElllll:
        /* <DEDUP_REMOVED lines=30> */
[----:B------:R-:W-:Y:S05]  /*01e0*/  CALL.REL.NOINC `($__internal_16_$__cuda_sm20_div_s64) ;  /* 0x0000001000887944 */ /* 0x000fea0003c00000 */
        /* <DEDUP_REMOVED lines=11> */
.L_x_83:
        /* <DEDUP_REMOVED lines=22> */
.L_x_84:
[----:B------:R-:W-:Y:S05]  /*0400*/  BSYNC B0 ;  /* 0x0000000000007941 */ /* 0x000fea0003800000 */
.L_x_82:
[----:B------:R-:W-:Y:S01]  /*0410*/  ULDC UR4, c[0x0][0x28c] ;  /* 0x0000a30000047ab9 */ /* 0x000fe20000000800 */
[----:B------:R-:W-:Y:S01]  /*0420*/  BSSY B0, `(.L_x_85) ;  /* 0x000001d000007945 */ /* 0x000fe20003800000 */
[----:B------:R-:W-:-:S04]  /*0430*/  LOP3.LUT R4, R3, UR4, RZ, 0xfc, !PT ;  /* 0x0000000403047c12 */ /* 0x000fc8000f8efcff */
[----:B------:R-:W-:-:S13]  /*0440*/  ISETP.NE.U32.AND P0, PT, R4, RZ, PT ;  /* 0x000000ff0400720c */ /* 0x000fda0003f05070 */
[----:B------:R-:W-:Y:S05]  /*0450*/  @!P0 BRA `(.L_x_86) ;  /* 0x0000000000188947 */ /* 0x000fea0003800000 */
[----:B------:R-:W-:Y:S01]  /*0460*/  IMAD.MOV.U32 R4, RZ, RZ, R2 ;  /* 0x000000ffff047224 */ /* 0x000fe200078e0002 */
[----:B------:R-:W-:-:S07]  /*0470*/  MOV R2, 0x490 ;  /* 0x0000049000027802 */ /* 0x000fce0000000f00 */
[----:B------:R-:W-:Y:S05]  /*0480*/  CALL.REL.NOINC `($__internal_17_$__cuda_sm20_rem_s64) ;  /* 0x0000001400307944 */ /* 0x000fea0003c00000 */
[----:B------:R-:W-:Y:S02]  /*0490*/  IMAD.MOV.U32 R2, RZ, RZ, R4 ;  /* 0x000000ffff027224 */ /* 0x000fe400078e0004 */
[----:B------:R-:W-:Y:S01]  /*04a0*/  IMAD.MOV.U32 R3, RZ, RZ, R9 ;  /* 0x000000ffff037224 */ /* 0x000fe200078e0009 */
[----:B------:R-:W-:Y:S06]  /*04b0*/  BRA `(.L_x_87) ;  /* 0x00000000004c7947 */ /* 0x000fec0003800000 */
.L_x_86:
        /* <DEDUP_REMOVED lines=19> */
.L_x_87:
[----:B------:R-:W-:Y:S05]  /*05f0*/  BSYNC B0 ;  /* 0x0000000000007941 */ /* 0x000fea0003800000 */
.L_x_85:
        /* <DEDUP_REMOVED lines=17> */
[----:B------:R-:W-:Y:S05]  /*0710*/  CALL.REL.NOINC `($__internal_16_$__cuda_sm20_div_s64) ;  /* 0x0000000c003c7944 */ /* 0x000fea0003c00000 */
[----:B------:R-:W-:Y:S02]  /*0720*/  IMAD.MOV.U32 R6, RZ, RZ, R10 ;  /* 0x000000ffff067224 */ /* 0x000fe400078e000a */
[----:B------:R-:W-:Y:S01]  /*0730*/  IMAD.MOV.U32 R7, RZ, RZ, R11 ;  /* 0x000000ffff077224 */ /* 0x000fe200078e000b */
[----:B------:R-:W-:Y:S06]  /*0740*/  BRA `(.L_x_90) ;  /* 0x0000000000507947 */ /* 0x000fec0003800000 */
.L_x_89:
        /* <DEDUP_REMOVED lines=20> */
.L_x_90:
[----:B------:R-:W-:Y:S05]  /*0890*/  BSYNC B0 ;  /* 0x0000000000007941 */ /* 0x000fea0003800000 */
.L_x_88:
        /* <DEDUP_REMOVED lines=151> */
[C---:B------:R-:W-:Y:S01]  /*1210*/  LEA R10, P0, R8.reuse, UR8, 0x3 ;  /* 0x00000008080a7c11 */ /* 0x040fe2000f8018ff */
[----:B------:R-:W0:Y:S03]  /*1220*/  LDC.64 R12, c[0x0][0x2b8] ;  /* 0x0000ae00ff0c7b82 */ /* 0x000e260000000a00 */
[----:B------:R-:W-:-:S05]  /*1230*/  LEA.HI.X R11, R8, UR9, R9, 0x3, P0 ;  /* 0x00000009080b7c11 */ /* 0x000fca00080f1c09 */
[----:B------:R1:W2:Y:S01]  /*1240*/  LDG.E.64 R8, desc[UR20][R10.64] ;  /* 0x000000140a087981 */ /* 0x0002a2000c1e1b00 */
[----:B------:R-:W-:Y:S02]  /*1250*/  UIMAD UR12, UR12, UR14, URZ ;  /* 0x0000000e0c0c72a4 */ /* 0x000fe4000f8e023f */
[----:B------:R-:W-:Y:S02]  /*1260*/  UIMAD.WIDE.U32 UR8, UR11, UR14, URZ ;  /* 0x0000000e0b0872a5 */ /* 0x000fe4000f8e003f */
[----:B------:R-:W-:-:S03]  /*1270*/  UIMAD UR12, UR11, UR15, UR12 ;  /* 0x0000000f0b0c72a4 */ /* 0x000fc6000f8e020c */
[----:B------:R-:W-:Y:S01]  /*1280*/  ULDC.64 UR14, c[0x0][0x298] ;  /* 0x0000a600000e7ab9 */ /* 0x000fe20000000a00 */
[----:B------:R-:W-:Y:S02]  /*1290*/  UIADD3 UR9, UR9, UR12, URZ ;  /* 0x0000000c09097290 */ /* 0x000fe4000fffe03f */
[----:B------:R-:W-:Y:S02]  /*12a0*/  UIMAD UR10, UR10, UR14, URZ ;  /* 0x0000000e0a0a72a4 */ /* 0x000fe4000f8e023f */
[----:B------:R-:W-:Y:S02]  /*12b0*/  UIMAD.WIDE.U32 UR8, UR7, UR14, UR8 ;  /* 0x0000000e070872a5 */ /* 0x000fe4000f8e0008 */
[----:B------:R-:W-:Y:S01]  /*12c0*/  UIMAD UR10, UR7, UR15, UR10 ;  /* 0x0000000f070a72a4 */ /* 0x000fe2000f8e020a */
[----:B0-----:R-:W-:-:S03]  /*12d0*/  IMAD R0, R0, R12, RZ ;  /* 0x0000000c00007224 */ /* 0x001fc600078e02ff */
[----:B------:R-:W-:Y:S01]  /*12e0*/  UIADD3 UR9, UR9, UR10, URZ ;  /* 0x0000000a09097290 */ /* 0x000fe2000fffe03f */
[----:B-1----:R-:W-:-:S05]  /*12f0*/  IMAD R11, R5, R13, R0 ;  /* 0x0000000d050b7224 */ /* 0x002fca00078e0200 */
        /* <DEDUP_REMOVED lines=15> */
[----:B--2---:R-:W-:Y:S01]  /*13f0*/  STG.E.64 desc[UR20][R2.64], R8 ;  /* 0x0000000802007986 */ /* 0x004fe2000c101b14 */
[----:B------:R-:W-:Y:S05]  /*1400*/  EXIT ;  /* 0x000000000000794d */ /* 0x000fea0003800000 */
        .weak           $__internal_16_$__cuda_sm20_div_s64
        .type           $__internal_16_$__cuda_sm20_div_s64,@function
        .size           $__internal_16_$__cuda_sm20_div_s64,($__internal_17_$__cuda_sm20_rem_s64 - $__internal_16_$__cuda_sm20_div_s64)
$__internal_16_$__cuda_sm20_div_s64:
        /* <DEDUP_REMOVED lines=83> */
[----:B------:R-:W-:Y:S06]  /*1940*/  RET.REL.NODEC R8 `(_ZN2at6native49_GLOBAL__N__cfa43aba_16_ReflectionPad_cu_f800513927reflection_pad3d_out_kernelIN3c107complexIfEEEEvNS_27GenericPackedTensorAccessorIKT_Lm5ENS_16DefaultPtrTraitsElEENS6_IS7_Lm5ES9_lEElllll) ;  /* 0xffffffe408ac7950 */ /* 0x000fec0003c3ffff */
        .weak           $__internal_17_$__cuda_sm20_rem_s64
        .type           $__internal_17_$__cuda_sm20_rem_s64,@function
        .size           $__internal_17_$__cuda_sm20_rem_s64,(.L_x_1132 - $__internal_17_$__cuda_sm20_rem_s64)
$__internal_17_$__cuda_sm20_rem_s64:
        /* <DEDUP_REMOVED lines=77> */
[----:B------:R-:W-:Y:S06]  /*1e20*/  RET.REL.NODEC R2 `(_ZN2at6native49_GLOBAL__N__cfa43aba_16_ReflectionPad_cu_f800513927reflection_pad3d_out_kernelIN3c107complexIfEEEEvNS_27GenericPackedTensorAccessorIKT_Lm5ENS_16DefaultPtrTraitsElEENS6_IS7_Lm5ES9_lEElllll) ;  /* 0xffffffe002747950 */ /* 0x000fec0003c3ffff */
.L_x_91:
        /* <DEDUP_REMOVED lines=13> */
.L_x_1132:


//--------------------- .text._ZN2at6native49_GLOBAL__N__cfa43aba_16_ReflectionPad_cu_f800513927reflection_pad3d_out_kernelIN3c107complexIdEEEEvNS_27GenericPackedTensorAccessorIKT_Lm5ENS_16DefaultPtrTraitsElEENS6_IS7_Lm5ES9_lEElllll --------------------------
	.section	.text._ZN2at6native49_GLOBAL__N__cfa43aba_16_ReflectionPad_cu_f800513927reflection_pad3d_out_kernelIN3c107complexIdEEEEvNS_27GenericPackedTensorAccessorIKT_Lm5ENS_16DefaultPtrTraitsElEENS6_IS7_Lm5ES9_lEElllll,"ax",@progbits
	.align	128
.text._ZN2at6native49_GLOBAL__N__cfa43aba_16_ReflectionPad_cu_f800513927reflection_pad3d_out_kernelIN3c107complexIdEEEEvNS_27GenericPackedTensorAccessorIKT_Lm5ENS_16DefaultPtrTraitsElEENS6_IS7_Lm5ES9_lEElllll:
        .type           _ZN2at6native49_GLOBAL__N__cfa43aba_16_ReflectionPad_cu_f800513927reflection_pad3d_out_kernelIN3c107complexIdEEEEvNS_27GenericPackedTensorAccessorIKT_Lm5ENS_16DefaultPtrTraitsElEENS6_IS7_Lm5ES9_lEElllll,@function
        .size           _ZN2at6native49_GLOBAL__N__cfa43aba_16_ReflectionPad_cu_f800513927reflection_pad3d_out_kernelIN3c107complexIdEEEEvNS_27GenericPackedTensorAccessorIKT_Lm5ENS_16DefaultPtrTraitsElEENS6_IS7_Lm5ES9_lEElllll,(.L_x_1135 - _ZN2at6native49_GLOBAL__N__cfa43aba_16_ReflectionPad_cu_f800513927reflection_pad3d_out_kernelIN3c107complexIdEEEEvNS_27GenericPackedTensorAccessorIKT_Lm5ENS_16DefaultPtrTraitsElEENS6_IS7_Lm5ES9_lEElllll)
        .other          _ZN2at6native49_GLOBAL__N__cfa43aba_16_ReflectionPad_cu_f800513927reflection_pad3d_out_kernelIN3c107complexIdEEEEvNS_27GenericPackedTensorAccessorIKT_Lm5ENS_16DefaultPtrTraitsElEENS6_IS7_Lm5ES9_lEElllll,@"STO_CUDA_ENTRY STV_DEFAULT"
_ZN2at6native49_GLOBAL__N__cfa43aba_16_ReflectionPad_cu_f800513927reflection_pad3d_out_kernelIN3c107complexIdEEEEvNS_27GenericPackedTensorAccessorIKT_Lm5ENS_16DefaultPtrTraitsElEENS6_IS7_Lm5ES9_lEElllll:
        /* <DEDUP_REMOVED lines=30> */
[----:B------:R-:W-:Y:S05]  /*01e0*/  CALL.REL.NOINC `($__internal_18_$__cuda_sm20_div_s64) ;  /* 0x0000001000887944 */ /* 0x000fea0003c00000 */
        /* <DEDUP_REMOVED lines=11> */
.L_x_93:
        /* <DEDUP_REMOVED lines=22> */
.L_x_94:
[----:B------:R-:W-:Y:S05]  /*0400*/  BSYNC B0 ;  /* 0x0000000000007941 */ /* 0x000fea0003800000 */
.L_x_92:
[----:B------:R-:W-:Y:S01]  /*0410*/  ULDC UR4, c[0x0][0x28c] ;  /* 0x0000a30000047ab9 */ /* 0x000fe20000000800 */
[----:B------:R-:W-:Y:S01]  /*0420*/  BSSY B0, `(.L_x_95) ;  /* 0x000001d000007945 */ /* 0x000fe20003800000 */
[----:B------:R-:W-:-:S04]  /*0430*/  LOP3.LUT R4, R3, UR4, RZ, 0xfc, !PT ;  /* 0x0000000403047c12 */ /* 0x000fc8000f8efcff */
[----:B------:R-:W-:-:S13]  /*0440*/  ISETP.NE.U32.AND P0, PT, R4, RZ, PT ;  /* 0x000000ff0400720c */ /* 0x000fda0003f05070 */
[----:B------:R-:W-:Y:S05]  /*0450*/  @!P0 BRA `(.L_x_96) ;  /* 0x0000000000188947 */ /* 0x000fea0003800000 */
[----:B------:R-:W-:Y:S01]  /*0460*/  IMAD.MOV.U32 R4, RZ, RZ, R2 ;  /* 0x000000ffff047224 */ /* 0x000fe200078e0002 */
[----:B------:R-:W-:-:S07]  /*0470*/  MOV R2, 0x490 ;  /* 0x0000049000027802 */ /* 0x000fce0000000f00 */
[----:B------:R-:W-:Y:S05]  /*0480*/  CALL.REL.NOINC `($__internal_19_$__cuda_sm20_rem_s64) ;  /* 0x0000001400307944 */ /* 0x000fea0003c00000 */
[----:B------:R-:W-:Y:S02]  /*0490*/  IMAD.MOV.U32 R2, RZ, RZ, R4 ;  /* 0x000000ffff027224 */ /* 0x000fe400078e0004 */
[----:B------:R-:W-:Y:S01]  /*04a0*/  IMAD.MOV.U32 R3, RZ, RZ, R9 ;  /* 0x000000ffff037224 */ /* 0x000fe200078e0009 */
[----:B------:R-:W-:Y:S06]  /*04b0*/  BRA `(.L_x_97) ;  /* 0x00000000004c7947 */ /* 0x000fec0003800000 */
.L_x_96:
        /* <DEDUP_REMOVED lines=19> */
.L_x_97:
[----:B------:R-:W-:Y:S05]  /*05f0*/  BSYNC B0 ;  /* 0x0000000000007941 */ /* 0x000fea0003800000 */
.L_x_95:
        /* <DEDUP_REMOVED lines=17> */
[----:B------:R-:W-:Y:S05]  /*0710*/  CALL.REL.NOINC `($__internal_18_$__cuda_sm20_div_s64) ;  /* 0x0000000c003c7944 */ /* 0x000fea0003c00000 */
[----:B------:R-:W-:Y:S02]  /*0720*/  IMAD.MOV.U32 R6, RZ, RZ, R10 ;  /* 0x000000ffff067224 */ /* 0x000fe400078e000a */
[----:B------:R-:W-:Y:S01]  /*0730*/  IMAD.MOV.U32 R7, RZ, RZ, R11 ;  /* 0x000000ffff077224 */ /* 0x000fe200078e000b */
[----:B------:R-:W-:Y:S06]  /*0740*/  BRA `(.L_x_100) ;  /* 0x0000000000507947 */ /* 0x000fec0003800000 */
.L_x_99:
        /* <DEDUP_REMOVED lines=20> */
.L_x_100:
[----:B------:R-:W-:Y:S05]  /*0890*/  BSYNC B0 ;  /* 0x0000000000007941 */ /* 0x000fea0003800000 */
.L_x_98:
        /* <DEDUP_REMOVED lines=153> */
[----:B------:R-:W-:-:S06]  /*1230*/  LEA.HI.X R11, R8, UR9, R9, 0x4, P0 ;  /* 0x00000009080b7c11 */ /* 0x000fcc00080f2409 */
[----:B------:R-:W2:Y:S01]  /*1240*/  LDG.E.128 R8, desc[UR20][R10.64] ;  /* 0x000000140a087981 */ /* 0x000ea2000c1e1d00 */
        /* <DEDUP_REMOVED lines=10> */
[----:B------:R-:W-:-:S05]  /*12f0*/  IMAD R13, R5, R13, R0 ;  /* 0x0000000d050d7224 */ /* 0x000fca00078e0200 */
        /* <DEDUP_REMOVED lines=15> */
[----:B--2---:R-:W-:Y:S01]  /*13f0*/  STG.E.128 desc[UR20][R2.64], R8 ;  /* 0x0000000802007986 */ /* 0x004fe2000c101d14 */
[----:B------:R-:W-:Y:S05]  /*1400*/  EXIT ;  /* 0x000000000000794d */ /* 0x000fea0003800000 */
        .weak           $__internal_18_$__cuda_sm20_div_s64
        .type           $__internal_18_$__cuda_sm20_div_s64,@function
        .size           $__internal_18_$__cuda_sm20_div_s64,($__internal_19_$__cuda_sm20_rem_s64 - $__internal_18_$__cuda_sm20_div_s64)
$__internal_18_$__cuda_sm20_div_s64:
        /* <DEDUP_REMOVED lines=83> */
[----:B------:R-:W-:Y:S06]  /*1940*/  RET.REL.NODEC R8 `(_ZN2at6native49_GLOBAL__N__cfa43aba_16_ReflectionPad_cu_f800513927reflection_pad3d_out_kernelIN3c107complexIdEEEEvNS_27GenericPackedTensorAccessorIKT_Lm5ENS_16DefaultPtrTraitsElEENS6_IS7_Lm5ES9_lEElllll) ;  /* 0xffffffe408ac7950 */ /* 0x000fec0003c3ffff */
        .weak           $__internal_19_$__cuda_sm20_rem_s64
        .type           $__internal_19_$__cuda_sm20_rem_s64,@function
        .size           $__internal_19_$__cuda_sm20_rem_s64,(.L_x_1135 - $__internal_19_$__cuda_sm20_rem_s64)
$__internal_19_$__cuda_sm20_rem_s64:
        /* <DEDUP_REMOVED lines=77> */
[----:B------:R-:W-:Y:S06]  /*1e20*/  RET.REL.NODEC R2 `(_ZN2at6native49_GLOBAL__N__cfa43aba_16_ReflectionPad_cu_f800513927reflection_pad3d_out_kernelIN3c107complexIdEEEEvNS_27GenericPackedTensorAccessorIKT_Lm5ENS_16DefaultPtrTraitsElEENS6_IS7_Lm5ES9_lEElllll) ;  /* 0xffffffe002747950 */ /* 0x000fec0003c3ffff */
.L_x_101:
        /* <DEDUP_REMOVED lines=13> */
.L_x_1135:


//--------------------- .text._ZN2at6native49_GLOBAL__N__cfa43aba_16_ReflectionPad_cu_f800513927reflection_pad3d_out_kernelIfEEvNS_27GenericPackedTensorAccessorIKT_Lm5ENS_16DefaultPtrTraitsElEENS3_IS4_Lm5ES6_lEElllll --------------------------
	.section	.text._ZN2at6native49_GLOBAL__N__cfa43aba_16_ReflectionPad_cu_f800513927reflection_pad3d_out_kernelIfEEvNS_27GenericPackedTensorAccessorIKT_Lm5ENS_16DefaultPtrTraitsElEENS3_IS4_Lm5ES6_lEElllll,"ax",@progbits
	.align	128
.text._ZN2at6native49_GLOBAL__N__cfa43aba_16_ReflectionPad_cu_f800513927reflection_pad3d_out_kernelIfEEvNS_27GenericPackedTensorAccessorIKT_Lm5ENS_16DefaultPtrTraitsElEENS3_IS4_Lm5ES6_lEElllll:
        .type           _ZN2at6native49_GLOBAL__N__cfa43aba_16_ReflectionPad_cu_f800513927reflection_pad3d_out_kernelIfEEvNS_27GenericPackedTensorAccessorIKT_Lm5ENS_16DefaultPtrTraitsElEENS3_IS4_Lm5ES6_lEElllll,@function
        .size           _ZN2at6native49_GLOBAL__N__cfa43aba_16_ReflectionPad_cu_f800513927reflection_pad3d_out_kernelIfEEvNS_27GenericPackedTensorAccessorIKT_Lm5ENS_16DefaultPtrTraitsElEENS3_IS4_Lm5ES6_lEElllll,(.L_x_1138 - _ZN2at6native49_GLOBAL__N__cfa43aba_16_ReflectionPad_cu_f800513927reflection_pad3d_out_kernelIfEEvNS_27GenericPackedTensorAccessorIKT_Lm5ENS_16DefaultPtrTraitsElEENS3_IS4_Lm5ES6_lEElllll)
        .other          _ZN2at6native49_GLOBAL__N__cfa43aba_16_ReflectionPad_cu_f800513927reflection_pad3d_out_kernelIfEEvNS_27GenericPackedTensorAccessorIKT_Lm5ENS_16DefaultPtrTraitsElEENS3_IS4_Lm5ES6_lEElllll,@"STO_CUDA_ENTRY STV_DEFAULT"
_ZN2at6native49_GLOBAL__N__cfa43aba_16_ReflectionPad_cu_f800513927reflection_pad3d_out_kernelIfEEvNS_27GenericPackedTensorAccessorIKT_Lm5ENS_16DefaultPtrTraitsElEENS3_IS4_Lm5ES6_lEElllll:
        /* <DEDUP_REMOVED lines=30> */
[----:B------:R-:W-:Y:S05]  /*01e0*/  CALL.REL.NOINC `($__internal_20_$__cuda_sm20_div_s64) ;  /* 0x0000001000887944 */ /* 0x000fea0003c00000 */
        /* <DEDUP_REMOVED lines=11> */
.L_x_103:
        /* <DEDUP_REMOVED lines=22> */
.L_x_104:
[----:B------:R-:W-:Y:S05]  /*0400*/  BSYNC B0 ;  /* 0x0000000000007941 */ /* 0x000fea0003800000 */
.L_x_102:
[----:B------:R-:W-:Y:S01]  /*0410*/  ULDC UR4, c[0x0][0x28c] ;  /* 0x0000a30000047ab9 */ /* 0x000fe20000000800 */
[----:B------:R-:W-:Y:S01]  /*0420*/  BSSY B0, `(.L_x_105) ;  /* 0x000001d000007945 */ /* 0x000fe20003800000 */
[----:B------:R-:W-:-:S04]  /*0430*/  LOP3.LUT R4, R3, UR4, RZ, 0xfc, !PT ;  /* 0x0000000403047c12 */ /* 0x000fc8000f8efcff */
[----:B------:R-:W-:-:S13]  /*0440*/  ISETP.NE.U32.AND P0, PT, R4, RZ, PT ;  /* 0x000000ff0400720c */ /* 0x000fda0003f05070 */
[----:B------:R-:W-:Y:S05]  /*0450*/  @!P0 BRA `(.L_x_106) ;  /* 0x0000000000188947 */ /* 0x000fea0003800000 */
[----:B------:R-:W-:Y:S01]  /*0460*/  IMAD.MOV.U32 R4, RZ, RZ, R2 ;  /* 0x000000ffff047224 */ /* 0x000fe200078e0002 */
[----:B------:R-:W-:-:S07]  /*0470*/  MOV R2, 0x490 ;  /* 0x0000049000027802 */ /* 0x000fce0000000f00 */
[----:B------:R-:W-:Y:S05]  /*0480*/  CALL.REL.NOINC `($__internal_21_$__cuda_sm20_rem_s64) ;  /* 0x0000001400307944 */ /* 0x000fea0003c00000 */
[----:B------:R-:W-:Y:S02]  /*0490*/  IMAD.MOV.U32 R2, RZ, RZ, R4 ;  /* 0x000000ffff027224 */ /* 0x000fe400078e0004 */
[----:B------:R-:W-:Y:S01]  /*04a0*/  IMAD.MOV.U32 R3, RZ, RZ, R9 ;  /* 0x000000ffff037224 */ /* 0x000fe200078e0009 */
[----:B------:R-:W-:Y:S06]  /*04b0*/  BRA `(.L_x_107) ;  /* 0x00000000004c7947 */ /* 0x000fec0003800000 */
.L_x_106:
        /* <DEDUP_REMOVED lines=19> */
.L_x_107:
[----:B------:R-:W-:Y:S05]  /*05f0*/  BSYNC B0 ;  /* 0x0000000000007941 */ /* 0x000fea0003800000 */
.L_x_105:
        /* <DEDUP_REMOVED lines=17> */
[----:B------:R-:W-:Y:S05]  /*0710*/  CALL.REL.NOINC `($__internal_20_$__cuda_sm20_div_s64) ;  /* 0x0000000c003c7944 */ /* 0x000fea0003c00000 */
[----:B------:R-:W-:Y:S02]  /*0720*/  IMAD.MOV.U32 R6, RZ, RZ, R10 ;  /* 0x000000ffff067224 */ /* 0x000fe400078e000a */
[----:B------:R-:W-:Y:S01]  /*0730*/  IMAD.MOV.U32 R7, RZ, RZ, R11 ;  /* 0x000000ffff077224 */ /* 0x000fe200078e000b */
[----:B------:R-:W-:Y:S06]  /*0740*/  BRA `(.L_x_110) ;  /* 0x0000000000507947 */ /* 0x000fec0003800000 */
.L_x_109:
        /* <DEDUP_REMOVED lines=20> */
.L_x_110:
[----:B------:R-:W-:Y:S05]  /*0890*/  BSYNC B0 ;  /* 0x0000000000007941 */ /* 0x000fea0003800000 */
.L_x_108:
        /* <DEDUP_REMOVED lines=154> */
[----:B------:R-:W2:Y:S01]  /*1240*/  LDG.E R11, desc[UR20][R10.64] ;  /* 0x000000140a0b7981 */ /* 0x000ea2000c1e1900 */
        /* <DEDUP_REMOVED lines=26> */
[----:B--2---:R-:W-:Y:S01]  /*13f0*/  STG.E desc[UR20][R2.64], R11 ;  /* 0x0000000b02007986 */ /* 0x004fe2000c101914 */
[----:B------:R-:W-:Y:S05]  /*1400*/  EXIT ;  /* 0x000000000000794d */ /* 0x000fea0003800000 */
        .weak           $__internal_20_$__cuda_sm20_div_s64
        .type           $__internal_20_$__cuda_sm20_div_s64,@function
        .size           $__internal_20_$__cuda_sm20_div_s64,($__internal_21_$__cuda_sm20_rem_s64 - $__internal_20_$__cuda_sm20_div_s64)
$__internal_20_$__cuda_sm20_div_s64:
        /* <DEDUP_REMOVED lines=83> */
[----:B------:R-:W-:Y:S06]  /*1940*/  RET.REL.NODEC R8 `(_ZN2at6native49_GLOBAL__N__cfa43aba_16_ReflectionPad_cu_f800513927reflection_pad3d_out_kernelIfEEvNS_27GenericPackedTensorAccessorIKT_Lm5ENS_16DefaultPtrTraitsElEENS3_IS4_Lm5ES6_lEElllll) ;  /* 0xffffffe408ac7950 */ /* 0x000fec0003c3ffff */
        .weak           $__internal_21_$__cuda_sm20_rem_s64
        .type           $__internal_21_$__cuda_sm20_rem_s64,@function
        .size           $__internal_21_$__cuda_sm20_rem_s64,(.L_x_1138 - $__internal_21_$__cuda_sm20_rem_s64)
$__internal_21_$__cuda_sm20_rem_s64:
        /* <DEDUP_REMOVED lines=77> */
[----:B------:R-:W-:Y:S06]  /*1e20*/  RET.REL.NODEC R2 `(_ZN2at6native49_GLOBAL__N__cfa43aba_16_ReflectionPad_cu_f800513927reflection_pad3d_out_kernelIfEEvNS_27GenericPackedTensorAccessorIKT_Lm5ENS_16DefaultPtrTraitsElEENS3_IS4_Lm5ES6_lEElllll) ;  /* 0xffffffe002747950 */ /* 0x000fec0003c3ffff */
.L_x_111:
        /* <DEDUP_REMOVED lines=13> */
.L_x_1138:


//--------------------- .text._ZN2at6native49_GLOBAL__N__cfa43aba_16_ReflectionPad_cu_f800513927reflection_pad3d_out_kernelIdEEvNS_27GenericPackedTensorAccessorIKT_Lm5ENS_16DefaultPtrTraitsElEENS3_IS4_Lm5ES6_lEElllll --------------------------
	.section	.text._ZN2at6native49_GLOBAL__N__cfa43aba_16_ReflectionPad_cu_f800513927reflection_pad3d_out_kernelIdEEvNS_27GenericPackedTensorAccessorIKT_Lm5ENS_16DefaultPtrTraitsElEENS3_IS4_Lm5ES6_lEElllll,"ax",@progbits
	.align	128
.text._ZN2at6native49_GLOBAL__N__cfa43aba_16_ReflectionPad_cu_f800513927reflection_pad3d_out_kernelIdEEvNS_27GenericPackedTensorAccessorIKT_Lm5ENS_16DefaultPtrTraitsElEENS3_IS4_Lm5ES6_lEElllll:
        .type           _ZN2at6native49_GLOBAL__N__cfa43aba_16_ReflectionPad_cu_f800513927reflection_pad3d_out_kernelIdEEvNS_27GenericPackedTensorAccessorIKT_Lm5ENS_16DefaultPtrTraitsElEENS3_IS4_Lm5ES6_lEElllll,@function
        .size           _ZN2at6native49_GLOBAL__N__cfa43aba_16_ReflectionPad_cu_f800513927reflection_pad3d_out_kernelIdEEvNS_27GenericPackedTensorAccessorIKT_Lm5ENS_16DefaultPtrTraitsElEENS3_IS4_Lm5ES6_lEElllll,(.L_x_1141 - _ZN2at6native49_GLOBAL__N__cfa43aba_16_ReflectionPad_cu_f800513927reflection_pad3d_out_kernelIdEEvNS_27GenericPackedTensorAccessorIKT_Lm5ENS_16DefaultPtrTraitsElEENS3_IS4_Lm5ES6_lEElllll)
        .other          _ZN2at6native49_GLOBAL__N__cfa43aba_16_ReflectionPad_cu_f800513927reflection_pad3d_out_kernelIdEEvNS_27GenericPackedTensorAccessorIKT_Lm5ENS_16DefaultPtrTraitsElEENS3_IS4_Lm5ES6_lEElllll,@"STO_CUDA_ENTRY STV_DEFAULT"
_ZN2at6native49_GLOBAL__N__cfa43aba_16_ReflectionPad_cu_f800513927reflection_pad3d_out_kernelIdEEvNS_27GenericPackedTensorAccessorIKT_Lm5ENS_16DefaultPtrTraitsElEENS3_IS4_Lm5ES6_lEElllll:
        /* <DEDUP_REMOVED lines=30> */
[----:B------:R-:W-:Y:S05]  /*01e0*/  CALL.REL.NOINC `($__internal_22_$__cuda_sm20_div_s64) ;  /* 0x0000001000887944 */ /* 0x000fea0003c00000 */
        /* <DEDUP_REMOVED lines=11> */
.L_x_113:
        /* <DEDUP_REMOVED lines=22> */
.L_x_114:
[----:B------:R-:W-:Y:S05]  /*0400*/  BSYNC B0 ;  /* 0x0000000000007941 */ /* 0x000fea0003800000 */
.L_x_112:
[----:B------:R-:W-:Y:S01]  /*0410*/  ULDC UR4, c[0x0][0x28c] ;  /* 0x0000a30000047ab9 */ /* 0x000fe20000000800 */
[----:B------:R-:W-:Y:S01]  /*0420*/  BSSY B0, `(.L_x_115) ;  /* 0x000001d000007945 */ /* 0x000fe20003800000 */
[----:B------:R-:W-:-:S04]  /*0430*/  LOP3.LUT R4, R3, UR4, RZ, 0xfc, !PT ;  /* 0x0000000403047c12 */ /* 0x000fc8000f8efcff */
[----:B------:R-:W-:-:S13]  /*0440*/  ISETP.NE.U32.AND P0, PT, R4, RZ, PT ;  /* 0x000000ff0400720c */ /* 0x000fda0003f05070 */
[----:B------:R-:W-:Y:S05]  /*0450*/  @!P0 BRA `(.L_x_116) ;  /* 0x0000000000188947 */ /* 0x000fea0003800000 */
[----:B------:R-:W-:Y:S01]  /*0460*/  IMAD.MOV.U32 R4, RZ, RZ, R2 ;  /* 0x000000ffff047224 */ /* 0x000fe200078e0002 */
[----:B------:R-:W-:-:S07]  /*0470*/  MOV R2, 0x490 ;  /* 0x0000049000027802 */ /* 0x000fce0000000f00 */
[----:B------:R-:W-:Y:S05]  /*0480*/  CALL.REL.NOINC `($__internal_23_$__cuda_sm20_rem_s64) ;  /* 0x0000001400307944 */ /* 0x000fea0003c00000 */
[----:B------:R-:W-:Y:S02]  /*0490*/  IMAD.MOV.U32 R2, RZ, RZ, R4 ;  /* 0x000000ffff027224 */ /* 0x000fe400078e0004 */
[----:B------:R-:W-:Y:S01]  /*04a0*/  IMAD.MOV.U32 R3, RZ, RZ, R9 ;  /* 0x000000ffff037224 */ /* 0x000fe200078e0009 */
[----:B------:R-:W-:Y:S06]  /*04b0*/  BRA `(.L_x_117) ;  /* 0x00000000004c7947 */ /* 0x000fec0003800000 */
.L_x_116:
        /* <DEDUP_REMOVED lines=19> */
.L_x_117:
[----:B------:R-:W-:Y:S05]  /*05f0*/  BSYNC B0 ;  /* 0x0000000000007941 */ /* 0x000fea0003800000 */
.L_x_115:
        /* <DEDUP_REMOVED lines=17> */
[----:B------:R-:W-:Y:S05]  /*0710*/  CALL.REL.NOINC `($__internal_22_$__cuda_sm20_div_s64) ;  /* 0x0000000c003c7944 */ /* 0x000fea0003c00000 */
[----:B------:R-:W-:Y:S02]  /*0720*/  IMAD.MOV.U32 R6, RZ, RZ, R10 ;  /* 0x000000ffff067224 */ /* 0x000fe400078e000a */
[----:B------:R-:W-:Y:S01]  /*0730*/  IMAD.MOV.U32 R7, RZ, RZ, R11 ;  /* 0x000000ffff077224 */ /* 0x000fe200078e000b */
[----:B------:R-:W-:Y:S06]  /*0740*/  BRA `(.L_x_120) ;  /* 0x0000000000507947 */ /* 0x000fec0003800000 */
.L_x_119:
        /* <DEDUP_REMOVED lines=20> */
.L_x_120:
[----:B------:R-:W-:Y:S05]  /*0890*/  BSYNC B0 ;  /* 0x0000000000007941 */ /* 0x000fea0003800000 */
.L_x_118:
        /* <DEDUP_REMOVED lines=183> */
        .weak           $__internal_22_$__cuda_sm20_div_s64
        .type           $__internal_22_$__cuda_sm20_div_s64,@function
        .size           $__internal_22_$__cuda_sm20_div_s64,($__internal_23_$__cuda_sm20_rem_s64 - $__internal_22_$__cuda_sm20_div_s64)
$__internal_22_$__cuda_sm20_div_s64:
        /* <DEDUP_REMOVED lines=83> */
[----:B------:R-:W-:Y:S06]  /*1940*/  RET.REL.NODEC R8 `(_ZN2at6native49_GLOBAL__N__cfa43aba_16_ReflectionPad_cu_f800513927reflection_pad3d_out_kernelIdEEvNS_27GenericPackedTensorAccessorIKT_Lm5ENS_16DefaultPtrTraitsElEENS3_IS4_Lm5ES6_lEElllll) ;  /* 0xffffffe408ac7950 */ /* 0x000fec0003c3ffff */
        .weak           $__internal_23_$__cuda_sm20_rem_s64
        .type           $__internal_23_$__cuda_sm20_rem_s64,@function
        .size           $__internal_23_$__cuda_sm20_rem_s64,(.L_x_1141 - $__internal_23_$__cuda_sm20_rem_s64)
$__internal_23_$__cuda_sm20_rem_s64:
        /* <DEDUP_REMOVED lines=77> */
[----:B------:R-:W-:Y:S06]  /*1e20*/  RET.REL.NODEC R2 `(_ZN2at6native49_GLOBAL__N__cfa43aba_16_ReflectionPad_cu_f800513927reflection_pad3d_out_kernelIdEEvNS_27GenericPackedTensorAccessorIKT_Lm5ENS_16DefaultPtrTraitsElEENS3_IS4_Lm5ES6_lEElllll) ;  /* 0xffffffe002747950 */ /* 0x000fec0003c3ffff */
.L_x_121:
        /* <DEDUP_REMOVED lines=13> */
.L_x_1141:


//--------------------- .text._ZN2at6native49_GLOBAL__N__cfa43aba_16_ReflectionPad_cu_f800513927reflection_pad3d_out_kernelIsEEvNS_27GenericPackedTensorAccessorIKT_Lm5ENS_16DefaultPtrTraitsElEENS3_IS4_Lm5ES6_lEElllll --------------------------
	.section	.text._ZN2at6native49_GLOBAL__N__cfa43aba_16_ReflectionPad_cu_f800513927reflection_pad3d_out_kernelIsEEvNS_27GenericPackedTensorAccessorIKT_Lm5ENS_16DefaultPtrTraitsElEENS3_IS4_Lm5ES6_lEElllll,"ax",@progbits
	.align	128
.text._ZN2at6native49_GLOBAL__N__cfa43aba_16_ReflectionPad_cu_f800513927reflection_pad3d_out_kernelIsEEvNS_27GenericPackedTensorAccessorIKT_Lm5ENS_16DefaultPtrTraitsElEENS3_IS4_Lm5ES6_lEElllll:
        .type           _ZN2at6native49_GLOBAL__N__cfa43aba_16_ReflectionPad_cu_f800513927reflection_pad3d_out_kernelIsEEvNS_27GenericPackedTensorAccessorIKT_Lm5ENS_16DefaultPtrTraitsElEENS3_IS4_Lm5ES6_lEElllll,@function
        .size           _ZN2at6native49_GLOBAL__N__cfa43aba_16_ReflectionPad_cu_f800513927reflection_pad3d_out_kernelIsEEvNS_27GenericPackedTensorAccessorIKT_Lm5ENS_16DefaultPtrTraitsElEENS3_IS4_Lm5ES6_lEElllll,(.L_x_1144 - _ZN2at6native49_GLOBAL__N__cfa43aba_16_ReflectionPad_cu_f800513927reflection_pad3d_out_kernelIsEEvNS_27GenericPackedTensorAccessorIKT_Lm5ENS_16DefaultPtrTraitsElEENS3_IS4_Lm5ES6_lEElllll)
        .other          _ZN2at6native49_GLOBAL__N__cfa43aba_16_ReflectionPad_cu_f800513927reflection_pad3d_out_kernelIsEEvNS_27GenericPackedTensorAccessorIKT_Lm5ENS_16DefaultPtrTraitsElEENS3_IS4_Lm5ES6_lEElllll,@"STO_CUDA_ENTRY STV_DEFAULT"
_ZN2at6native49_GLOBAL__N__cfa43aba_16_ReflectionPad_cu_f800513927reflection_pad3d_out_kernelIsEEvNS_27GenericPackedTensorAccessorIKT_Lm5ENS_16DefaultPtrTraitsElEENS3_IS4_Lm5ES6_lEElllll:
        /* <DEDUP_REMOVED lines=30> */
[----:B------:R-:W-:Y:S05]  /*01e0*/  CALL.REL.NOINC `($__internal_24_$__cuda_sm20_div_s64) ;  /* 0x0000001000887944 */ /* 0x000fea0003c00000 */
        /* <DEDUP_REMOVED lines=11> */
.L_x_123:
        /* <DEDUP_REMOVED lines=22> */
.L_x_124:
[----:B------:R-:W-:Y:S05]  /*0400*/  BSYNC B0 ;  /* 0x0000000000007941 */ /* 0x000fea0003800000 */
.L_x_122:
[----:B------:R-:W-:Y:S01]  /*0410*/  ULDC UR4, c[0x0][0x28c] ;  /* 0x0000a30000047ab9 */ /* 0x000fe20000000800 */
[----:B------:R-:W-:Y:S01]  /*0420*/  BSSY B0, `(.L_x_125) ;  /* 0x000001d000007945 */ /* 0x000fe20003800000 */
[----:B------:R-:W-:-:S04]  /*0430*/  LOP3.LUT R4, R3, UR4, RZ, 0xfc, !PT ;  /* 0x0000000403047c12 */ /* 0x000fc8000f8efcff */
[----:B------:R-:W-:-:S13]  /*0440*/  ISETP.NE.U32.AND P0, PT, R4, RZ, PT ;  /* 0x000000ff0400720c */ /* 0x000fda0003f05070 */
[----:B------:R-:W-:Y:S05]  /*0450*/  @!P0 BRA `(.L_x_126) ;  /* 0x0000000000188947 */ /* 0x000fea0003800000 */
[----:B------:R-:W-:Y:S01]  /*0460*/  IMAD.MOV.U32 R4, RZ, RZ, R2 ;  /* 0x000000ffff047224 */ /* 0x000fe200078e0002 */
[----:B------:R-:W-:-:S07]  /*0470*/  MOV R2, 0x490 ;  /* 0x0000049000027802 */ /* 0x000fce0000000f00 */
[----:B------:R-:W-:Y:S05]  /*0480*/  CALL.REL.NOINC `($__internal_25_$__cuda_sm20_rem_s64) ;  /* 0x0000001400307944 */ /* 0x000fea0003c00000 */
[----:B------:R-:W-:Y:S02]  /*0490*/  IMAD.MOV.U32 R2, RZ, RZ, R4 ;  /* 0x000000ffff027224 */ /* 0x000fe400078e0004 */
[----:B------:R-:W-:Y:S01]  /*04a0*/  IMAD.MOV.U32 R3, RZ, RZ, R9 ;  /* 0x000000ffff037224 */ /* 0x000fe200078e0009 */
[----:B------:R-:W-:Y:S06]  /*04b0*/  BRA `(.L_x_127) ;  /* 0x00000000004c7947 */ /* 0x000fec0003800000 */
.L_x_126:
        /* <DEDUP_REMOVED lines=19> */
.L_x_127:
[----:B------:R-:W-:Y:S05]  /*05f0*/  BSYNC B0 ;  /* 0x0000000000007941 */ /* 0x000fea0003800000 */
.L_x_125:
        /* <DEDUP_REMOVED lines=17> */
[----:B------:R-:W-:Y:S05]  /*0710*/  CALL.REL.NOINC `($__internal_24_$__cuda_sm20_div_s64) ;  /* 0x0000000c003c7944 */ /* 0x000fea0003c00000 */
[----:B------:R-:W-:Y:S02]  /*0720*/  IMAD.MOV.U32 R6, RZ, RZ, R10 ;  /* 0x000000ffff067224 */ /* 0x000fe400078e000a */
[----:B------:R-:W-:Y:S01]  /*0730*/  IMAD.MOV.U32 R7, RZ, RZ, R11 ;  /* 0x000000ffff077224 */ /* 0x000fe200078e000b */
[----:B------:R-:W-:Y:S06]  /*0740*/  BRA `(.L_x_130) ;  /* 0x0000000000507947 */ /* 0x000fec0003800000 */
.L_x_129:
        /* <DEDUP_REMOVED lines=20> */
.L_x_130:
[----:B------:R-:W-:Y:S05]  /*0890*/  BSYNC B0 ;  /* 0x0000000000007941 */ /* 0x000fea0003800000 */
.L_x_128:
        /* <DEDUP_REMOVED lines=183> */
        .weak           $__internal_24_$__cuda_sm20_div_s64
        .type           $__internal_24_$__cuda_sm20_div_s64,@function
        .size           $__internal_24_$__cuda_sm20_div_s64,($__internal_25_$__cuda_sm20_rem_s64 - $__internal_24_$__cuda_sm20_div_s64)
$__internal_24_$__cuda_sm20_div_s64:
        /* <DEDUP_REMOVED lines=83> */
[----:B------:R-:W-:Y:S06]  /*1940*/  RET.REL.NODEC R8 `(_ZN2at6native49_GLOBAL__N__cfa43aba_16_ReflectionPad_cu_f800513927reflection_pad3d_out_kernelIsEEvNS_27GenericPackedTensorAccessorIKT_Lm5ENS_16DefaultPtrTraitsElEENS3_IS4_Lm5ES6_lEElllll) ;  /* 0xffffffe408ac7950 */ /* 0x000fec0003c3ffff */
        .weak           $__internal_25_$__cuda_sm20_rem_s64
        .type           $__internal_25_$__cuda_sm20_rem_s64,@function
        .size           $__internal_25_$__cuda_sm20_rem_s64,(.L_x_1144 - $__internal_25_$__cuda_sm20_rem_s64)
$__internal_25_$__cuda_sm20_rem_s64:
        /* <DEDUP_REMOVED lines=77> */
[----:B------:R-:W-:Y:S06]  /*1e20*/  RET.REL.NODEC R2 `(_ZN2at6native49_GLOBAL__N__cfa43aba_16_ReflectionPad_cu_f800513927reflection_pad3d_out_kernelIsEEvNS_27GenericPackedTensorAccessorIKT_Lm5ENS_16DefaultPtrTraitsElEENS3_IS4_Lm5ES6_lEElllll) ;  /* 0xffffffe002747950 */ /* 0x000fec0003c3ffff */
.L_x_131:
        /* <DEDUP_REMOVED lines=13> */
.L_x_1144:


//--------------------- .text._ZN2at6native49_GLOBAL__N__cfa43aba_16_ReflectionPad_cu_f800513927reflection_pad3d_out_kernelIlEEvNS_27GenericPackedTensorAccessorIKT_Lm5ENS_16DefaultPtrTraitsElEENS3_IS4_Lm5ES6_lEElllll --------------------------
	.section	.text._ZN2at6native49_GLOBAL__N__cfa43aba_16_ReflectionPad_cu_f800513927reflection_pad3d_out_kernelIlEEvNS_27GenericPackedTensorAccessorIKT_Lm5ENS_16DefaultPtrTraitsElEENS3_IS4_Lm5ES6_lEElllll,"ax",@progbits
	.align	128
.text._ZN2at6native49_GLOBAL__N__cfa43aba_16_ReflectionPad_cu_f800513927reflection_pad3d_out_kernelIlEEvNS_27GenericPackedTensorAccessorIKT_Lm5ENS_16DefaultPtrTraitsElEENS3_IS4_Lm5ES6_lEElllll:
        .type           _ZN2at6native49_GLOBAL__N__cfa43aba_16_ReflectionPad_cu_f800513927reflection_pad3d_out_kernelIlEEvNS_27GenericPackedTensorAccessorIKT_Lm5ENS_16DefaultPtrTraitsElEENS3_IS4_Lm5ES6_lEElllll,@function
        .size           _ZN2at6native49_GLOBAL__N__cfa43aba_16_ReflectionPad_cu_f800513927reflection_pad3d_out_kernelIlEEvNS_27GenericPackedTensorAccessorIKT_Lm5ENS_16DefaultPtrTraitsElEENS3_IS4_Lm5ES6_lEElllll,(.L_x_1147 - _ZN2at6native49_GLOBAL__N__cfa43aba_16_ReflectionPad_cu_f800513927reflection_pad3d_out_kernelIlEEvNS_27GenericPackedTensorAccessorIKT_Lm5ENS_16DefaultPtrTraitsElEENS3_IS4_Lm5ES6_lEElllll)
        .other          _ZN2at6native49_GLOBAL__N__cfa43aba_16_ReflectionPad_cu_f800513927reflection_pad3d_out_kernelIlEEvNS_27GenericPackedTensorAccessorIKT_Lm5ENS_16DefaultPtrTraitsElEENS3_IS4_Lm5ES6_lEElllll,@"STO_CUDA_ENTRY STV_DEFAULT"
_ZN2at6native49_GLOBAL__N__cfa43aba_16_ReflectionPad_cu_f800513927reflection_pad3d_out_kernelIlEEvNS_27GenericPackedTensorAccessorIKT_Lm5ENS_16DefaultPtrTraitsElEENS3_IS4_Lm5ES6_lEElllll:
        /* <DEDUP_REMOVED lines=30> */
[----:B------:R-:W-:Y:S05]  /*01e0*/  CALL.REL.NOINC `($__internal_26_$__cuda_sm20_div_s64) ;  /* 0x0000001000887944 */ /* 0x000fea0003c00000 */
        /* <DEDUP_REMOVED lines=11> */
.L_x_133:
        /* <DEDUP_REMOVED lines=22> */
.L_x_134:
[----:B------:R-:W-:Y:S05]  /*0400*/  BSYNC B0 ;  /* 0x0000000000007941 */ /* 0x000fea0003800000 */
.L_x_132:
[----:B------:R-:W-:Y:S01]  /*0410*/  ULDC UR4, c[0x0][0x28c] ;  /* 0x0000a30000047ab9 */ /* 0x000fe20000000800 */
[----:B------:R-:W-:Y:S01]  /*0420*/  BSSY B0, `(.L_x_135) ;  /* 0x000001d000007945 */ /* 0x000fe20003800000 */
[----:B------:R-:W-:-:S04]  /*0430*/  LOP3.LUT R4, R3, UR4, RZ, 0xfc, !PT ;  /* 0x0000000403047c12 */ /* 0x000fc8000f8efcff */
[----:B------:R-:W-:-:S13]  /*0440*/  ISETP.NE.U32.AND P0, PT, R4, RZ, PT ;  /* 0x000000ff0400720c */ /* 0x000fda0003f05070 */
[----:B------:R-:W-:Y:S05]  /*0450*/  @!P0 BRA `(.L_x_136) ;  /* 0x0000000000188947 */ /* 0x000fea0003800000 */
[----:B------:R-:W-:Y:S01]  /*0460*/  IMAD.MOV.U32 R4, RZ, RZ, R2 ;  /* 0x000000ffff047224 */ /* 0x000fe200078e0002 */
[----:B------:R-:W-:-:S07]  /*0470*/  MOV R2, 0x490 ;  /* 0x0000049000027802 */ /* 0x000fce0000000f00 */
[----:B------:R-:W-:Y:S05]  /*0480*/  CALL.REL.NOINC `($__internal_27_$__cuda_sm20_rem_s64) ;  /* 0x0000001400307944 */ /* 0x000fea0003c00000 */
[----:B------:R-:W-:Y:S02]  /*0490*/  IMAD.MOV.U32 R2, RZ, RZ, R4 ;  /* 0x000000ffff027224 */ /* 0x000fe400078e0004 */
[----:B------:R-:W-:Y:S01]  /*04a0*/  IMAD.MOV.U32 R3, RZ, RZ, R9 ;  /* 0x000000ffff037224 */ /* 0x000fe200078e0009 */
[----:B------:R-:W-:Y:S06]  /*04b0*/  BRA `(.L_x_137) ;  /* 0x00000000004c7947 */ /* 0x000fec0003800000 */
.L_x_136:
        /* <DEDUP_REMOVED lines=19> */
.L_x_137:
[----:B------:R-:W-:Y:S05]  /*05f0*/  BSYNC B0 ;  /* 0x0000000000007941 */ /* 0x000fea0003800000 */
.L_x_135:
        /* <DEDUP_REMOVED lines=17> */
[----:B------:R-:W-:Y:S05]  /*0710*/  CALL.REL.NOINC `($__internal_26_$__cuda_sm20_div_s64) ;  /* 0x0000000c003c7944 */ /* 0x000fea0003c00000 */
[----:B------:R-:W-:Y:S02]  /*0720*/  IMAD.MOV.U32 R6, RZ, RZ, R10 ;  /* 0x000000ffff067224 */ /* 0x000fe400078e000a */
[----:B------:R-:W-:Y:S01]  /*0730*/  IMAD.MOV.U32 R7, RZ, RZ, R11 ;  /* 0x000000ffff077224 */ /* 0x000fe200078e000b */
[----:B------:R-:W-:Y:S06]  /*0740*/  BRA `(.L_x_140) ;  /* 0x0000000000507947 */ /* 0x000fec0003800000 */
.L_x_139:
        /* <DEDUP_REMOVED lines=20> */
.L_x_140:
[----:B------:R-:W-:Y:S05]  /*0890*/  BSYNC B0 ;  /* 0x0000000000007941 */ /* 0x000fea0003800000 */
.L_x_138:
        /* <DEDUP_REMOVED lines=183> */
        .weak           $__internal_26_$__cuda_sm20_div_s64
        .type           $__internal_26_$__cuda_sm20_div_s64,@function
        .size           $__internal_26_$__cuda_sm20_div_s64,($__internal_27_$__cuda_sm20_rem_s64 - $__internal_26_$__cuda_sm20_div_s64)
$__internal_26_$__cuda_sm20_div_s64:
        /* <DEDUP_REMOVED lines=83> */
[----:B------:R-:W-:Y:S06]  /*1940*/  RET.REL.NODEC R8 `(_ZN2at6native49_GLOBAL__N__cfa43aba_16_ReflectionPad_cu_f800513927reflection_pad3d_out_kernelIlEEvNS_27GenericPackedTensorAccessorIKT_Lm5ENS_16DefaultPtrTraitsElEENS3_IS4_Lm5ES6_lEElllll) ;  /* 0xffffffe408ac7950 */ /* 0x000fec0003c3ffff */
        .weak           $__internal_27_$__cuda_sm20_rem_s64
        .type           $__internal_27_$__cuda_sm20_rem_s64,@function
        .size           $__internal_27_$__cuda_sm20_rem_s64,(.L_x_1147 - $__internal_27_$__cuda_sm20_rem_s64)
$__internal_27_$__cuda_sm20_rem_s64:
        /* <DEDUP_REMOVED lines=77> */
[----:B------:R-:W-:Y:S06]  /*1e20*/  RET.REL.NODEC R2 `(_ZN2at6native49_GLOBAL__N__cfa43aba_16_ReflectionPad_cu_f800513927reflection_pad3d_out_kernelIlEEvNS_27GenericPackedTensorAccessorIKT_Lm5ENS_16DefaultPtrTraitsElEENS3_IS4_Lm5ES6_lEElllll) ;  /* 0xffffffe002747950 */ /* 0x000fec0003c3ffff */
.L_x_141:
        /* <DEDUP_REMOVED lines=13> */
.L_x_1147:


//--------------------- .text._ZN2at6native49_GLOBAL__N__cfa43aba_16_ReflectionPad_cu_f800513927reflection_pad3d_out_kernelIiEEvNS_27GenericPackedTensorAccessorIKT_Lm5ENS_16DefaultPtrTraitsElEENS3_IS4_Lm5ES6_lEElllll --------------------------
	.section	.text._ZN2at6native49_GLOBAL__N__cfa43aba_16_ReflectionPad_cu_f800513927reflection_pad3d_out_kernelIiEEvNS_27GenericPackedTensorAccessorIKT_Lm5ENS_16DefaultPtrTraitsElEENS3_IS4_Lm5ES6_lEElllll,"ax",@progbits
	.align	128
.text._ZN2at6native49_GLOBAL__N__cfa43aba_16_ReflectionPad_cu_f800513927reflection_pad3d_out_kernelIiEEvNS_27GenericPackedTensorAccessorIKT_Lm5ENS_16DefaultPtrTraitsElEENS3_IS4_Lm5ES6_lEElllll:
        .type           _ZN2at6native49_GLOBAL__N__cfa43aba_16_ReflectionPad_cu_f800513927reflection_pad3d_out_kernelIiEEvNS_27GenericPackedTensorAccessorIKT_Lm5ENS_16DefaultPtrTraitsElEENS3_IS4_Lm5ES6_lEElllll,@function
        .size           _ZN2at6native49_GLOBAL__N__cfa43aba_16_ReflectionPad_cu_f800513927reflection_pad3d_out_kernelIiEEvNS_27GenericPackedTensorAccessorIKT_Lm5ENS_16DefaultPtrTraitsElEENS3_IS4_Lm5ES6_lEElllll,(.L_x_1150 - _ZN2at6native49_GLOBAL__N__cfa43aba_16_ReflectionPad_cu_f800513927reflection_pad3d_out_kernelIiEEvNS_27GenericPackedTensorAccessorIKT_Lm5ENS_16DefaultPtrTraitsElEENS3_IS4_Lm5ES6_lEElllll)
        .other          _ZN2at6native49_GLOBAL__N__cfa43aba_16_ReflectionPad_cu_f800513927reflection_pad3d_out_kernelIiEEvNS_27GenericPackedTensorAccessorIKT_Lm5ENS_16DefaultPtrTraitsElEENS3_IS4_Lm5ES6_lEElllll,@"STO_CUDA_ENTRY STV_DEFAULT"
_ZN2at6native49_GLOBAL__N__cfa43aba_16_ReflectionPad_cu_f800513927reflection_pad3d_out_kernelIiEEvNS_27GenericPackedTensorAccessorIKT_Lm5ENS_16DefaultPtrTraitsElEENS3_IS4_Lm5ES6_lEElllll:
        /* <DEDUP_REMOVED lines=30> */
[----:B------:R-:W-:Y:S05]  /*01e0*/  CALL.REL.NOINC `($__internal_28_$__cuda_sm20_div_s64) ;  /* 0x0000001000887944 */ /* 0x000fea0003c00000 */
        /* <DEDUP_REMOVED lines=11> */
.L_x_143:
        /* <DEDUP_REMOVED lines=22> */
.L_x_144:
[----:B------:R-:W-:Y:S05]  /*0400*/  BSYNC B0 ;  /* 0x0000000000007941 */ /* 0x000fea0003800000 */
.L_x_142:
[----:B------:R-:W-:Y:S01]  /*0410*/  ULDC UR4, c[0x0][0x28c] ;  /* 0x0000a30000047ab9 */ /* 0x000fe20000000800 */
[----:B------:R-:W-:Y:S01]  /*0420*/  BSSY B0, `(.L_x_145) ;  /* 0x000001d000007945 */ /* 0x000fe20003800000 */
[----:B------:R-:W-:-:S04]  /*0430*/  LOP3.LUT R4, R3, UR4, RZ, 0xfc, !PT ;  /* 0x0000000403047c12 */ /* 0x000fc8000f8efcff */
[----:B------:R-:W-:-:S13]  /*0440*/  ISETP.NE.U32.AND P0, PT, R4, RZ, PT ;  /* 0x000000ff0400720c */ /* 0x000fda0003f05070 */
[----:B------:R-:W-:Y:S05]  /*0450*/  @!P0 BRA `(.L_x_146) ;  /* 0x0000000000188947 */ /* 0x000fea0003800000 */
[----:B------:R-:W-:Y:S01]  /*0460*/  IMAD.MOV.U32 R4, RZ, RZ, R2 ;  /* 0x000000ffff047224 */ /* 0x000fe200078e0002 */
[----:B------:R-:W-:-:S07]  /*0470*/  MOV R2, 0x490 ;  /* 0x0000049000027802 */ /* 0x000fce0000000f00 */
[----:B------:R-:W-:Y:S05]  /*0480*/  CALL.REL.NOINC `($__internal_29_$__cuda_sm20_rem_s64) ;  /* 0x0000001400307944 */ /* 0x000fea0003c00000 */
[----:B------:R-:W-:Y:S02]  /*0490*/  IMAD.MOV.U32 R2, RZ, RZ, R4 ;  /* 0x000000ffff027224 */ /* 0x000fe400078e0004 */
[----:B------:R-:W-:Y:S01]  /*04a0*/  IMAD.MOV.U32 R3, RZ, RZ, R9 ;  /* 0x000000ffff037224 */ /* 0x000fe200078e0009 */
[----:B------:R-:W-:Y:S06]  /*04b0*/  BRA `(.L_x_147) ;  /* 0x00000000004c7947 */ /* 0x000fec0003800000 */
.L_x_146:
        /* <DEDUP_REMOVED lines=19> */
.L_x_147:
[----:B------:R-:W-:Y:S05]  /*05f0*/  BSYNC B0 ;  /* 0x0000000000007941 */ /* 0x000fea0003800000 */
.L_x_145:
        /* <DEDUP_REMOVED lines=17> */
[----:B------:R-:W-:Y:S05]  /*0710*/  CALL.REL.NOINC `($__internal_28_$__cuda_sm20_div_s64) ;  /* 0x0000000c003c7944 */ /* 0x000fea0003c00000 */
[----:B------:R-:W-:Y:S02]  /*0720*/  IMAD.MOV.U32 R6, RZ, RZ, R10 ;  /* 0x000000ffff067224 */ /* 0x000fe400078e000a */
[----:B------:R-:W-:Y:S01]  /*0730*/  IMAD.MOV.U32 R7, RZ, RZ, R11 ;  /* 0x000000ffff077224 */ /* 0x000fe200078e000b */
[----:B------:R-:W-:Y:S06]  /*0740*/  BRA `(.L_x_150) ;  /* 0x0000000000507947 */ /* 0x000fec0003800000 */
.L_x_149:
        /* <DEDUP_REMOVED lines=20> */
.L_x_150:
[----:B------:R-:W-:Y:S05]  /*0890*/  BSYNC B0 ;  /* 0x0000000000007941 */ /* 0x000fea0003800000 */
.L_x_148:
        /* <DEDUP_REMOVED lines=183> */
        .weak           $__internal_28_$__cuda_sm20_div_s64
        .type           $__internal_28_$__cuda_sm20_div_s64,@function
        .size           $__internal_28_$__cuda_sm20_div_s64,($__internal_29_$__cuda_sm20_rem_s64 - $__internal_28_$__cuda_sm20_div_s64)
$__internal_28_$__cuda_sm20_div_s64:
        /* <DEDUP_REMOVED lines=83> */
[----:B------:R-:W-:Y:S06]  /*1940*/  RET.REL.NODEC R8 `(_ZN2at6native49_GLOBAL__N__cfa43aba_16_ReflectionPad_cu_f800513927reflection_pad3d_out_kernelIiEEvNS_27GenericPackedTensorAccessorIKT_Lm5ENS_16DefaultPtrTraitsElEENS3_IS4_Lm5ES6_lEElllll) ;  /* 0xffffffe408ac7950 */ /* 0x000fec0003c3ffff */
        .weak           $__internal_29_$__cuda_sm20_rem_s64
        .type           $__internal_29_$__cuda_sm20_rem_s64,@function
        .size           $__internal_29_$__cuda_sm20_rem_s64,(.L_x_1150 - $__internal_29_$__cuda_sm20_rem_s64)
$__internal_29_$__cuda_sm20_rem_s64:
        /* <DEDUP_REMOVED lines=77> */
[----:B------:R-:W-:Y:S06]  /*1e20*/  RET.REL.NODEC R2 `(_ZN2at6native49_GLOBAL__N__cfa43aba_16_ReflectionPad_cu_f800513927reflection_pad3d_out_kernelIiEEvNS_27GenericPackedTensorAccessorIKT_Lm5ENS_16DefaultPtrTraitsElEENS3_IS4_Lm5ES6_lEElllll) ;  /* 0xffffffe002747950 */ /* 0x000fec0003c3ffff */
.L_x_151:
        /* <DEDUP_REMOVED lines=13> */
.L_x_1150:


//--------------------- .text._ZN2at6native49_GLOBAL__N__cfa43aba_16_ReflectionPad_cu_f800513927reflection_pad3d_out_kernelIaEEvNS_27GenericPackedTensorAccessorIKT_Lm5ENS_16DefaultPtrTraitsElEENS3_IS4_Lm5ES6_lEElllll --------------------------
	.section	.text._ZN2at6native49_GLOBAL__N__cfa43aba_16_ReflectionPad_cu_f800513927reflection_pad3d_out_kernelIaEEvNS_27GenericPackedTensorAccessorIKT_Lm5ENS_16DefaultPtrTraitsElEENS3_IS4_Lm5ES6_lEElllll,"ax",@progbits
	.align	128
.text._ZN2at6native49_GLOBAL__N__cfa43aba_16_ReflectionPad_cu_f800513927reflection_pad3d_out_kernelIaEEvNS_27GenericPackedTensorAccessorIKT_Lm5ENS_16DefaultPtrTraitsElEENS3_IS4_Lm5ES6_lEElllll:
        .type           _ZN2at6native49_GLOBAL__N__cfa43aba_16_ReflectionPad_cu_f800513927reflection_pad3d_out_kernelIaEEvNS_27GenericPackedTensorAccessorIKT_Lm5ENS_16DefaultPtrTraitsElEENS3_IS4_Lm5ES6_lEElllll,@function
        .size           _ZN2at6native49_GLOBAL__N__cfa43aba_16_ReflectionPad_cu_f800513927reflection_pad3d_out_kernelIaEEvNS_27GenericPackedTensorAccessorIKT_Lm5ENS_16DefaultPtrTraitsElEENS3_IS4_Lm5ES6_lEElllll,(.L_x_1153 - _ZN2at6native49_GLOBAL__N__cfa43aba_16_ReflectionPad_cu_f800513927reflection_pad3d_out_kernelIaEEvNS_27GenericPackedTensorAccessorIKT_Lm5ENS_16DefaultPtrTraitsElEENS3_IS4_Lm5ES6_lEElllll)
        .other          _ZN2at6native49_GLOBAL__N__cfa43aba_16_ReflectionPad_cu_f800513927reflection_pad3d_out_kernelIaEEvNS_27GenericPackedTensorAccessorIKT_Lm5ENS_16DefaultPtrTraitsElEENS3_IS4_Lm5ES6_lEElllll,@"STO_CUDA_ENTRY STV_DEFAULT"
_ZN2at6native49_GLOBAL__N__cfa43aba_16_ReflectionPad_cu_f800513927reflection_pad3d_out_kernelIaEEvNS_27GenericPackedTensorAccessorIKT_Lm5ENS_16DefaultPtrTraitsElEENS3_IS4_Lm5ES6_lEElllll:
        /* <DEDUP_REMOVED lines=30> */
[----:B------:R-:W-:Y:S05]  /*01e0*/  CALL.REL.NOINC `($__internal_30_$__cuda_sm20_div_s64) ;  /* 0x0000001000807944 */ /* 0x000fea0003c00000 */
        /* <DEDUP_REMOVED lines=11> */
.L_x_153:
        /* <DEDUP_REMOVED lines=22> */
.L_x_154:
[----:B------:R-:W-:Y:S05]  /*0400*/  BSYNC B0 ;  /* 0x0000000000007941 */ /* 0x000fea0003800000 */
.L_x_152:
[----:B------:R-:W-:Y:S01]  /*0410*/  ULDC UR4, c[0x0][0x28c] ;  /* 0x0000a30000047ab9 */ /* 0x000fe20000000800 */
[----:B------:R-:W-:Y:S01]  /*0420*/  BSSY B0, `(.L_x_155) ;  /* 0x000001d000007945 */ /* 0x000fe20003800000 */
[----:B------:R-:W-:-:S04]  /*0430*/  LOP3.LUT R4, R3, UR4, RZ, 0xfc, !PT ;  /* 0x0000000403047c12 */ /* 0x000fc8000f8efcff */
[----:B------:R-:W-:-:S13]  /*0440*/  ISETP.NE.U32.AND P0, PT, R4, RZ, PT ;  /* 0x000000ff0400720c */ /* 0x000fda0003f05070 */
[----:B------:R-:W-:Y:S05]  /*0450*/  @!P0 BRA `(.L_x_156) ;  /* 0x0000000000188947 */ /* 0x000fea0003800000 */
[----:B------:R-:W-:Y:S01]  /*0460*/  IMAD.MOV.U32 R4, RZ, RZ, R2 ;  /* 0x000000ffff047224 */ /* 0x000fe200078e0002 */
[----:B------:R-:W-:-:S07]  /*0470*/  MOV R2, 0x490 ;  /* 0x0000049000027802 */ /* 0x000fce0000000f00 */
[----:B------:R-:W-:Y:S05]  /*0480*/  CALL.REL.NOINC `($__internal_31_$__cuda_sm20_rem_s64) ;  /* 0x0000001400287944 */ /* 0x000fea0003c00000 */
[----:B------:R-:W-:Y:S02]  /*0490*/  IMAD.MOV.U32 R2, RZ, RZ, R4 ;  /* 0x000000ffff027224 */ /* 0x000fe400078e0004 */
[----:B------:R-:W-:Y:S01]  /*04a0*/  IMAD.MOV.U32 R3, RZ, RZ, R9 ;  /* 0x000000ffff037224 */ /* 0x000fe200078e0009 */
[----:B------:R-:W-:Y:S06]  /*04b0*/  BRA `(.L_x_157) ;  /* 0x00000000004c7947 */ /* 0x000fec0003800000 */
.L_x_156:
        /* <DEDUP_REMOVED lines=19> */
.L_x_157:
[----:B------:R-:W-:Y:S05]  /*05f0*/  BSYNC B0 ;  /* 0x0000000000007941 */ /* 0x000fea0003800000 */
.L_x_155:
        /* <DEDUP_REMOVED lines=17> */
[----:B------:R-:W-:Y:S05]  /*0710*/  CALL.REL.NOINC `($__internal_30_$__cuda_sm20_div_s64) ;  /* 0x0000000c00347944 */ /* 0x000fea0003c00000 */
[----:B------:R-:W-:Y:S02]  /*0720*/  IMAD.MOV.U32 R6, RZ, RZ, R10 ;  /* 0x000000ffff067224 */ /* 0x000fe400078e000a */
[----:B------:R-:W-:Y:S01]  /*0730*/  IMAD.MOV.U32 R7, RZ, RZ, R11 ;  /* 0x000000ffff077224 */ /* 0x000fe200078e000b */
[----:B------:R-:W-:Y:S06]  /*0740*/  BRA `(.L_x_160) ;  /* 0x0000000000507947 */ /* 0x000fec0003800000 */
.L_x_159:
        /* <DEDUP_REMOVED lines=18> */
[----:B------:R-:W-:-:S04]  /*0870*/  @!P2 LOP3.LUT R9, RZ, UR4, RZ, 0x33, !PT ;  /* 0x00000004ff09ac12 */ /* 0x000fc8000f8e33ff */
[----:B------:R-:W-:-:S07]  /*0880*/  MOV R6, R9 ;  /* 0x0000000900067202 */ /* 0x000fce0000000f00 */
.L_x_160:
[----:B------:R-:W-:Y:S05]  /*0890*/  BSYNC B0 ;  /* 0x0000000000007941 */ /* 0x000fea0003800000 */
.L_x_158:
[----:B------:R-:W0:Y:S01]  /*08a0*/  LDC.64 R8, c[0x0][0x2c0] ;  /* 0x0000b000ff087b82 */ /* 0x000e220000000a00 */
[----:B------:R-:W-:Y:S01]  /*08b0*/  ULDC.64 UR8, c[0x0][0x2d0] ;  /* 0x0000b40000087ab9 */ /* 0x000fe20000000a00 */
[----:B------:R-:W-:Y:S01]  /*08c0*/  ULDC.64 UR20, c[0x0][0x228] ;  /* 0x00008a0000147ab9 */ /* 0x000fe20000000a00 */
[----:B------:R-:W-:Y:S01]  /*08d0*/  IADD3 R4, P0, R6, -UR8, RZ ;  /* 0x8000000806047c10 */ /* 0x000fe2000ff1e0ff */
[----:B------:R-:W-:Y:S01]  /*08e0*/  UIADD3 UR11, UP0, -UR20, 0x1, URZ ;  /* 0x00000001140b7890 */ /* 0x000fe2000ff1e13f */
[----:B------:R-:W-:Y:S02]  /*08f0*/  ULDC.64 UR14, c[0x0][0x2d8] ;  /* 0x0000b600000e7ab9 */ /* 0x000fe40000000a00 */
[----:B------:R-:W-:Y:S01]  /*0900*/  IADD3.X R14, R7, ~UR9, RZ, P0, !PT ;  /* 0x80000009070e7c10 */ /* 0x000fe200087fe4ff */
[----:B------:R-:W1:Y:S01]  /*0910*/  LDC.64 R10, c[0x0][0x238] ;  /* 0x00008e00ff0a7b82 */ /* 0x000e620000000a00 */
[----:B------:R-:W-:Y:S01]  /*0920*/  IADD3 R13, P2, RZ, -R4, RZ ;  /* 0x80000004ff0d7210 */ /* 0x000fe20007f5e0ff */
[----:B------:R-:W-:Y:S01]  /*0930*/  UIADD3.X UR12, URZ, ~UR21, URZ, UP0, !UPT ;  /* 0x800000153f0c7290 */ /* 0x000fe200087fe43f */
[----:B------:R-:W-:Y:S01]  /*0940*/  ISETP.LT.AND P3, PT, R14, RZ, PT ;  /* 0x000000ff0e00720c */ /* 0x000fe20003f61270 */
[----:B------:R-:W-:Y:S01]  /*0950*/  ULDC.64 UR16, c[0x0][0x2e0] ;  /* 0x0000b80000107ab9 */ /* 0x000fe20000000a00 */
[----:B------:R-:W-:-:S02]  /*0960*/  ULDC.64 UR22, c[0x0][0x240] ;  /* 0x0000900000167ab9 */ /* 0x000fc40000000a00 */
[----:B------:R-:W-:Y:S01]  /*0970*/  SEL R4, R13, R4, P3 ;  /* 0x000000040d047207 */ /* 0x000fe20001800000 */
[----:B------:R-:W2:Y:S01]  /*0980*/  S2UR UR7, SR_CTAID.Y ;  /* 0x00000000000779c3 */ /* 0x000ea20000002600 */
[----:B0-----:R-:W-:-:S07]  /*0990*/  IADD3 R20, P4, RZ, -R8, RZ ;  /* 0x80000008ff147210 */ /* 0x001fce0007f9e0ff */
[----:B------:R-:W0:Y:S01]  /*09a0*/  S2UR UR10, SR_CTAID.Z ;  /* 0x00000000000a79c3 */ /* 0x000e220000002700 */
[C---:B------:R-:W-:Y:S02]  /*09b0*/  IADD3 R13, P5, -R8.reuse, 0x1, RZ ;  /* 0x00000001080d7810 */ /* 0x040fe40007fbe1ff */
[----:B------:R-:W-:Y:S01]  /*09c0*/  ISETP.GT.U32.AND P0, PT, R8, RZ, PT ;  /* 0x000000ff0800720c */ /* 0x000fe20003f04070 */
[--C-:B------:R-:W-:Y:S01]  /*09d0*/  IMAD.X R15, RZ, RZ, ~R9.reuse, P4 ;  /* 0x000000ffff0f7224 */ /* 0x100fe200020e0e09 */
[----:B------:R-:W-:Y:S01]  /*09e0*/  ISETP.GT.U32.AND P1, PT, R20, RZ, PT ;  /* 0x000000ff1400720c */ /* 0x000fe20003f24070 */
[----:B------:R-:W-:Y:S01]  /*09f0*/  IMAD.X R17, RZ, RZ, ~R9, P5 ;  /* 0x000000ffff117224 */ /* 0x000fe200028e0e09 */
[CC--:B-1----:R-:W-:Y:S02]  /*0a00*/  LEA R16, P6, R8.reuse, R10.reuse, 0x1 ;  /* 0x0000000a08107211 */ /* 0x0c2fe400078c08ff */
[----:B------:R-:W-:Y:S02]  /*0a10*/  IADD3 R13, P4, P5, R5, -R10, R13 ;  /* 0x8000000a050d7210 */ /* 0x000fe40007d9e00d */
[----:B------:R-:W-:-:S02]  /*0a20*/  LEA.HI.X R10, R8, R11, R9, 0x1, P6 ;  /* 0x0000000b080a7211 */ /* 0x000fc400030f0c09 */
[----:B------:R-:W-:Y:S02]  /*0a30*/  ISETP.GT.AND.EX P0, PT, R9, RZ, PT, P0 ;  /* 0x000000ff0900720c */ /* 0x000fe40003f04300 */
[----:B------:R-:W-:Y:S01]  /*0a40*/  IADD3 R12, P6, R5, -R8, RZ ;  /* 0x80000008050c7210 */ /* 0x000fe20007fde0ff */
[----:B--2---:R-:W-:Y:S01]  /*0a50*/  UIADD3 UR13, UP0, UR7, UR14, URZ ;  /* 0x0000000e070d7290 */ /* 0x004fe2000ff1e03f */
[----:B------:R-:W-:Y:S02]  /*0a60*/  SEL R18, R8, RZ, P0 ;  /* 0x000000ff08127207 */ /* 0x000fe40000000000 */
[----:B------:R-:W-:Y:S01]  /*0a70*/  SEL R19, R9, RZ, P0 ;  /* 0x000000ff09137207 */ /* 0x000fe20000000000 */
[C---:B------:R-:W-:Y:S01]  /*0a80*/  IMAD.X R8, R0.reuse, 0x1, ~R9, P6 ;  /* 0x0000000100087824 */ /* 0x040fe200030e0e09 */
[----:B------:R-:W-:Y:S01]  /*0a90*/  IADD3 R9, P0, RZ, -R12, RZ ;  /* 0x8000000cff097210 */ /* 0x000fe20007f1e0ff */
[----:B------:R-:W-:Y:S01]  /*0aa0*/  UIADD3.X UR14, URZ, UR15, URZ, UP0, !UPT ;  /* 0x0000000f3f0e7290 */ /* 0x000fe200087fe43f */
[----:B------:R-:W-:Y:S01]  /*0ab0*/  ISETP.GT.AND.EX P1, PT, R15, RZ, PT, P1 ;  /* 0x000000ff0f00720c */ /* 0x000fe20003f24310 */
[----:B0-----:R-:W-:Y:S01]  /*0ac0*/  UIADD3 UR7, UP1, UR10, UR16, URZ ;  /* 0x000000100a077290 */ /* 0x001fe2000ff3e03f */
[----:B------:R-:W-:Y:S01]  /*0ad0*/  IADD3.X R11, R0, ~R11, R17, P4, P5 ;  /* 0x8000000b000b7210 */ /* 0x000fe200027ea411 */
[----:B------:R-:W-:Y:S01]  /*0ae0*/  IMAD.X R21, RZ, RZ, ~R8, P0 ;  /* 0x000000ffff157224 */ /* 0x000fe200000e0e08 */
[----:B------:R-:W-:-:S02]  /*0af0*/  LOP3.LUT R17, RZ, R18, RZ, 0x33, !PT ;  /* 0x00000012ff117212 */ /* 0x000fc400078e33ff */
[----:B------:R-:W-:Y:S02]  /*0b00*/  SEL R20, R20, RZ, P1 ;  /* 0x000000ff14147207 */ /* 0x000fe40000800000 */
[----:B------:R-:W-:Y:S02]  /*0b10*/  IADD3 R18, P0, RZ, -R13, RZ ;  /* 0x8000000dff127210 */ /* 0x000fe40007f1e0ff */
[----:B------:R-:W-:Y:S02]  /*0b20*/  ISETP.GE.AND P6, PT, R11, RZ, PT ;  /* 0x000000ff0b00720c */ /* 0x000fe40003fc6270 */
[----:B------:R-:W-:Y:S01]  /*0b30*/  IADD3 R16, P4, P5, R20, R16, R17 ;  /* 0x0000001014107210 */ /* 0x000fe20007d9e011 */
[----:B------:R-:W-:Y:S01]  /*0b40*/  IMAD.X R20, RZ, RZ, ~R11, P0 ;  /* 0x000000ffff147224 */ /* 0x000fe200000e0e0b */
[----:B------:R-:W-:Y:S02]  /*0b50*/  SEL R15, R15, RZ, P1 ;  /* 0x000000ff0f0f7207 */ /* 0x000fe40000800000 */
[----:B------:R-:W-:-:S02]  /*0b60*/  ISETP.LT.AND P1, PT, R8, RZ, PT ;  /* 0x000000ff0800720c */ /* 0x000fc40003f21270 */
[----:B------:R-:W-:Y:S02]  /*0b70*/  LOP3.LUT R19, RZ, R19, RZ, 0x33, !PT ;  /* 0x00000013ff137212 */ /* 0x000fe400078e33ff */
[----:B------:R-:W-:Y:S02]  /*0b80*/  SEL R13, R13, R18, !P6 ;  /* 0x000000120d0d7207 */ /* 0x000fe40007000000 */
[----:B------:R-:W-:Y:S02]  /*0b90*/  SEL R17, R9, R12, P1 ;  /* 0x0000000c09117207 */ /* 0x000fe40000800000 */
[----:B------:R-:W-:Y:S02]  /*0ba0*/  SEL R11, R11, R20, !P6 ;  /* 0x000000140b0b7207 */ /* 0x000fe40007000000 */
[----:B------:R-:W-:Y:S01]  /*0bb0*/  IADD3.X R19, R15, R10, R19, P4, P5 ;  /* 0x0000000a0f137210 */ /* 0x000fe200027ea413 */
[----:B------:R-:W-:Y:S01]  /*0bc0*/  IMAD.X R15, RZ, RZ, ~R14, P2 ;  /* 0x000000ffff0f7224 */ /* 0x000fe200010e0e0e */
[----:B------:R-:W-:Y:S01]  /*0bd0*/  SEL R18, R21, R8, P1 ;  /* 0x0000000815127207 */ /* 0x000fe20000800000 */
[----:B------:R-:W-:Y:S01]  /*0be0*/  IMAD.U32 R21, RZ, RZ, UR12 ;  /* 0x0000000cff157e24 */ /* 0x000fe2000f8e00ff */
[----:B------:R-:W-:Y:S01]  /*0bf0*/  IADD3 R16, P0, P4, R13, R16, -R5 ;  /* 0x000000100d107210 */ /* 0x000fe20007c1e805 */
[----:B------:R-:W0:Y:S01]  /*0c00*/  LDC.64 R8, c[0x0][0x260] ;  /* 0x00009800ff087b82 */ /* 0x000e220000000a00 */
[----:B------:R-:W-:Y:S01]  /*0c10*/  SEL R14, R15, R14, P3 ;  /* 0x0000000e0f0e7207 */ /* 0x000fe20001800000 */
[----:B------:R-:W-:Y:S01]  /*0c20*/  UIADD3.X UR12, URZ, UR17, URZ, UP1, !UPT ;  /* 0x000000113f0c7290 */ /* 0x000fe20008ffe43f */
[----:B------:R-:W-:Y:S01]  /*0c30*/  IADD3.X R19, R11, R19, ~R0, P0, P4 ;  /* 0x000000130b137210 */ /* 0x000fe200007e8c00 */
[----:B------:R-:W-:Y:S01]  /*0c40*/  UISETP.GT.U32.AND UP1, UPT, UR8, URZ, UPT ;  /* 0x0000003f0800728c */ /* 0x000fe2000bf24070 */
[----:B------:R-:W-:Y:S01]  /*0c50*/  IADD3 R16, P0, R16, R17, RZ ;  /* 0x0000001110107210 */ /* 0x000fe20007f1e0ff */
[----:B------:R-:W-:Y:S01]  /*0c60*/  IMAD.U32 R17, RZ, RZ, UR11 ;  /* 0x0000000bff117e24 */ /* 0x000fe2000f8e00ff */
[----:B------:R-:W-:Y:S01]  /*0c70*/  ULDC.64 UR16, c[0x0][0x248] ;  /* 0x0000920000107ab9 */ /* 0x000fe20000000a00 */
[----:B------:R-:W1:Y:S01]  /*0c80*/  LDC.64 R10, c[0x0][0x2c8] ;  /* 0x0000b200ff0a7b82 */ /* 0x000e620000000a00 */
[----:B------:R-:W-:Y:S01]  /*0c90*/  UIMAD UR15, UR14, UR16, URZ ;  /* 0x000000100e0f72a4 */ /* 0x000fe2000f8e023f */
[----:B------:R-:W-:Y:S01]  /*0ca0*/  IMAD.X R19, R19, 0x1, R18, P0 ;  /* 0x0000000113137824 */ /* 0x000fe200000e0612 */
[----:B------:R-:W-:Y:S01]  /*0cb0*/  IADD3 R17, P1, P2, R6, -UR8, R17 ;  /* 0x8000000806117c10 */ /* 0x000fe2000fa3e011 */
[----:B------:R-:W-:-:S02]  /*0cc0*/  UIMAD.WIDE.U32 UR10, UR13, UR16, URZ ;  /* 0x000000100d0a72a5 */ /* 0x000fc4000f8e003f */
[----:B------:R-:W-:Y:S01]  /*0cd0*/  UIMAD UR16, UR13, UR17, UR15 ;  /* 0x000000110d1072a4 */ /* 0x000fe2000f8e020f */
[----:B------:R-:W-:Y:S01]  /*0ce0*/  IADD3.X R15, R7, ~UR9, R21, P1, P2 ;  /* 0x80000009070f7c10 */ /* 0x000fe20008fe4415 */
[----:B------:R-:W2:Y:S01]  /*0cf0*/  LDC.64 R12, c[0x0][0x230] ;  /* 0x00008c00ff0c7b82 */ /* 0x000ea20000000a00 */
[----:B------:R-:W-:Y:S01]  /*0d00*/  IADD3 R18, P3, RZ, -R17, RZ ;  /* 0x80000011ff127210 */ /* 0x000fe20007f7e0ff */
[----:B------:R-:W-:Y:S01]  /*0d10*/  ULEA UR15, UP0, UR8, UR20, 0x1 ;  /* 0x00000014080f7291 */ /* 0x000fe2000f80083f */
[----:B------:R-:W-:Y:S01]  /*0d20*/  ISETP.GE.AND P2, PT, R15, RZ, PT ;  /* 0x000000ff0f00720c */ /* 0x000fe20003f46270 */
[----:B------:R-:W-:Y:S02]  /*0d30*/  UIMAD UR17, UR12, UR22, URZ ;  /* 0x000000160c1172a4 */ /* 0x000fe4000f8e023f */
[----:B------:R-:W-:Y:S01]  /*0d40*/  UIADD3 UR11, UR11, UR16, URZ ;  /* 0x000000100b0b7290 */ /* 0x000fe2000fffe03f */
[----:B------:R-:W-:Y:S01]  /*0d50*/  SEL R17, R17, R18, !P2 ;  /* 0x0000001211117207 */ /* 0x000fe20005000000 */
[----:B0-----:R-:W-:Y:S01]  /*0d60*/  IMAD R19, R19, R8, RZ ;  /* 0x0000000813137224 */ /* 0x001fe200078e02ff */
[----:B------:R-:W-:-:S02]  /*0d70*/  ULEA.HI.X UR16, UR8, UR21, UR9, 0x1, UP0 ;  /* 0x0000001508107291 */ /* 0x000fc400080f0c09 */
[----:B------:R-:W-:Y:S01]  /*0d80*/  UIMAD UR21, UR7, UR23, UR17 ;  /* 0x00000017071572a4 */ /* 0x000fe2000f8e0211 */
[----:B------:R-:W-:Y:S01]  /*0d90*/  IMAD R19, R16, R9, R19 ;  /* 0x0000000910137224 */ /* 0x000fe200078e0213 */
[----:B------:R-:W-:Y:S02]  /*0da0*/  UIADD3 UR17, UP0, URZ, -UR8, URZ ;  /* 0x800000083f117290 */ /* 0x000fe4000ff1e03f */
[----:B------:R-:W-:Y:S01]  /*0db0*/  UISETP.GT.AND.EX UP1, UPT, UR9, URZ, UPT, UP1 ;  /* 0x0000003f0900728c */ /* 0x000fe2000bf24310 */
[----:B-1----:R-:W-:Y:S01]  /*0dc0*/  IADD3 R24, P4, RZ, -R10, RZ ;  /* 0x8000000aff187210 */ /* 0x002fe20007f9e0ff */
[----:B------:R-:W-:Y:S01]  /*0dd0*/  UIADD3.X UR20, URZ, ~UR9, URZ, UP0, !UPT ;  /* 0x800000093f147290 */ /* 0x000fe200087fe43f */
[C---:B------:R-:W-:Y:S01]  /*0de0*/  IADD3 R9, P1, -R10.reuse, 0x1, RZ ;  /* 0x000000010a097810 */ /* 0x040fe20007f3e1ff */
[----:B------:R-:W-:Y:S01]  /*0df0*/  UISETP.GT.U32.AND UP0, UPT, UR17, URZ, UPT ;  /* 0x0000003f1100728c */ /* 0x000fe2000bf04070 */
[----:B------:R-:W-:Y:S01]  /*0e00*/  ISETP.GT.U32.AND P0, PT, R10, RZ, PT ;  /* 0x000000ff0a00720c */ /* 0x000fe20003f04070 */
[--C-:B------:R-:W-:Y:S01]  /*0e10*/  IMAD.X R20, RZ, RZ, ~R11.reuse, P4 ;  /* 0x000000ffff147224 */ /* 0x100fe200020e0e0b */
[----:B------:R-:W-:Y:S01]  /*0e20*/  UIMAD.WIDE.U32 UR10, UR7, UR22, UR10 ;  /* 0x00000016070a72a5 */ /* 0x000fe2000f8e000a */
[----:B------:R-:W-:Y:S01]  /*0e30*/  IMAD.X R23, RZ, RZ, ~R11, P1 ;  /* 0x000000ffff177224 */ /* 0x000fe200008e0e0b */
[----:B------:R-:W-:Y:S01]  /*0e40*/  ISETP.GT.U32.AND P1, PT, R24, RZ, PT ;  /* 0x000000ff1800720c */ /* 0x000fe20003f24070 */
[----:B------:R-:W-:Y:S01]  /*0e50*/  UISETP.GT.AND.EX UP0, UPT, UR20, URZ, UPT, UP0 ;  /* 0x0000003f1400728c */ /* 0x000fe2000bf04300 */
[----:B------:R-:W-:Y:S01]  /*0e60*/  ISETP.GT.AND.EX P0, PT, R11, RZ, PT, P0 ;  /* 0x000000ff0b00720c */ /* 0x000fe20003f04300 */
[----:B------:R-:W-:Y:S01]  /*0e70*/  USEL UR8, UR8, URZ, UP1 ;  /* 0x0000003f08087287 */ /* 0x000fe20008800000 */
[-C--:B--2---:R-:W-:Y:S01]  /*0e80*/  LEA R21, P6, R10, R12.reuse, 0x1 ;  /* 0x0000000c0a157211 */ /* 0x084fe200078c08ff */
[----:B------:R-:W-:Y:S01]  /*0e90*/  USEL UR17, UR17, URZ, UP0 ;  /* 0x0000003f11117287 */ /* 0x000fe20008000000 */
[----:B------:R-:W-:Y:S01]  /*0ea0*/  ISETP.GT.AND.EX P1, PT, R20, RZ, PT, P1 ;  /* 0x000000ff1400720c */ /* 0x000fe20003f24310 */
[----:B------:R-:W-:Y:S01]  /*0eb0*/  ULOP3.LUT UR8, URZ, UR8, URZ, 0x33, !UPT ;  /* 0x000000083f087292 */ /* 0x000fe2000f8e333f */
[----:B------:R-:W-:Y:S01]  /*0ec0*/  SEL R22, R10, RZ, P0 ;  /* 0x000000ff0a167207 */ /* 0x000fe20000000000 */
[----:B------:R-:W-:Y:S01]  /*0ed0*/  UIADD3 UR11, UR11, UR21, URZ ;  /* 0x000000150b0b7290 */ /* 0x000fe2000fffe03f */
[----:B------:R-:W-:Y:S01]  /*0ee0*/  IADD3 R18, P4, P5, R2, -R12, R9 ;  /* 0x8000000c02127210 */ /* 0x000fe20007d9e009 */
[----:B------:R-:W-:Y:S01]  /*0ef0*/  USEL UR9, UR9, URZ, UP1 ;  /* 0x0000003f09097287 */ /* 0x000fe20008800000 */
[-CC-:B------:R-:W-:Y:S01]  /*0f00*/  LEA.HI.X R9, R10, R13.reuse, R11.reuse, 0x1, P6 ;  /* 0x0000000d0a097211 */ /* 0x180fe200030f0c0b */
[----:B------:R-:W-:Y:S01]  /*0f10*/  UIADD3 UR8, UP1, UP2, UR17, UR15, UR8 ;  /* 0x0000000f11087290 */ /* 0x000fe2000fa3e008 */
[----:B------:R-:W-:Y:S01]  /*0f20*/  IADD3 R12, P6, R2, -R10, RZ ;  /* 0x8000000a020c7210 */ /* 0x000fe20007fde0ff */
[----:B------:R-:W-:Y:S01]  /*0f30*/  ULOP3.LUT UR9, URZ, UR9, URZ, 0x33, !UPT ;  /* 0x000000093f097292 */ /* 0x000fe2000f8e333f */
[----:B------:R-:W-:Y:S01]  /*0f40*/  SEL R24, R24, RZ, P1 ;  /* 0x000000ff18187207 */ /* 0x000fe20000800000 */
[----:B------:R-:W-:Y:S01]  /*0f50*/  ULDC.64 UR22, c[0x0][0x258] ;  /* 0x0000960000167ab9 */ /* 0x000fe20000000a00 */
[----:B------:R-:W-:Y:S01]  /*0f60*/  LOP3.LUT R22, RZ, R22, RZ, 0x33, !PT ;  /* 0x00000016ff167212 */ /* 0x000fe200078e33ff */
[C---:B------:R-:W-:Y:S01]  /*0f70*/  IMAD.X R10, R3.reuse, 0x1, ~R11, P6 ;  /* 0x00000001030a7824 */ /* 0x040fe200030e0e0b */
[----:B------:R-:W-:-:S02]  /*0f80*/  IADD3.X R13, R3, ~R13, R23, P4, P5 ;  /* 0x8000000d030d7210 */ /* 0x000fc400027ea417 */
[----:B------:R-:W-:Y:S02]  /*0f90*/  IADD3 R21, P4, P5, R24, R21, R22 ;  /* 0x0000001518157210 */ /* 0x000fe40007d9e016 */
[----:B------:R-:W-:Y:S02]  /*0fa0*/  SEL R24, R11, RZ, P0 ;  /* 0x000000ff0b187207 */ /* 0x000fe40000000000 */
[----:B------:R-:W-:Y:S02]  /*0fb0*/  IADD3 R11, P0, RZ, -R18, RZ ;  /* 0x80000012ff0b7210 */ /* 0x000fe40007f1e0ff */
[----:B------:R-:W-:Y:S02]  /*0fc0*/  SEL R20, R20, RZ, P1 ;  /* 0x000000ff14147207 */ /* 0x000fe40000800000 */
[----:B------:R-:W-:Y:S02]  /*0fd0*/  IADD3.X R22, RZ, ~R13, RZ, P0, !PT ;  /* 0x8000000dff167210 */ /* 0x000fe400007fe4ff */
[----:B------:R-:W-:-:S02]  /*0fe0*/  ISETP.GE.AND P0, PT, R13, RZ, PT ;  /* 0x000000ff0d00720c */ /* 0x000fc40003f06270 */
[----:B------:R-:W-:Y:S02]  /*0ff0*/  IADD3 R23, P6, RZ, -R12, RZ ;  /* 0x8000000cff177210 */ /* 0x000fe40007fde0ff */
[----:B------:R-:W-:Y:S02]  /*1000*/  ISETP.LT.AND P1, PT, R10, RZ, PT ;  /* 0x000000ff0a00720c */ /* 0x000fe40003f21270 */
[----:B------:R-:W-:Y:S02]  /*1010*/  SEL R11, R18, R11, !P0 ;  /* 0x0000000b120b7207 */ /* 0x000fe40004000000 */
[----:B------:R-:W-:Y:S02]  /*1020*/  LOP3.LUT R18, RZ, R24, RZ, 0x33, !PT ;  /* 0x00000018ff127212 */ /* 0x000fe400078e33ff */
[----:B------:R-:W-:Y:S01]  /*1030*/  SEL R12, R23, R12, P1 ;  /* 0x0000000c170c7207 */ /* 0x000fe20000800000 */
[----:B------:R-:W-:Y:S01]  /*1040*/  IMAD.X R23, RZ, RZ, ~R10, P6 ;  /* 0x000000ffff177224 */ /* 0x000fe200030e0e0a */
[----:B------:R-:W-:-:S02]  /*1050*/  SEL R13, R13, R22, !P0 ;  /* 0x000000160d0d7207 */ /* 0x000fc40004000000 */
[----:B------:R-:W-:Y:S02]  /*1060*/  IADD3.X R9, R20, R9, R18, P4, P5 ;  /* 0x0000000914097210 */ /* 0x000fe400027ea412 */
[----:B------:R-:W-:Y:S02]  /*1070*/  IADD3 R21, P0, P4, R11, R21, -R2 ;  /* 0x000000150b157210 */ /* 0x000fe40007c1e802 */
[----:B------:R-:W-:Y:S02]  /*1080*/  SEL R11, R23, R10, P1 ;  /* 0x0000000a170b7207 */ /* 0x000fe40000800000 */
[----:B------:R-:W-:Y:S01]  /*1090*/  IADD3.X R10, R13, R9, ~R3, P0, P4 ;  /* 0x000000090d0a7210 */ /* 0x000fe200007e8c03 */
[----:B------:R-:W-:Y:S01]  /*10a0*/  IMAD.WIDE.U32 R8, R16, R8, UR10 ;  /* 0x0000000a10087e25 */ /* 0x000fe2000f8e0008 */
[----:B------:R-:W-:Y:S01]  /*10b0*/  IADD3 R21, P0, R21, R12, RZ ;  /* 0x0000000c15157210 */ /* 0x000fe20007f1e0ff */
[----:B------:R-:W-:Y:S02]  /*10c0*/  USEL UR10, UR20, URZ, UP0 ;  /* 0x0000003f140a7287 */ /* 0x000fe40008000000 */
[----:B------:R-:W-:-:S02]  /*10d0*/  IMAD.X R12, RZ, RZ, ~R15, P3 ;  /* 0x000000ffff0c7224 */ /* 0x000fc400018e0e0f */
[----:B------:R-:W-:Y:S01]  /*10e0*/  IMAD.X R10, R10, 0x1, R11, P0 ;  /* 0x000000010a0a7824 */ /* 0x000fe200000e060b */
[----:B------:R-:W-:Y:S01]  /*10f0*/  IADD3 R11, P0, P1, R17, UR8, -R6 ;  /* 0x00000008110b7c10 */ /* 0x000fe2000f91e806 */
[----:B------:R-:W-:Y:S01]  /*1100*/  UIADD3.X UR8, UR10, UR16, UR9, UP1, UP2 ;  /* 0x000000100a087290 */ /* 0x000fe20008fe4409 */
[----:B------:R-:W-:Y:S01]  /*1110*/  SEL R13, R15, R12, !P2 ;  /* 0x0000000c0f0d7207 */ /* 0x000fe20005000000 */
[----:B------:R-:W-:Y:S01]  /*1120*/  IMAD.IADD R9, R9, 0x1, R19 ;  /* 0x0000000109097824 */ /* 0x000fe200078e0213 */
[----:B------:R-:W-:Y:S01]  /*1130*/  IADD3 R11, P2, R11, R4, RZ ;  /* 0x000000040b0b7210 */ /* 0x000fe20007f5e0ff */
[----:B------:R-:W-:Y:S01]  /*1140*/  IMAD R10, R10, UR22, RZ ;  /* 0x000000160a0a7c24 */ /* 0x000fe2000f8e02ff */
[----:B------:R-:W-:Y:S01]  /*1150*/  ULDC.64 UR10, c[0x0][0x210] ;  /* 0x00008400000a7ab9 */ /* 0x000fe20000000a00 */
[----:B------:R-:W-:Y:S01]  /*1160*/  IADD3.X R13, R13, UR8, ~R7, P0, P1 ;  /* 0x000000080d0d7c10 */ /* 0x000fe200087e2c07 */
[----:B------:R-:W-:Y:S01]  /*1170*/  IMAD.WIDE.U32 R8, R21, UR22, R8 ;  /* 0x0000001615087c25 */ /* 0x000fe2000f8e0008 */
[----:B------:R-:W-:-:S03]  /*1180*/  ULDC.64 UR8, c[0x0][0x250] ;  /* 0x0000940000087ab9 */ /* 0x000fc60000000a00 */
[----:B------:R-:W-:Y:S02]  /*1190*/  IMAD R15, R21, UR23, R10 ;  /* 0x00000017150f7c24 */ /* 0x000fe4000f8e020a */
[----:B------:R-:W-:Y:S02]  /*11a0*/  IMAD.X R14, R13, 0x1, R14, P2 ;  /* 0x000000010d0e7824 */ /* 0x000fe400010e060e */
[----:B------:R-:W-:Y:S02]  /*11b0*/  IMAD.IADD R9, R9, 0x1, R15 ;  /* 0x0000000109097824 */ /* 0x000fe400078e020f */
[----:B------:R-:W-:Y:S02]  /*11c0*/  IMAD R14, R14, UR8, RZ ;  /* 0x000000080e0e7c24 */ /* 0x000fe4000f8e02ff */
[----:B------:R-:W-:-:S04]  /*11d0*/  IMAD.WIDE.U32 R8, R11, UR8, R8 ;  /* 0x000000080b087c25 */ /* 0x000fc8000f8e0008 */
[----:B------:R-:W-:Y:S01]  /*11e0*/  IMAD R11, R11, UR9, R14 ;  /* 0x000000090b0b7c24 */ /* 0x000fe2000f8e020e */
[----:B------:R-:W-:-:S04]  /*11f0*/  IADD3 R8, P0, R8, UR10, RZ ;  /* 0x0000000a08087c10 */ /* 0x000fc8000ff1e0ff */
[----:B------:R-:W-:Y:S01]  /*1200*/  IADD3.X R9, R9, UR11, R11, P0, !PT ;  /* 0x0000000b09097c10 */ /* 0x000fe200087fe40b */
[----:B------:R-:W-:Y:S01]  /*1210*/  ULDC.64 UR10, c[0x0][0x2a0] ;  /* 0x0000a800000a7ab9 */ /* 0x000fe20000000a00 */
[----:B------:R-:W0:Y:S04]  /*1220*/  LDC.64 R10, c[0x0][0x2b8] ;  /* 0x0000ae00ff0a7b82 */ /* 0x000e280000000a00 */
[----:B------:R-:W2:Y:S01]  /*1230*/  LDG.E.U8 R9, desc[UR18][R8.64] ;  /* 0x0000001208097981 */ /* 0x000ea2000c1e1100 */
[----:B------:R-:W-:Y:S02]  /*1240*/  UIMAD UR14, UR14, UR10, URZ ;  /* 0x0000000a0e0e72a4 */ /* 0x000fe4000f8e023f */
[----:B------:R-:W-:Y:S02]  /*1250*/  UIMAD.WIDE.U32 UR8, UR13, UR10, URZ ;  /* 0x0000000a0d0872a5 */ /* 0x000fe4000f8e003f */
[----:B------:R-:W-:-:S03]  /*1260*/  UIMAD UR14, UR13, UR11, UR14 ;  /* 0x0000000b0d0e72a4 */ /* 0x000fc6000f8e020e */
[----:B------:R-:W-:Y:S01]  /*1270*/  ULDC.64 UR10, c[0x0][0x298] ;  /* 0x0000a600000a7ab9 */ /* 0x000fe20000000a00 */
[----:B------:R-:W-:Y:S02]  /*1280*/  UIADD3 UR9, UR9, UR14, URZ ;  /* 0x0000000e09097290 */ /* 0x000fe4000fffe03f */
[----:B------:R-:W-:Y:S02]  /*1290*/  UIMAD UR12, UR12, UR10, URZ ;  /* 0x0000000a0c0c72a4 */ /* 0x000fe4000f8e023f */
[----:B------:R-:W-:Y:S02]  /*12a0*/  UIMAD.WIDE.U32 UR8, UR7, UR10, UR8 ;  /* 0x0000000a070872a5 */ /* 0x000fe4000f8e0008 */
[----:B------:R-:W-:-:S03]  /*12b0*/  UIMAD UR12, UR7, UR11, UR12 ;  /* 0x0000000b070c72a4 */ /* 0x000fc6000f8e020c */
[----:B------:R-:W-:Y:S01]  /*12c0*/  ULDC.64 UR10, c[0x0][0x268] ;  /* 0x00009a00000a7ab9 */ /* 0x000fe20000000a00 */
        /* <DEDUP_REMOVED lines=10> */
[----:B------:R-:W-:Y:S02]  /*1370*/  IMAD.IADD R3, R3, 0x1, R11 ;  /* 0x0000000103037824 */ /* 0x000fe400078e020b */
[----:B------:R-:W-:Y:S02]  /*1380*/  IMAD R5, R7, UR8, RZ ;  /* 0x0000000807057c24 */ /* 0x000fe4000f8e02ff */
[----:B------:R-:W-:-:S04]  /*1390*/  IMAD.WIDE.U32 R2, R6, UR8, R2 ;  /* 0x0000000806027c25 */ /* 0x000fc8000f8e0002 */
[----:B------:R-:W-:Y:S01]  /*13a0*/  IMAD R5, R6, UR9, R5 ;  /* 0x0000000906057c24 */ /* 0x000fe2000f8e0205 */
[----:B------:R-:W-:-:S04]  /*13b0*/  IADD3 R2, P0, R2, UR10, RZ ;  /* 0x0000000a02027c10 */ /* 0x000fc8000ff1e0ff */
[----:B------:R-:W-:-:S05]  /*13c0*/  IADD3.X R3, R3, UR11, R5, P0, !PT ;  /* 0x0000000b03037c10 */ /* 0x000fca00087fe405 */
[----:B--2---:R-:W-:Y:S01]  /*13d0*/  STG.E.U8 desc[UR18][R2.64], R9 ;  /* 0x0000000902007986 */ /* 0x004fe2000c101112 */
[----:B------:R-:W-:Y:S05]  /*13e0*/  EXIT ;  /* 0x000000000000794d */ /* 0x000fea0003800000 */
        .weak           $__internal_30_$__cuda_sm20_div_s64
        .type           $__internal_30_$__cuda_sm20_div_s64,@function
        .size           $__internal_30_$__cuda_sm20_div_s64,($__internal_31_$__cuda_sm20_rem_s64 - $__internal_30_$__cuda_sm20_div_s64)
$__internal_30_$__cuda_sm20_div_s64:
        /* <DEDUP_REMOVED lines=30> */
[----:B------:R-:W-:Y:S02]  /*15d0*/  SEL R13, R14, R13, !P3 ;  /* 0x0000000d0e0d7207 */ /* 0x000fe40005800000 */
[----:B------:R-:W-:-:S05]  /*15e0*/  IADD3.X R18, RZ, ~R15, RZ, P0, !PT ;  /* 0x8000000fff127210 */ /* 0x000fca00007fe4ff */
        /* <DEDUP_REMOVED lines=51> */
[----:B------:R-:W-:Y:S06]  /*1920*/  RET.REL.NODEC R8 `(_ZN2at6native49_GLOBAL__N__cfa43aba_16_ReflectionPad_cu_f800513927reflection_pad3d_out_kernelIaEEvNS_27GenericPackedTensorAccessorIKT_Lm5ENS_16DefaultPtrTraitsElEENS3_IS4_Lm5ES6_lEElllll) ;  /* 0xffffffe408b47950 */ /* 0x000fec0003c3ffff */
        .weak           $__internal_31_$__cuda_sm20_rem_s64
        .type           $__internal_31_$__cuda_sm20_rem_s64,@function
        .size           $__internal_31_$__cuda_sm20_rem_s64,(.L_x_1153 - $__internal_31_$__cuda_sm20_rem_s64)
$__internal_31_$__cuda_sm20_rem_s64:
        /* <DEDUP_REMOVED lines=77> */
[----:B------:R-:W-:Y:S06]  /*1e00*/  RET.REL.NODEC R2 `(_ZN2at6native49_GLOBAL__N__cfa43aba_16_ReflectionPad_cu_f800513927reflection_pad3d_out_kernelIaEEvNS_27GenericPackedTensorAccessorIKT_Lm5ENS_16DefaultPtrTraitsElEENS3_IS4_Lm5ES6_lEElllll) ;  /* 0xffffffe0027c7950 */ /* 0x000fec0003c3ffff */
.L_x_161:
        /* <DEDUP_REMOVED lines=15> */
.L_x_1153:


//--------------------- .text._ZN2at6native49_GLOBAL__N__cfa43aba_16_ReflectionPad_cu_f800513927reflection_pad3d_out_kernelIhEEvNS_27GenericPackedTensorAccessorIKT_Lm5ENS_16DefaultPtrTraitsElEENS3_IS4_Lm5ES6_lEElllll --------------------------
	.section	.text._ZN2at6native49_GLOBAL__N__cfa43aba_16_ReflectionPad_cu_f800513927reflection_pad3d_out_kernelIhEEvNS_27GenericPackedTensorAccessorIKT_Lm5ENS_16DefaultPtrTraitsElEENS3_IS4_Lm5ES6_lEElllll,"ax",@progbits
	.align	128
.text._ZN2at6native49_GLOBAL__N__cfa43aba_16_ReflectionPad_cu_f800513927reflection_pad3d_out_kernelIhEEvNS_27GenericPackedTensorAccessorIKT_Lm5ENS_16DefaultPtrTraitsElEENS3_IS4_Lm5ES6_lEElllll:
        .type           _ZN2at6native49_GLOBAL__N__cfa43aba_16_ReflectionPad_cu_f800513927reflection_pad3d_out_kernelIhEEvNS_27GenericPackedTensorAccessorIKT_Lm5ENS_16DefaultPtrTraitsElEENS3_IS4_Lm5ES6_lEElllll,@function
        .size           _ZN2at6native49_GLOBAL__N__cfa43aba_16_ReflectionPad_cu_f800513927reflection_pad3d_out_kernelIhEEvNS_27GenericPackedTensorAccessorIKT_Lm5ENS_16DefaultPtrTraitsElEENS3_IS4_Lm5ES6_lEElllll,(.L_x_1156 - _ZN2at6native49_GLOBAL__N__cfa43aba_16_ReflectionPad_cu_f800513927reflection_pad3d_out_kernelIhEEvNS_27GenericPackedTensorAccessorIKT_Lm5ENS_16DefaultPtrTraitsElEENS3_IS4_Lm5ES6_lEElllll)
        .other          _ZN2at6native49_GLOBAL__N__cfa43aba_16_ReflectionPad_cu_f800513927reflection_pad3d_out_kernelIhEEvNS_27GenericPackedTensorAccessorIKT_Lm5ENS_16DefaultPtrTraitsElEENS3_IS4_Lm5ES6_lEElllll,@"STO_CUDA_ENTRY STV_DEFAULT"
_ZN2at6native49_GLOBAL__N__cfa43aba_16_ReflectionPad_cu_f800513927reflection_pad3d_out_kernelIhEEvNS_27GenericPackedTensorAccessorIKT_Lm5ENS_16DefaultPtrTraitsElEENS3_IS4_Lm5ES6_lEElllll:
        /* <DEDUP_REMOVED lines=30> */
[----:B------:R-:W-:Y:S05]  /*01e0*/  CALL.REL.NOINC `($__internal_32_$__cuda_sm20_div_s64) ;  /* 0x0000001000807944 */ /* 0x000fea0003c00000 */
        /* <DEDUP_REMOVED lines=11> */
.L_x_163:
        /* <DEDUP_REMOVED lines=22> */
.L_x_164:
[----:B------:R-:W-:Y:S05]  /*0400*/  BSYNC B0 ;  /* 0x0000000000007941 */ /* 0x000fea0003800000 */
.L_x_162:
[----:B------:R-:W-:Y:S01]  /*0410*/  ULDC UR4, c[0x0][0x28c] ;  /* 0x0000a30000047ab9 */ /* 0x000fe20000000800 */
[----:B------:R-:W-:Y:S01]  /*0420*/  BSSY B0, `(.L_x_165) ;  /* 0x000001d000007945 */ /* 0x000fe20003800000 */
[----:B------:R-:W-:-:S04]  /*0430*/  LOP3.LUT R4, R3, UR4, RZ, 0xfc, !PT ;  /* 0x0000000403047c12 */ /* 0x000fc8000f8efcff */
[----:B------:R-:W-:-:S13]  /*0440*/  ISETP.NE.U32.AND P0, PT, R4, RZ, PT ;  /* 0x000000ff0400720c */ /* 0x000fda0003f05070 */
[----:B------:R-:W-:Y:S05]  /*0450*/  @!P0 BRA `(.L_x_166) ;  /* 0x0000000000188947 */ /* 0x000fea0003800000 */
[----:B------:R-:W-:Y:S01]  /*0460*/  IMAD.MOV.U32 R4, RZ, RZ, R2 ;  /* 0x000000ffff047224 */ /* 0x000fe200078e0002 */
[----:B------:R-:W-:-:S07]  /*0470*/  MOV R2, 0x490 ;  /* 0x0000049000027802 */ /* 0x000fce0000000f00 */
[----:B------:R-:W-:Y:S05]  /*0480*/  CALL.REL.NOINC `($__internal_33_$__cuda_sm20_rem_s64) ;  /* 0x0000001400287944 */ /* 0x000fea0003c00000 */
[----:B------:R-:W-:Y:S02]  /*0490*/  IMAD.MOV.U32 R2, RZ, RZ, R4 ;  /* 0x000000ffff027224 */ /* 0x000fe400078e0004 */
[----:B------:R-:W-:Y:S01]  /*04a0*/  IMAD.MOV.U32 R3, RZ, RZ, R9 ;  /* 0x000000ffff037224 */ /* 0x000fe200078e0009 */
[----:B------:R-:W-:Y:S06]  /*04b0*/  BRA `(.L_x_167) ;  /* 0x00000000004c7947 */ /* 0x000fec0003800000 */
.L_x_166:
        /* <DEDUP_REMOVED lines=19> */
.L_x_167:
[----:B------:R-:W-:Y:S05]  /*05f0*/  BSYNC B0 ;  /* 0x0000000000007941 */ /* 0x000fea0003800000 */
.L_x_165:
        /* <DEDUP_REMOVED lines=17> */
[----:B------:R-:W-:Y:S05]  /*0710*/  CALL.REL.NOINC `($__internal_32_$__cuda_sm20_div_s64) ;  /* 0x0000000c00347944 */ /* 0x000fea0003c00000 */
[----:B------:R-:W-:Y:S02]  /*0720*/  IMAD.MOV.U32 R6, RZ, RZ, R10 ;  /* 0x000000ffff067224 */ /* 0x000fe400078e000a */
[----:B------:R-:W-:Y:S01]  /*0730*/  IMAD.MOV.U32 R7, RZ, RZ, R11 ;  /* 0x000000ffff077224 */ /* 0x000fe200078e000b */
[----:B------:R-:W-:Y:S06]  /*0740*/  BRA `(.L_x_170) ;  /* 0x0000000000507947 */ /* 0x000fec0003800000 */
.L_x_169:
        /* <DEDUP_REMOVED lines=20> */
.L_x_170:
[----:B------:R-:W-:Y:S05]  /*0890*/  BSYNC B0 ;  /* 0x0000000000007941 */ /* 0x000fea0003800000 */
.L_x_168:
        /* <DEDUP_REMOVED lines=181> */
        .weak           $__internal_32_$__cuda_sm20_div_s64
        .type           $__internal_32_$__cuda_sm20_div_s64,@function
        .size           $__internal_32_$__cuda_sm20_div_s64,($__internal_33_$__cuda_sm20_rem_s64 - $__internal_32_$__cuda_sm20_div_s64)
$__internal_32_$__cuda_sm20_div_s64:
        /* <DEDUP_REMOVED lines=83> */
[----:B------:R-:W-:Y:S06]  /*1920*/  RET.REL.NODEC R8 `(_ZN2at6native49_GLOBAL__N__cfa43aba_16_ReflectionPad_cu_f800513927reflection_pad3d_out_kernelIhEEvNS_27GenericPackedTensorAccessorIKT_Lm5ENS_16DefaultPtrTraitsElEENS3_IS4_Lm5ES6_lEElllll) ;  /* 0xffffffe408b47950 */ /* 0x000fec0003c3ffff */
        .weak           $__internal_33_$__cuda_sm20_rem_s64
        .type           $__internal_33_$__cuda_sm20_rem_s64,@function
        .size           $__internal_33_$__cuda_sm20_rem_s64,(.L_x_1156 - $__internal_33_$__cuda_sm20_rem_s64)
$__internal_33_$__cuda_sm20_rem_s64:
        /* <DEDUP_REMOVED lines=77> */
[----:B------:R-:W-:Y:S06]  /*1e00*/  RET.REL.NODEC R2 `(_ZN2at6native49_GLOBAL__N__cfa43aba_16_ReflectionPad_cu_f800513927reflection_pad3d_out_kernelIhEEvNS_27GenericPackedTensorAccessorIKT_Lm5ENS_16DefaultPtrTraitsElEENS3_IS4_Lm5ES6_lEElllll) ;  /* 0xffffffe0027c7950 */ /* 0x000fec0003c3ffff */
.L_x_171:
        /* <DEDUP_REMOVED lines=15> */
.L_x_1156:


//--------------------- .text._ZN2at6native49_GLOBAL__N__cfa43aba_16_ReflectionPad_cu_f800513936reflection_pad1d_backward_out_kernelIN3c108BFloat16EEEvPT_PKS5_lll --------------------------
	.section	.text._ZN2at6native49_GLOBAL__N__cfa43aba_16_ReflectionPad_cu_f800513936reflection_pad1d_backward_out_kernelIN3c108BFloat16EEEvPT_PKS5_lll,"ax",@progbits
	.align	128
.text._ZN2at6native49_GLOBAL__N__cfa43aba_16_ReflectionPad_cu_f800513936reflection_pad1d_backward_out_kernelIN3c108BFloat16EEEvPT_PKS5_lll:
        .type           _ZN2at6native49_GLOBAL__N__cfa43aba_16_ReflectionPad_cu_f800513936reflection_pad1d_backward_out_kernelIN3c108BFloat16EEEvPT_PKS5_lll,@function
        .size           _ZN2at6native49_GLOBAL__N__cfa43aba_16_ReflectionPad_cu_f800513936reflection_pad1d_backward_out_kernelIN3c108BFloat16EEEvPT_PKS5_lll,(.L_x_1159 - _ZN2at6native49_GLOBAL__N__cfa43aba_16_ReflectionPad_cu_f800513936reflection_pad1d_backward_out_kernelIN3c108BFloat16EEEvPT_PKS5_lll)
        .other          _ZN2at6native49_GLOBAL__N__cfa43aba_16_ReflectionPad_cu_f800513936reflection_pad1d_backward_out_kernelIN3c108BFloat16EEEvPT_PKS5_lll,@"STO_CUDA_ENTRY STV_DEFAULT"
_ZN2at6native49_GLOBAL__N__cfa43aba_16_ReflectionPad_cu_f800513936reflection_pad1d_backward_out_kernelIN3c108BFloat16EEEvPT_PKS5_lll:
[----:B------:R-:W-:Y:S01]  /*0000*/  LDC R1, c[0x0][0x28] ;  /* 0x00000a00ff017b82 */ /* 0x000fe20000000800 */
[----:B------:R-:W0:Y:S07]  /*0010*/  S2R R2, SR_TID.X ;  /* 0x0000000000027919 */ /* 0x000e2e0000002100 */
[----:B------:R-:W1:Y:S01]  /*0020*/  LDC.64 R4, c[0x0][0x228] ;  /* 0x00008a00ff047b82 */ /* 0x000e620000000a00 */
[----:B------:R-:W-:Y:S01]  /*0030*/  ULDC UR4, c[0x0][0x0] ;  /* 0x0000000000047ab9 */ /* 0x000fe20000000800 */
[----:B------:R-:W-:Y:S01]  /*0040*/  ULDC.64 UR6, c[0x0][0x230] ;  /* 0x00008c0000067ab9 */ /* 0x000fe20000000a00 */
[----:B------:R-:W0:Y:S05]  /*0050*/  S2R R3, SR_CTAID.X ;  /* 0x0000000000037919 */ /* 0x000e2a0000002500 */
[----:B------:R-:W1:Y:S02]  /*0060*/  LDC.64 R8, c[0x0][0x220] ;  /* 0x00008800ff087b82 */ /* 0x000e640000000a00 */
[----:B-1----:R-:W-:Y:S01]  /*0070*/  IADD3 R13, P0, R4, R8, RZ ;  /* 0x00000008040d7210 */ /* 0x002fe20007f1e0ff */
[----:B0-----:R-:W-:-:S03]  /*0080*/  IMAD R2, R3, UR4, R2 ;  /* 0x0000000403027c24 */ /* 0x001fc6000f8e0202 */
[----:B------:R-:W-:Y:S01]  /*0090*/  IADD3 R7, P1, R13, UR6, RZ ;  /* 0x000000060d077c10 */ /* 0x000fe2000ff3e0ff */
[----:B------:R-:W-:-:S03]  /*00a0*/  IMAD.X R12, R5, 0x1, R9, P0 ;  /* 0x00000001050c7824 */ /* 0x000fc600000e0609 */
[----:B------:R-:W-:Y:S02]  /*00b0*/  ISETP.GT.U32.AND P0, PT, R7, R2, PT ;  /* 0x000000020700720c */ /* 0x000fe40003f04070 */
[----:B------:R-:W-:-:S04]  /*00c0*/  IADD3.X R0, R12, UR7, RZ, P1, !PT ;  /* 0x000000070c007c10 */ /* 0x000fc80008ffe4ff */
[----:B------:R-:W-:-:S13]  /*00d0*/  ISETP.GT.AND.EX P0, PT, R0, RZ, PT, P0 ;  /* 0x000000ff0000720c */ /* 0x000fda0003f04300 */
[----:B------:R-:W-:Y:S05]  /*00e0*/  @!P0 EXIT ;  /* 0x000000000000894d */ /* 0x000fea0003800000 */
[----:B------:R-:W-:Y:S01]  /*00f0*/  S2UR UR5, SR_CTAID.Z ;  /* 0x00000000000579c3 */ /* 0x000fe20000002700 */
[C---:B------:R-:W-:Y:S01]  /*0100*/  IADD3 R6, P0, R2.reuse, -R4, RZ ;  /* 0x8000000402067210 */ /* 0x040fe20007f1e0ff */
[----:B------:R-:W-:Y:S01]  /*0110*/  ULDC UR4, c[0x0][0x10] ;  /* 0x0000040000047ab9 */ /* 0x000fe20000000800 */
[----:B------:R-:W-:Y:S02]  /*0120*/  IADD3 R10, P1, -R2, R8, RZ ;  /* 0x00000008020a7210 */ /* 0x000fe40007f3e1ff */
[----:B------:R-:W-:Y:S01]  /*0130*/  IADD3 R15, P3, RZ, -R6, RZ ;  /* 0x80000006ff0f7210 */ /* 0x000fe20007f7e0ff */
[----:B------:R-:W-:Y:S01]  /*0140*/  IMAD.X R3, RZ, RZ, ~R5, P0 ;  /* 0x000000ffff037224 */ /* 0x000fe200000e0e05 */
[----:B------:R-:W-:Y:S01]  /*0150*/  IADD3.X R11, R9, -0x1, RZ, P1, !PT ;  /* 0xffffffff090b7810 */ /* 0x000fe20000ffe4ff */
[----:B------:R-:W0:Y:S01]  /*0160*/  S2UR UR6, SR_CTAID.Y ;  /* 0x00000000000679c3 */ /* 0x000e220000002600 */
[----:B------:R-:W-:Y:S01]  /*0170*/  ISETP.GT.U32.AND P0, PT, R4, RZ, PT ;  /* 0x000000ff0400720c */ /* 0x000fe20003f04070 */
[----:B------:R-:W-:Y:S01]  /*0180*/  IMAD.X R16, RZ, RZ, ~R3, P3 ;  /* 0x000000ffff107224 */ /* 0x000fe200018e0e03 */
[----:B------:R-:W-:-:S02]  /*0190*/  ISETP.LT.AND P2, PT, R3, RZ, PT ;  /* 0x000000ff0300720c */ /* 0x000fc40003f41270 */
[----:B------:R-:W-:Y:S02]  /*01a0*/  IADD3 R14, P4, RZ, -R4, RZ ;  /* 0x80000004ff0e7210 */ /* 0x000fe40007f9e0ff */
[----:B------:R-:W-:Y:S02]  /*01b0*/  ISETP.GT.AND.EX P0, PT, R5, RZ, PT, P0 ;  /* 0x000000ff0500720c */ /* 0x000fe40003f04300 */
[----:B------:R-:W-:Y:S01]  /*01c0*/  SEL R6, R15, R6, P2 ;  /* 0x000000060f067207 */ /* 0x000fe20001000000 */
[----:B------:R-:W-:Y:S01]  /*01d0*/  IMAD.X R15, RZ, RZ, ~R5, P4 ;  /* 0x000000ffff0f7224 */ /* 0x000fe200020e0e05 */
[----:B------:R-:W-:-:S04]  /*01e0*/  ISETP.GT.U32.AND P1, PT, R14, RZ, PT ;  /* 0x000000ff0e00720c */ /* 0x000fc80003f24070 */
[----:B------:R-:W-:Y:S01]  /*01f0*/  ISETP.GT.AND.EX P1, PT, R15, RZ, PT, P1 ;  /* 0x000000ff0f00720c */ /* 0x000fe20003f24310 */
[----:B0-----:R-:W-:-:S03]  /*0200*/  UIMAD UR4, UR4, UR5, UR6 ;  /* 0x00000005040472a4 */ /* 0x001fc6000f8e0206 */
[----:B------:R-:W-:-:S03]  /*0210*/  ULDC.64 UR6, c[0x0][0x218] ;  /* 0x0000860000067ab9 */ /* 0x000fc60000000a00 */
[----:B------:R-:W-:Y:S01]  /*0220*/  IMAD.WIDE.U32 R10, R8, UR4, R10 ;  /* 0x00000004080a7c25 */ /* 0x000fe2000f8e000a */
[----:B------:R-:W-:Y:S02]  /*0230*/  IADD3 R8, P5, P6, -R13, 0x1, R2 ;  /* 0x000000010d087810 */ /* 0x000fe40007ebe102 */
[----:B------:R-:W-:Y:S01]  /*0240*/  SEL R13, R14, RZ, P1 ;  /* 0x000000ff0e0d7207 */ /* 0x000fe20000800000 */
[----:B------:R-:W-:Y:S01]  /*0250*/  IMAD R9, R9, UR4, R11 ;  /* 0x0000000409097c24 */ /* 0x000fe2000f8e020b */
[C---:B------:R-:W-:Y:S02]  /*0260*/  LEA R10, P4, R4.reuse, R10, 0x1 ;  /* 0x0000000a040a7211 */ /* 0x040fe400078808ff */
[C---:B------:R-:W-:Y:S02]  /*0270*/  SEL R11, R4.reuse, RZ, P0 ;  /* 0x000000ff040b7207 */ /* 0x040fe40000000000 */
[----:B------:R-:W-:Y:S02]  /*0280*/  LEA.HI.X R4, R4, R9, R5, 0x1, P4 ;  /* 0x0000000904047211 */ /* 0x000fe400020f0c05 */
[----:B------:R-:W-:-:S02]  /*0290*/  LOP3.LUT R9, RZ, R11, RZ, 0x33, !PT ;  /* 0x0000000bff097212 */ /* 0x000fc400078e33ff */
[----:B------:R-:W-:Y:S02]  /*02a0*/  IADD3.X R11, ~R12, RZ, RZ, P5, P6 ;  /* 0x000000ff0c0b7210 */ /* 0x000fe40002fec5ff */
[----:B------:R-:W-:Y:S02]  /*02b0*/  IADD3 R17, P4, RZ, -R8, RZ ;  /* 0x80000008ff117210 */ /* 0x000fe40007f9e0ff */
[----:B------:R-:W-:Y:S02]  /*02c0*/  SEL R12, R5, RZ, P0 ;  /* 0x000000ff050c7207 */ /* 0x000fe40000000000 */
[----:B------:R-:W-:Y:S01]  /*02d0*/  ISETP.GE.AND P0, PT, R11, RZ, PT ;  /* 0x000000ff0b00720c */ /* 0x000fe20003f06270 */
[----:B------:R-:W-:Y:S01]  /*02e0*/  IMAD.X R14, RZ, RZ, ~R11, P4 ;  /* 0x000000ffff0e7224 */ /* 0x000fe200020e0e0b */
[----:B------:R-:W-:Y:S02]  /*02f0*/  IADD3 R5, P5, P6, R13, R10, R9 ;  /* 0x0000000a0d057210 */ /* 0x000fe40007ebe009 */
[----:B------:R-:W-:-:S02]  /*0300*/  LOP3.LUT R9, RZ, R12, RZ, 0x33, !PT ;  /* 0x0000000cff097212 */ /* 0x000fc400078e33ff */
[----:B------:R-:W-:Y:S02]  /*0310*/  SEL R8, R8, R17, !P0 ;  /* 0x0000001108087207 */ /* 0x000fe40004000000 */
[----:B------:R-:W-:Y:S01]  /*0320*/  SEL R12, R16, R3, P2 ;  /* 0x00000003100c7207 */ /* 0x000fe20001000000 */
[----:B------:R-:W-:Y:S01]  /*0330*/  IMAD.MOV.U32 R3, RZ, RZ, RZ ;  /* 0x000000ffff037224 */ /* 0x000fe200078e00ff */
[----:B------:R-:W-:Y:S02]  /*0340*/  SEL R10, R15, RZ, P1 ;  /* 0x000000ff0f0a7207 */ /* 0x000fe40000800000 */
[----:B------:R-:W-:Y:S01]  /*0350*/  SEL R11, R11, R14, !P0 ;  /* 0x0000000e0b0b7207 */ /* 0x000fe20004000000 */
[----:B------:R-:W-:Y:S01]  /*0360*/  IMAD.WIDE.U32 R2, R7, UR4, R2 ;  /* 0x0000000407027c25 */ /* 0x000fe2000f8e0002 */
[----:B------:R-:W-:Y:S02]  /*0370*/  IADD3 R6, P0, P1, R8, R5, R6 ;  /* 0x0000000508067210 */ /* 0x000fe4000791e006 */
[----:B------:R-:W-:Y:S01]  /*0380*/  IADD3.X R4, R10, R4, R9, P5, P6 ;  /* 0x000000040a047210 */ /* 0x000fe20002fec409 */
[----:B------:R-:W-:Y:S01]  /*0390*/  IMAD R5, R0, UR4, RZ ;  /* 0x0000000400057c24 */ /* 0x000fe2000f8e02ff */
[----:B------:R-:W-:-:S02]  /*03a0*/  ULDC.64 UR4, c[0x0][0x210] ;  /* 0x0000840000047ab9 */ /* 0x000fc40000000a00 */
[----:B------:R-:W-:Y:S01]  /*03b0*/  IADD3.X R7, R11, R4, R12, P0, P1 ;  /* 0x000000040b077210 */ /* 0x000fe200007e240c */
[----:B------:R-:W-:Y:S01]  /*03c0*/  IMAD.IADD R3, R3, 0x1, R5 ;  /* 0x0000000103037824 */ /* 0x000fe200078e0205 */
[----:B------:R-:W-:Y:S02]  /*03d0*/  LEA R4, P1, R2, UR6, 0x1 ;  /* 0x0000000602047c11 */ /* 0x000fe4000f8208ff */
[----:B------:R-:W-:Y:S02]  /*03e0*/  LEA R8, P0, R6, UR4, 0x1 ;  /* 0x0000000406087c11 */ /* 0x000fe4000f8008ff */
[----:B------:R-:W-:Y:S02]  /*03f0*/  LEA.HI.X R5, R2, UR7, R3, 0x1, P1 ;  /* 0x0000000702057c11 */ /* 0x000fe400088f0c03 */
[----:B------:R-:W-:Y:S01]  /*0400*/  LEA.HI.X R3, R6, UR5, R7, 0x1, P0 ;  /* 0x0000000506037c11 */ /* 0x000fe200080f0c07 */
[----:B------:R-:W-:Y:S01]  /*0410*/  ULDC.64 UR4, c[0x0][0x208] ;  /* 0x0000820000047ab9 */ /* 0x000fe20000000a00 */
[C---:B------:R-:W-:Y:S01]  /*0420*/  LOP3.LUT R2, R8.reuse, 0xfffffffd, RZ, 0xc0, !PT ;  /* 0xfffffffd08027812 */ /* 0x040fe200078ec0ff */
[----:B------:R0:W5:Y:S01]  /*0430*/  LDG.E.U16 R4, desc[UR4][R4.64] ;  /* 0x0000000404047981 */ /* 0x000162000c1e1500 */
[----:B------:R-:W-:-:S03]  /*0440*/  LOP3.LUT R0, R8, 0x2, RZ, 0xc0, !PT ;  /* 0x0000000208007812 */ /* 0x000fc600078ec0ff */
[----:B------:R0:W5:Y:S01]  /*0450*/  LD.E R7, desc[UR4][R2.64] ;  /* 0x0000000402077980 */ /* 0x000162000c101900 */
[----:B------:R-:W-:Y:S01]  /*0460*/  ISETP.EQ.U32.AND P0, PT, R0, RZ, PT ;  /* 0x000000ff0000720c */ /* 0x000fe20003f02070 */
[----:B------:R-:W-:-:S05]  /*0470*/  IMAD.MOV.U32 R0, RZ, RZ, 0x3254 ;  /* 0x00003254ff007424 */ /* 0x000fca00078e00ff */
[----:B------:R-:W-:-:S07]  /*0480*/  SEL R0, R0, 0x7610, P0 ;  /* 0x0000761000007807 */ /* 0x000fce0000000000 */
.L_x_172:
[----:B0----5:R-:W-:-:S05]  /*0490*/  HADD2.BF16_V2 R5, R7, R4.H0_H0 ;  /* 0x2000000407057230 */ /* 0x021fca0000200000 */
[----:B------:R-:W-:-:S05]  /*04a0*/  PRMT R5, R7, R0, R5 ;  /* 0x0000000007057216 */ /* 0x000fca0000000005 */
[----:B------:R-:W2:Y:S02]  /*04b0*/  ATOM.E.CAS.STRONG.GPU PT, R6, [R2], R7, R5 ;  /* 0x000000070206738b */ /* 0x000ea400001ee105 */
[----:B--2---:R-:W-:Y:S01]  /*04c0*/  ISETP.NE.U32.AND P0, PT, R6, R7, PT ;  /* 0x000000070600720c */ /* 0x004fe20003f05070 */
[----:B------:R-:W-:-:S12]  /*04d0*/  IMAD.MOV.U32 R7, RZ, RZ, R6 ;  /* 0x000000ffff077224 */ /* 0x000fd800078e0006 */
[----:B------:R-:W-:Y:S05]  /*04e0*/  @P0 BRA `(.L_x_172) ;  /* 0xfffffffc00e80947 */ /* 0x000fea000383ffff */
[----:B------:R-:W-:Y:S05]  /*04f0*/  EXIT ;  /* 0x000000000000794d */ /* 0x000fea0003800000 */
.L_x_173:
        /* <DEDUP_REMOVED lines=16> */
.L_x_1159:


//--------------------- .text._ZN2at6native49_GLOBAL__N__cfa43aba_16_ReflectionPad_cu_f800513936reflection_pad1d_backward_out_kernelIN3c104HalfEEEvPT_PKS5_lll --------------------------
	.section	.text._ZN2at6native49_GLOBAL__N__cfa43aba_16_ReflectionPad_cu_f800513936reflection_pad1d_backward_out_kernelIN3c104HalfEEEvPT_PKS5_lll,"ax",@progbits
	.align	128
.text._ZN2at6native49_GLOBAL__N__cfa43aba_16_ReflectionPad_cu_f800513936reflection_pad1d_backward_out_kernelIN3c104HalfEEEvPT_PKS5_lll:
        .type           _ZN2at6native49_GLOBAL__N__cfa43aba_16_ReflectionPad_cu_f800513936reflection_pad1d_backward_out_kernelIN3c104HalfEEEvPT_PKS5_lll,@function
        .size           _ZN2at6native49_GLOBAL__N__cfa43aba_16_ReflectionPad_cu_f800513936reflection_pad1d_backward_out_kernelIN3c104HalfEEEvPT_PKS5_lll,(.L_x_1160 - _ZN2at6native49_GLOBAL__N__cfa43aba_16_ReflectionPad_cu_f800513936reflection_pad1d_backward_out_kernelIN3c104HalfEEEvPT_PKS5_lll)
        .other          _ZN2at6native49_GLOBAL__N__cfa43aba_16_ReflectionPad_cu_f800513936reflection_pad1d_backward_out_kernelIN3c104HalfEEEvPT_PKS5_lll,@"STO_CUDA_ENTRY STV_DEFAULT"
_ZN2at6native49_GLOBAL__N__cfa43aba_16_ReflectionPad_cu_f800513936reflection_pad1d_backward_out_kernelIN3c104HalfEEEvPT_PKS5_lll:
        /* <DEDUP_REMOVED lines=73> */
.L_x_174:
[----:B0----5:R-:W-:-:S05]  /*0490*/  HADD2 R5, R7, R4.H0_H0 ;  /* 0x2000000407057230 */ /* 0x021fca0000000000 */
[----:B------:R-:W-:-:S05]  /*04a0*/  PRMT R5, R7, R0, R5 ;  /* 0x0000000007057216 */ /* 0x000fca0000000005 */
[----:B------:R-:W2:Y:S02]  /*04b0*/  ATOM.E.CAS.STRONG.GPU PT, R6, [R2], R7, R5 ;  /* 0x000000070206738b */ /* 0x000ea400001ee105 */
[----:B--2---:R-:W-:Y:S01]  /*04c0*/  ISETP.NE.U32.AND P0, PT, R6, R7, PT ;  /* 0x000000070600720c */ /* 0x004fe20003f05070 */
[----:B------:R-:W-:-:S12]  /*04d0*/  IMAD.MOV.U32 R7, RZ, RZ, R6 ;  /* 0x000000ffff077224 */ /* 0x000fd800078e0006 */
[----:B------:R-:W-:Y:S05]  /*04e0*/  @P0 BRA `(.L_x_174) ;  /* 0xfffffffc00e80947 */ /* 0x000fea000383ffff */
[----:B------:R-:W-:Y:S05]  /*04f0*/  EXIT ;  /* 0x000000000000794d */ /* 0x000fea0003800000 */
.L_x_175:
        /* <DEDUP_REMOVED lines=16> */
.L_x_1160:


//--------------------- .text._ZN2at6native49_GLOBAL__N__cfa43aba_16_ReflectionPad_cu_f800513936reflection_pad1d_backward_out_kernelIN3c107complexIfEEEEvPT_PKS6_lll --------------------------
	.section	.text._ZN2at6native49_GLOBAL__N__cfa43aba_16_ReflectionPad_cu_f800513936reflection_pad1d_backward_out_kernelIN3c107complexIfEEEEvPT_PKS6_lll,"ax",@progbits
	.align	128
.text._ZN2at6native49_GLOBAL__N__cfa43aba_16_ReflectionPad_cu_f800513936reflection_pad1d_backward_out_kernelIN3c107complexIfEEEEvPT_PKS6_lll:
        .type           _ZN2at6native49_GLOBAL__N__cfa43aba_16_ReflectionPad_cu_f800513936reflection_pad1d_backward_out_kernelIN3c107complexIfEEEEvPT_PKS6_lll,@function
        .size           _ZN2at6native49_GLOBAL__N__cfa43aba_16_ReflectionPad_cu_f800513936reflection_pad1d_backward_out_kernelIN3c107complexIfEEEEvPT_PKS6_lll,(.L_x_1161 - _ZN2at6native49_GLOBAL__N__cfa43aba_16_ReflectionPad_cu_f800513936reflection_pad1d_backward_out_kernelIN3c107complexIfEEEEvPT_PKS6_lll)
        .other          _ZN2at6native49_GLOBAL__N__cfa43aba_16_ReflectionPad_cu_f800513936reflection_pad1d_backward_out_kernelIN3c107complexIfEEEEvPT_PKS6_lll,@"STO_CUDA_ENTRY STV_DEFAULT"
_ZN2at6native49_GLOBAL__N__cfa43aba_16_ReflectionPad_cu_f800513936reflection_pad1d_backward_out_kernelIN3c107complexIfEEEEvPT_PKS6_lll:
        /* <DEDUP_REMOVED lines=16> */
[----:B------:R-:W-:Y:S01]  /*0100*/  ULDC UR4, c[0x0][0x10] ;  /* 0x0000040000047ab9 */ /* 0x000fe20000000800 */
[----:B------:R-:W-:-:S06]  /*0110*/  IMAD.MOV.U32 R9, RZ, RZ, RZ ;  /* 0x000000ffff097224 */ /* 0x000fcc00078e00ff */
[----:B------:R-:W0:Y:S02]  /*0120*/  S2UR UR6, SR_CTAID.Y ;  /* 0x00000000000679c3 */ /* 0x000e240000002600 */
[----:B0-----:R-:W-:-:S03]  /*0130*/  UIMAD UR4, UR4, UR5, UR6 ;  /* 0x00000005040472a4 */ /* 0x001fc6000f8e0206 */
[----:B------:R-:W-:-:S03]  /*0140*/  ULDC.64 UR6, c[0x0][0x218] ;  /* 0x0000860000067ab9 */ /* 0x000fc60000000a00 */
[----:B------:R-:W-:-:S04]  /*0150*/  IMAD.WIDE.U32 R2, R3, UR4, R8 ;  /* 0x0000000403027c25 */ /* 0x000fc8000f8e0008 */
[----:B------:R-:W-:Y:S01]  /*0160*/  IMAD R9, R10, UR4, RZ ;  /* 0x000000040a097c24 */ /* 0x000fe2000f8e02ff */
[----:B------:R-:W-:-:S03]  /*0170*/  LEA R12, P0, R2, UR6, 0x3 ;  /* 0x00000006020c7c11 */ /* 0x000fc6000f8018ff */
[----:B------:R-:W-:-:S05]  /*0180*/  IMAD.IADD R3, R3, 0x1, R9 ;  /* 0x0000000103037824 */ /* 0x000fca00078e0209 */
[----:B------:R-:W-:Y:S01]  /*0190*/  LEA.HI.X R13, R2, UR7, R3, 0x3, P0 ;  /* 0x00000007020d7c11 */ /* 0x000fe200080f1c03 */
[----:B------:R-:W-:-:S04]  /*01a0*/  ULDC.64 UR6, c[0x0][0x208] ;  /* 0x0000820000067ab9 */ /* 0x000fc80000000a00 */
[----:B------:R0:W2:Y:S01]  /*01b0*/  LDG.E.64 R2, desc[UR6][R12.64] ;  /* 0x000000060c027981 */ /* 0x0000a2000c1e1b00 */
[----:B------:R-:W-:Y:S02]  /*01c0*/  IADD3 R10, P0, -R8, R6, RZ ;  /* 0x00000006080a7210 */ /* 0x000fe40007f1e1ff */
[-C--:B------:R-:W-:Y:S02]  /*01d0*/  IADD3 R14, P4, RZ, -R4.reuse, RZ ;  /* 0x80000004ff0e7210 */ /* 0x080fe40007f9e0ff */
[----:B------:R-:W-:Y:S02]  /*01e0*/  IADD3.X R11, R7, -0x1, RZ, P0, !PT ;  /* 0xffffffff070b7810 */ /* 0x000fe400007fe4ff */
[----:B------:R-:W-:Y:S01]  /*01f0*/  ISETP.GT.U32.AND P0, PT, R4, RZ, PT ;  /* 0x000000ff0400720c */ /* 0x000fe20003f04070 */
[----:B------:R-:W-:Y:S01]  /*0200*/  IMAD.WIDE.U32 R10, R6, UR4, R10 ;  /* 0x00000004060a7c25 */ /* 0x000fe2000f8e000a */
[----:B------:R-:W-:Y:S02]  /*0210*/  IADD3 R6, P3, P2, -R15, 0x1, R8 ;  /* 0x000000010f067810 */ /* 0x000fe40007a7e108 */
[----:B------:R-:W-:Y:S01]  /*0220*/  IADD3 R8, P1, R8, -R4, RZ ;  /* 0x8000000408087210 */ /* 0x000fe20007f3e0ff */
[----:B0-----:R-:W-:Y:S01]  /*0230*/  IMAD.X R12, RZ, RZ, ~R5, P4 ;  /* 0x000000ffff0c7224 */ /* 0x001fe200020e0e05 */
[----:B------:R-:W-:Y:S01]  /*0240*/  ISETP.GT.AND.EX P0, PT, R5, RZ, PT, P0 ;  /* 0x000000ff0500720c */ /* 0x000fe20003f04300 */
[----:B------:R-:W-:Y:S01]  /*0250*/  IMAD R7, R7, UR4, R11 ;  /* 0x0000000407077c24 */ /* 0x000fe2000f8e020b */
[----:B------:R-:W-:Y:S01]  /*0260*/  IADD3 R15, P4, RZ, -R8, RZ ;  /* 0x80000008ff0f7210 */ /* 0x000fe20007f9e0ff */
[----:B------:R-:W-:Y:S01]  /*0270*/  IMAD.X R9, RZ, RZ, ~R5, P1 ;  /* 0x000000ffff097224 */ /* 0x000fe200008e0e05 */
[----:B------:R-:W-:Y:S01]  /*0280*/  ISETP.GT.U32.AND P1, PT, R14, RZ, PT ;  /* 0x000000ff0e00720c */ /* 0x000fe20003f24070 */
[----:B------:R-:W-:Y:S01]  /*0290*/  ULDC.64 UR4, c[0x0][0x210] ;  /* 0x0000840000047ab9 */ /* 0x000fe20000000a00 */
[----:B------:R-:W-:-:S02]  /*02a0*/  LEA R10, P6, R4, R10, 0x1 ;  /* 0x0000000a040a7211 */ /* 0x000fc400078c08ff */
[----:B------:R-:W-:Y:S02]  /*02b0*/  ISETP.LT.AND P5, PT, R9, RZ, PT ;  /* 0x000000ff0900720c */ /* 0x000fe40003fa1270 */
[----:B------:R-:W-:Y:S02]  /*02c0*/  SEL R11, R4, RZ, P0 ;  /* 0x000000ff040b7207 */ /* 0x000fe40000000000 */
[----:B------:R-:W-:Y:S02]  /*02d0*/  ISETP.GT.AND.EX P1, PT, R12, RZ, PT, P1 ;  /* 0x000000ff0c00720c */ /* 0x000fe40003f24310 */
[----:B------:R-:W-:Y:S02]  /*02e0*/  SEL R15, R15, R8, P5 ;  /* 0x000000080f0f7207 */ /* 0x000fe40002800000 */
[----:B------:R-:W-:Y:S02]  /*02f0*/  LEA.HI.X R4, R4, R7, R5, 0x1, P6 ;  /* 0x0000000704047211 */ /* 0x000fe400030f0c05 */
[----:B------:R-:W-:-:S02]  /*0300*/  LOP3.LUT R7, RZ, R11, RZ, 0x33, !PT ;  /* 0x0000000bff077212 */ /* 0x000fc400078e33ff */
[----:B------:R-:W-:Y:S02]  /*0310*/  IADD3.X R8, ~R0, RZ, RZ, P3, P2 ;  /* 0x000000ff00087210 */ /* 0x000fe40001fe45ff */
[----:B------:R-:W-:Y:S01]  /*0320*/  SEL R11, R14, RZ, P1 ;  /* 0x000000ff0e0b7207 */ /* 0x000fe20000800000 */
[----:B------:R-:W-:Y:S01]  /*0330*/  IMAD.X R14, RZ, RZ, ~R9, P4 ;  /* 0x000000ffff0e7224 */ /* 0x000fe200020e0e09 */
[----:B------:R-:W-:Y:S02]  /*0340*/  IADD3 R13, P2, RZ, -R6, RZ ;  /* 0x80000006ff0d7210 */ /* 0x000fe40007f5e0ff */
[----:B------:R-:W-:Y:S02]  /*0350*/  SEL R5, R5, RZ, P0 ;  /* 0x000000ff05057207 */ /* 0x000fe40000000000 */
[----:B------:R-:W-:Y:S02]  /*0360*/  ISETP.GE.AND P0, PT, R8, RZ, PT ;  /* 0x000000ff0800720c */ /* 0x000fe40003f06270 */
[----:B------:R-:W-:Y:S01]  /*0370*/  IADD3 R0, P3, P6, R11, R10, R7 ;  /* 0x0000000a0b007210 */ /* 0x000fe20007e7e007 */
[----:B------:R-:W-:Y:S01]  /*0380*/  IMAD.X R11, RZ, RZ, ~R8, P2 ;  /* 0x000000ffff0b7224 */ /* 0x000fe200010e0e08 */
[----:B------:R-:W-:-:S02]  /*0390*/  LOP3.LUT R5, RZ, R5, RZ, 0x33, !PT ;  /* 0x00000005ff057212 */ /* 0x000fc400078e33ff */
[----:B------:R-:W-:Y:S02]  /*03a0*/  SEL R10, R12, RZ, P1 ;  /* 0x000000ff0c0a7207 */ /* 0x000fe40000800000 */
[----:B------:R-:W-:Y:S02]  /*03b0*/  SEL R7, R6, R13, !P0 ;  /* 0x0000000d06077207 */ /* 0x000fe40004000000 */
[----:B------:R-:W-:Y:S02]  /*03c0*/  SEL R6, R8, R11, !P0 ;  /* 0x0000000b08067207 */ /* 0x000fe40004000000 */
[----:B------:R-:W-:Y:S02]  /*03d0*/  SEL R9, R14, R9, P5 ;  /* 0x000000090e097207 */ /* 0x000fe40002800000 */
[----:B------:R-:W-:Y:S02]  /*03e0*/  IADD3.X R5, R10, R4, R5, P3, P6 ;  /* 0x000000040a057210 */ /* 0x000fe40001fec405 */
[----:B------:R-:W-:-:S04]  /*03f0*/  IADD3 R0, P0, P1, R7, R0, R15 ;  /* 0x0000000007007210 */ /* 0x000fc8000791e00f */
[----:B------:R-:W-:Y:S02]  /*0400*/  IADD3.X R5, R6, R5, R9, P0, P1 ;  /* 0x0000000506057210 */ /* 0x000fe400007e2409 */
[----:B------:R-:W-:-:S04]  /*0410*/  LEA R4, P0, R0, UR4, 0x3 ;  /* 0x0000000400047c11 */ /* 0x000fc8000f8018ff */
[----:B------:R-:W-:-:S05]  /*0420*/  LEA.HI.X R5, R0, UR5, R5, 0x3, P0 ;  /* 0x0000000500057c11 */ /* 0x000fca00080f1c05 */
[----:B--2---:R-:W-:Y:S04]  /*0430*/  REDG.E.ADD.F32.FTZ.RN.STRONG.GPU desc[UR6][R4.64], R2 ;  /* 0x00000002040079a6 */ /* 0x004fe8000c10f386 */
[----:B------:R-:W-:Y:S01]  /*0440*/  REDG.E.ADD.F32.FTZ.RN.STRONG.GPU desc[UR6][R4.64+0x4], R3 ;  /* 0x00000403040079a6 */ /* 0x000fe2000c10f386 */
[----:B------:R-:W-:Y:S05]  /*0450*/  EXIT ;  /* 0x000000000000794d */ /* 0x000fea0003800000 */
.L_x_176:
        /* <DEDUP_REMOVED lines=10> */
.L_x_1161:


//--------------------- .text._ZN2at6native49_GLOBAL__N__cfa43aba_16_ReflectionPad_cu_f800513936reflection_pad1d_backward_out_kernelIN3c107complexIdEEEEvPT_PKS6_lll --------------------------
	.section	.text._ZN2at6native49_GLOBAL__N__cfa43aba_16_ReflectionPad_cu_f800513936reflection_pad1d_backward_out_kernelIN3c107complexIdEEEEvPT_PKS6_lll,"ax",@progbits
	.align	128
.text._ZN2at6native49_GLOBAL__N__cfa43aba_16_ReflectionPad_cu_f800513936reflection_pad1d_backward_out_kernelIN3c107complexIdEEEEvPT_PKS6_lll:
        .type           _ZN2at6native49_GLOBAL__N__cfa43aba_16_ReflectionPad_cu_f800513936reflection_pad1d_backward_out_kernelIN3c107complexIdEEEEvPT_PKS6_lll,@function
        .size           _ZN2at6native49_GLOBAL__N__cfa43aba_16_ReflectionPad_cu_f800513936reflection_pad1d_backward_out_kernelIN3c107complexIdEEEEvPT_PKS6_lll,(.L_x_1162 - _ZN2at6native49_GLOBAL__N__cfa43aba_16_ReflectionPad_cu_f800513936reflection_pad1d_backward_out_kernelIN3c107complexIdEEEEvPT_PKS6_lll)
        .other          _ZN2at6native49_GLOBAL__N__cfa43aba_16_ReflectionPad_cu_f800513936reflection_pad1d_backward_out_kernelIN3c107complexIdEEEEvPT_PKS6_lll,@"STO_CUDA_ENTRY STV_DEFAULT"
_ZN2at6native49_GLOBAL__N__cfa43aba_16_ReflectionPad_cu_f800513936reflection_pad1d_backward_out_kernelIN3c107complexIdEEEEvPT_PKS6_lll:
        /* <DEDUP_REMOVED lines=26> */
[----:B------:R-:W-:-:S05]  /*01a0*/  ULDC.64 UR6, c[0x0][0x208] ;  /* 0x0000820000067ab9 */ /* 0x000fca0000000a00 */
[----:B------:R-:W2:Y:S01]  /*01b0*/  LDG.E.128 R4, desc[UR6][R6.64] ;  /* 0x0000000606047981 */ /* 0x000ea2000c1e1d00 */
[----:B------:R-:W-:Y:S02]  /*01c0*/  IADD3 R12, P0, -R10, R8, RZ ;  /* 0x000000080a0c7210 */ /* 0x000fe40007f1e1ff */
[-C--:B------:R-:W-:Y:S02]  /*01d0*/  IADD3 R14, P4, RZ, -R2.reuse, RZ ;  /* 0x80000002ff0e7210 */ /* 0x080fe40007f9e0ff */
[----:B------:R-:W-:Y:S02]  /*01e0*/  IADD3.X R13, R9, -0x1, RZ, P0, !PT ;  /* 0xffffffff090d7810 */ /* 0x000fe400007fe4ff */
[----:B------:R-:W-:Y:S01]  /*01f0*/  ISETP.GT.U32.AND P0, PT, R2, RZ, PT ;  /* 0x000000ff0200720c */ /* 0x000fe20003f04070 */
[----:B------:R-:W-:Y:S01]  /*0200*/  IMAD.WIDE.U32 R12, R8, UR4, R12 ;  /* 0x00000004080c7c25 */ /* 0x000fe2000f8e000c */
[----:B------:R-:W-:Y:S02]  /*0210*/  IADD3 R8, P3, P2, -R15, 0x1, R10 ;  /* 0x000000010f087810 */ /* 0x000fe40007a7e10a */
[----:B------:R-:W-:Y:S01]  /*0220*/  IADD3 R10, P1, R10, -R2, RZ ;  /* 0x800000020a0a7210 */ /* 0x000fe20007f3e0ff */
[----:B------:R-:W-:Y:S01]  /*0230*/  IMAD R11, R9, UR4, R13 ;  /* 0x00000004090b7c24 */ /* 0x000fe2000f8e020d */
[----:B------:R-:W-:Y:S01]  /*0240*/  ISETP.GT.AND.EX P0, PT, R3, RZ, PT, P0 ;  /* 0x000000ff0300720c */ /* 0x000fe20003f04300 */
[--C-:B------:R-:W-:Y:S01]  /*0250*/  IMAD.X R15, RZ, RZ, ~R3.reuse, P4 ;  /* 0x000000ffff0f7224 */ /* 0x100fe200020e0e03 */
[----:B------:R-:W-:Y:S01]  /*0260*/  LEA R12, P6, R2, R12, 0x1 ;  /* 0x0000000c020c7211 */ /* 0x000fe200078c08ff */
[----:B------:R-:W-:Y:S01]  /*0270*/  IMAD.X R9, RZ, RZ, ~R3, P1 ;  /* 0x000000ffff097224 */ /* 0x000fe200008e0e03 */
[----:B------:R-:W-:Y:S01]  /*0280*/  ISETP.GT.U32.AND P1, PT, R14, RZ, PT ;  /* 0x000000ff0e00720c */ /* 0x000fe20003f24070 */
[----:B------:R-:W-:Y:S01]  /*0290*/  ULDC.64 UR4, c[0x0][0x210] ;  /* 0x0000840000047ab9 */ /* 0x000fe20000000a00 */
[----:B------:R-:W-:-:S02]  /*02a0*/  IADD3 R17, P4, RZ, -R10, RZ ;  /* 0x8000000aff117210 */ /* 0x000fc40007f9e0ff */
[----:B------:R-:W-:Y:S02]  /*02b0*/  ISETP.LT.AND P5, PT, R9, RZ, PT ;  /* 0x000000ff0900720c */ /* 0x000fe40003fa1270 */
[C---:B------:R-:W-:Y:S02]  /*02c0*/  SEL R13, R2.reuse, RZ, P0 ;  /* 0x000000ff020d7207 */ /* 0x040fe40000000000 */
[----:B------:R-:W-:Y:S02]  /*02d0*/  ISETP.GT.AND.EX P1, PT, R15, RZ, PT, P1 ;  /* 0x000000ff0f00720c */ /* 0x000fe40003f24310 */
[----:B------:R-:W-:Y:S02]  /*02e0*/  LEA.HI.X R2, R2, R11, R3, 0x1, P6 ;  /* 0x0000000b02027211 */ /* 0x000fe400030f0c03 */
[----:B------:R-:W-:Y:S02]  /*02f0*/  SEL R10, R17, R10, P5 ;  /* 0x0000000a110a7207 */ /* 0x000fe40002800000 */
[----:B------:R-:W-:-:S02]  /*0300*/  LOP3.LUT R11, RZ, R13, RZ, 0x33, !PT ;  /* 0x0000000dff0b7212 */ /* 0x000fc400078e33ff */
[----:B------:R-:W-:Y:S02]  /*0310*/  SEL R14, R14, RZ, P1 ;  /* 0x000000ff0e0e7207 */ /* 0x000fe40000800000 */
[----:B------:R-:W-:Y:S02]  /*0320*/  IADD3.X R0, ~R0, RZ, RZ, P3, P2 ;  /* 0x000000ff00007210 */ /* 0x000fe40001fe45ff */
[----:B------:R-:W-:Y:S02]  /*0330*/  IADD3 R17, P2, RZ, -R8, RZ ;  /* 0x80000008ff117210 */ /* 0x000fe40007f5e0ff */
[----:B------:R-:W-:Y:S02]  /*0340*/  SEL R13, R3, RZ, P0 ;  /* 0x000000ff030d7207 */ /* 0x000fe40000000000 */
[----:B------:R-:W-:Y:S01]  /*0350*/  IADD3 R3, P3, P6, R14, R12, R11 ;  /* 0x0000000c0e037210 */ /* 0x000fe20007e7e00b */
[----:B------:R-:W-:Y:S01]  /*0360*/  IMAD.X R14, RZ, RZ, ~R9, P4 ;  /* 0x000000ffff0e7224 */ /* 0x000fe200020e0e09 */
[----:B------:R-:W-:Y:S01]  /*0370*/  ISETP.GE.AND P0, PT, R0, RZ, PT ;  /* 0x000000ff0000720c */ /* 0x000fe20003f06270 */
[----:B------:R-:W-:Y:S01]  /*0380*/  IMAD.X R19, RZ, RZ, ~R0, P2 ;  /* 0x000000ffff137224 */ /* 0x000fe200010e0e00 */
[----:B------:R-:W-:-:S02]  /*0390*/  LOP3.LUT R11, RZ, R13, RZ, 0x33, !PT ;  /* 0x0000000dff0b7212 */ /* 0x000fc400078e33ff */
[----:B------:R-:W-:Y:S02]  /*03a0*/  SEL R12, R15, RZ, P1 ;  /* 0x000000ff0f0c7207 */ /* 0x000fe40000800000 */
[----:B------:R-:W-:Y:S02]  /*03b0*/  SEL R8, R8, R17, !P0 ;  /* 0x0000001108087207 */ /* 0x000fe40004000000 */
[----:B------:R-:W-:Y:S02]  /*03c0*/  SEL R13, R14, R9, P5 ;  /* 0x000000090e0d7207 */ /* 0x000fe40002800000 */
[----:B------:R-:W-:Y:S02]  /*03d0*/  SEL R9, R0, R19, !P0 ;  /* 0x0000001300097207 */ /* 0x000fe40004000000 */
[----:B------:R-:W-:Y:S02]  /*03e0*/  IADD3.X R0, R12, R2, R11, P3, P6 ;  /* 0x000000020c007210 */ /* 0x000fe40001fec40b */
[----:B------:R-:W-:-:S04]  /*03f0*/  IADD3 R10, P0, P1, R8, R3, R10 ;  /* 0x00000003080a7210 */ /* 0x000fc8000791e00a */
[----:B------:R-:W-:Y:S02]  /*0400*/  IADD3.X R3, R9, R0, R13, P0, P1 ;  /* 0x0000000009037210 */ /* 0x000fe400007e240d */
[----:B------:R-:W-:-:S04]  /*0410*/  LEA R2, P0, R10, UR4, 0x4 ;  /* 0x000000040a027c11 */ /* 0x000fc8000f8020ff */
[----:B------:R-:W-:-:S05]  /*0420*/  LEA.HI.X R3, R10, UR5, R3, 0x4, P0 ;  /* 0x000000050a037c11 */ /* 0x000fca00080f2403 */
[----:B--2---:R-:W-:Y:S04]  /*0430*/  REDG.E.ADD.F64.RN.STRONG.GPU desc[UR6][R2.64], R4 ;  /* 0x00000004020079a6 */ /* 0x004fe8000c10ff86 */
[----:B------:R-:W-:Y:S01]  /*0440*/  REDG.E.ADD.F64.RN.STRONG.GPU desc[UR6][R2.64+0x8], R6 ;  /* 0x00000806020079a6 */ /* 0x000fe2000c10ff86 */
[----:B------:R-:W-:Y:S05]  /*0450*/  EXIT ;  /* 0x000000000000794d */ /* 0x000fea0003800000 */
.L_x_177:
        /* <DEDUP_REMOVED lines=10> */
.L_x_1162:


//--------------------- .text._ZN2at6native49_GLOBAL__N__cfa43aba_16_ReflectionPad_cu_f800513936reflection_pad1d_backward_out_kernelIfEEvPT_PKS3_lll --------------------------
	.section	.text._ZN2at6native49_GLOBAL__N__cfa43aba_16_ReflectionPad_cu_f800513936reflection_pad1d_backward_out_kernelIfEEvPT_PKS3_lll,"ax",@progbits
	.align	128
.text._ZN2at6native49_GLOBAL__N__cfa43aba_16_ReflectionPad_cu_f800513936reflection_pad1d_backward_out_kernelIfEEvPT_PKS3_lll:
        .type           _ZN2at6native49_GLOBAL__N__cfa43aba_16_ReflectionPad_cu_f800513936reflection_pad1d_backward_out_kernelIfEEvPT_PKS3_lll,@function
        .size           _ZN2at6native49_GLOBAL__N__cfa43aba_16_ReflectionPad_cu_f800513936reflection_pad1d_backward_out_kernelIfEEvPT_PKS3_lll,(.L_x_1163 - _ZN2at6native49_GLOBAL__N__cfa43aba_16_ReflectionPad_cu_f800513936reflection_pad1d_backward_out_kernelIfEEvPT_PKS3_lll)
        .other          _ZN2at6native49_GLOBAL__N__cfa43aba_16_ReflectionPad_cu_f800513936reflection_pad1d_backward_out_kernelIfEEvPT_PKS3_lll,@"STO_CUDA_ENTRY STV_DEFAULT"
_ZN2at6native49_GLOBAL__N__cfa43aba_16_ReflectionPad_cu_f800513936reflection_pad1d_backward_out_kernelIfEEvPT_PKS3_lll:
        /* <DEDUP_REMOVED lines=27> */
[----:B------:R0:W2:Y:S01]  /*01b0*/  LDG.E R0, desc[UR6][R12.64] ;  /* 0x000000060c007981 */ /* 0x0000a2000c1e1900 */
        /* <DEDUP_REMOVED lines=14> */
[----:B------:R-:W-:-:S02]  /*02a0*/  SEL R7, R2, RZ, P0 ;  /* 0x000000ff02077207 */ /* 0x000fc40000000000 */
[-C--:B0-----:R-:W-:Y:S02]  /*02b0*/  IADD3 R13, P4, RZ, -R8.reuse, RZ ;  /* 0x80000008ff0d7210 */ /* 0x081fe40007f9e0ff */
[----:B------:R-:W-:Y:S02]  /*02c0*/  ISETP.LT.AND P5, PT, R9, RZ, PT ;  /* 0x000000ff0900720c */ /* 0x000fe40003fa1270 */
[----:B------:R-:W-:Y:S02]  /*02d0*/  ISETP.GT.AND.EX P1, PT, R11, RZ, PT, P1 ;  /* 0x000000ff0b00720c */ /* 0x000fe40003f24310 */
[----:B------:R-:W-:Y:S02]  /*02e0*/  LEA.HI.X R2, R2, R5, R3, 0x1, P6 ;  /* 0x0000000502027211 */ /* 0x000fe400030f0c03 */
[----:B------:R-:W-:Y:S02]  /*02f0*/  LOP3.LUT R5, RZ, R7, RZ, 0x33, !PT ;  /* 0x00000007ff057212 */ /* 0x000fe400078e33ff */
[----:B------:R-:W-:-:S02]  /*0300*/  SEL R12, R13, R8, P5 ;  /* 0x000000080d0c7207 */ /* 0x000fc40002800000 */
        /* <DEDUP_REMOVED lines=18> */
[----:B--2---:R-:W-:Y:S01]  /*0430*/  REDG.E.ADD.F32.FTZ.RN.STRONG.GPU desc[UR6][R2.64], R0 ;  /* 0x00000000020079a6 */ /* 0x004fe2000c10f386 */
[----:B------:R-:W-:Y:S05]  /*0440*/  EXIT ;  /* 0x000000000000794d */ /* 0x000fea0003800000 */
.L_x_178:
        /* <DEDUP_REMOVED lines=11> */
.L_x_1163:


//--------------------- .text._ZN2at6native49_GLOBAL__N__cfa43aba_16_ReflectionPad_cu_f800513936reflection_pad1d_backward_out_kernelIdEEvPT_PKS3_lll --------------------------
	.section	.text._ZN2at6native49_GLOBAL__N__cfa43aba_16_ReflectionPad_cu_f800513936reflection_pad1d_backward_out_kernelIdEEvPT_PKS3_lll,"ax",@progbits
	.align	128
.text._ZN2at6native49_GLOBAL__N__cfa43aba_16_ReflectionPad_cu_f800513936reflection_pad1d_backward_out_kernelIdEEvPT_PKS3_lll:
        .type           _ZN2at6native49_GLOBAL__N__cfa43aba_16_ReflectionPad_cu_f800513936reflection_pad1d_backward_out_kernelIdEEvPT_PKS3_lll,@function
        .size           _ZN2at6native49_GLOBAL__N__cfa43aba_16_ReflectionPad_cu_f800513936reflection_pad1d_backward_out_kernelIdEEvPT_PKS3_lll,(.L_x_1164 - _ZN2at6native49_GLOBAL__N__cfa43aba_16_ReflectionPad_cu_f800513936reflection_pad1d_backward_out_kernelIdEEvPT_PKS3_lll)
        .other          _ZN2at6native49_GLOBAL__N__cfa43aba_16_ReflectionPad_cu_f800513936reflection_pad1d_backward_out_kernelIdEEvPT_PKS3_lll,@"STO_CUDA_ENTRY STV_DEFAULT"
_ZN2at6native49_GLOBAL__N__cfa43aba_16_ReflectionPad_cu_f800513936reflection_pad1d_backward_out_kernelIdEEvPT_PKS3_lll:
        /* <DEDUP_REMOVED lines=67> */
[----:B--2---:R-:W-:Y:S01]  /*0430*/  REDG.E.ADD.F64.RN.STRONG.GPU desc[UR6][R4.64], R2 ;  /* 0x00000002040079a6 */ /* 0x004fe2000c10ff86 */
[----:B------:R-:W-:Y:S05]  /*0440*/  EXIT ;  /* 0x000000000000794d */ /* 0x000fea0003800000 */
.L_x_179:
        /* <DEDUP_REMOVED lines=11> */
.L_x_1164:


//--------------------- .text._ZN2at6native49_GLOBAL__N__cfa43aba_16_ReflectionPad_cu_f800513921reflection_pad1d_flatIN3c108BFloat16EEEvPKT_PS5_lllll --------------------------
	.section	.text._ZN2at6native49_GLOBAL__N__cfa43aba_16_ReflectionPad_cu_f800513921reflection_pad1d_flatIN3c108BFloat16EEEvPKT_PS5_lllll,"ax",@progbits
	.align	128
.text._ZN2at6native49_GLOBAL__N__cfa43aba_16_ReflectionPad_cu_f800513921reflection_pad1d_flatIN3c108BFloat16EEEvPKT_PS5_lllll:
        .type           _ZN2at6native49_GLOBAL__N__cfa43aba_16_ReflectionPad_cu_f800513921reflection_pad1d_flatIN3c108BFloat16EEEvPKT_PS5_lllll,@function
        .size           _ZN2at6native49_GLOBAL__N__cfa43aba_16_ReflectionPad_cu_f800513921reflection_pad1d_flatIN3c108BFloat16EEEvPKT_PS5_lllll,(.L_x_1165 - _ZN2at6native49_GLOBAL__N__cfa43aba_16_ReflectionPad_cu_f800513921reflection_pad1d_flatIN3c108BFloat16EEEvPKT_PS5_lllll)
        .other          _ZN2at6native49_GLOBAL__N__cfa43aba_16_ReflectionPad_cu_f800513921reflection_pad1d_flatIN3c108BFloat16EEEvPKT_PS5_lllll,@"STO_CUDA_ENTRY STV_DEFAULT"
_ZN2at6native49_GLOBAL__N__cfa43aba_16_ReflectionPad_cu_f800513921reflection_pad1d_flatIN3c108BFloat16EEEvPKT_PS5_lllll:
[----:B------:R-:W-:Y:S01]  /*0000*/  LDC R1, c[0x0][0x28] ;  /* 0x00000a00ff017b82 */ /* 0x000fe20000000800 */
[----:B------:R-:W0:Y:S01]  /*0010*/  S2R R5, SR_CTAID.X ;  /* 0x0000000000057919 */ /* 0x000e220000002500 */
[----:B------:R-:W-:Y:S01]  /*0020*/  ULDC.64 UR10, c[0x0][0x240] ;  /* 0x00009000000a7ab9 */ /* 0x000fe20000000a00 */
[----:B------:R-:W-:Y:S01]  /*0030*/  ULDC.64 UR8, c[0x0][0x238] ;  /* 0x00008e0000087ab9 */ /* 0x000fe20000000a00 */
[----:B------:R-:W-:Y:S01]  /*0040*/  IMAD.MOV.U32 R3, RZ, RZ, RZ ;  /* 0x000000ffff037224 */ /* 0x000fe200078e00ff */
[----:B------:R-:W0:Y:S01]  /*0050*/  S2R R2, SR_TID.X ;  /* 0x0000000000027919 */ /* 0x000e220000002100 */
[----:B------:R-:W-:Y:S02]  /*0060*/  UIMAD UR4, UR11, UR8, URZ ;  /* 0x000000080b0472a4 */ /* 0x000fe4000f8e023f */
[----:B------:R-:W-:Y:S02]  /*0070*/  UIMAD.WIDE.U32 UR6, UR10, UR8, URZ ;  /* 0x000000080a0672a5 */ /* 0x000fe4000f8e003f */
[----:B------:R-:W-:-:S03]  /*0080*/  UIMAD UR10, UR10, UR9, UR4 ;  /* 0x000000090a0a72a4 */ /* 0x000fc6000f8e0204 */
[----:B------:R-:W-:Y:S01]  /*0090*/  ULDC UR4, c[0x0][0x0] ;  /* 0x0000000000047ab9 */ /* 0x000fe20000000800 */
[----:B------:R-:W-:Y:S01]  /*00a0*/  UIADD3 UR10, UR7, UR10, URZ ;  /* 0x0000000a070a7290 */ /* 0x000fe2000fffe03f */
[----:B------:R-:W-:Y:S01]  /*00b0*/  ULDC UR19, c[0x0][0xc] ;  /* 0x0000030000137ab9 */ /* 0x000fe20000000800 */
[----:B0-----:R-:W-:-:S03]  /*00c0*/  IMAD.WIDE.U32 R6, R5, UR4, R2 ;  /* 0x0000000405067c25 */ /* 0x001fc6000f8e0002 */
[----:B------:R-:W-:-:S04]  /*00d0*/  ISETP.GE.U32.AND P0, PT, R6, UR6, PT ;  /* 0x0000000606007c0c */ /* 0x000fc8000bf06070 */
[----:B------:R-:W-:-:S13]  /*00e0*/  ISETP.GE.AND.EX P0, PT, R7, UR10, PT, P0 ;  /* 0x0000000a07007c0c */ /* 0x000fda000bf06300 */
[----:B------:R-:W-:Y:S05]  /*00f0*/  @P0 EXIT ;  /* 0x000000000000094d */ /* 0x000fea0003800000 */
[----:B------:R-:W-:Y:S01]  /*0100*/  IADD3 R5, P0, R5, UR19, RZ ;  /* 0x0000001305057c10 */ /* 0x000fe2000ff1e0ff */
[----:B------:R-:W-:Y:S01]  /*0110*/  IMAD.U32 R4, RZ, RZ, UR6 ;  /* 0x00000006ff047e24 */ /* 0x000fe2000f8e00ff */
[----:B------:R-:W-:Y:S01]  /*0120*/  ULDC.64 UR8, c[0x0][0x220] ;  /* 0x0000880000087ab9 */ /* 0x000fe20000000a00 */
[----:B------:R-:W-:Y:S01]  /*0130*/  BSSY B0, `(.L_x_180) ;  /* 0x0000028000007945 */ /* 0x000fe20003800000 */
[----:B------:R-:W-:Y:S01]  /*0140*/  ULEA UR42, UP0, UR8, 0xfffffffe, 0x1 ;  /* 0xfffffffe082a7891 */ /* 0x000fe2000f80083f */
[----:B------:R-:W-:Y:S02]  /*0150*/  IMAD.X R0, RZ, RZ, RZ, P0 ;  /* 0x000000ffff007224 */ /* 0x000fe400000e06ff */
[----:B------:R-:W-:Y:S01]  /*0160*/  IMAD.WIDE.U32 R2, R5, UR4, R2 ;  /* 0x0000000405027c25 */ /* 0x000fe2000f8e0002 */
[----:B------:R-:W-:-:S03]  /*0170*/  ULEA.HI.X UR11, UR8, 0xffffffff, UR9, 0x1, UP0 ;  /* 0xffffffff080b7891 */ /* 0x000fc600080f0c09 */
[----:B------:R-:W-:Y:S01]  /*0180*/  IMAD R9, R0, UR4, RZ ;  /* 0x0000000400097c24 */ /* 0x000fe2000f8e02ff */
[----:B------:R-:W-:Y:S01]  /*0190*/  UIMAD.WIDE.U32 UR4, UR4, UR19, URZ ;  /* 0x00000013040472a5 */ /* 0x000fe2000f8e003f */
[----:B------:R-:W-:Y:S01]  /*01a0*/  IMAD.U32 R5, RZ, RZ, UR7 ;  /* 0x00000007ff057e24 */ /* 0x000fe2000f8e00ff */
[----:B------:R-:W-:Y:S01]  /*01b0*/  LOP3.LUT R5, RZ, R2, RZ, 0x33, !PT ;  /* 0x00000002ff057212 */ /* 0x000fe200078e33ff */
[----:B------:R-:W-:Y:S02]  /*01c0*/  IMAD.IADD R2, R3, 0x1, R9 ;  /* 0x0000000103027824 */ /* 0x000fe400078e0209 */
[----:B------:R-:W-:Y:S01]  /*01d0*/  IMAD.U32 R3, RZ, RZ, UR10 ;  /* 0x0000000aff037e24 */ /* 0x000fe2000f8e00ff */
[----:B------:R-:W-:Y:S02]  /*01e0*/  IADD3 R0, P0, P1, R5, UR4, R4 ;  /* 0x0000000405007c10 */ /* 0x000fe4000f91e004 */
[----:B------:R-:W-:Y:S02]  /*01f0*/  LOP3.LUT R2, RZ, R2, RZ, 0x33, !PT ;  /* 0x00000002ff027212 */ /* 0x000fe400078e33ff */
[----:B------:R-:W-:-:S02]  /*0200*/  MOV R4, R7 ;  /* 0x0000000700047202 */ /* 0x000fc40000000f00 */
[----:B------:R-:W-:-:S04]  /*0210*/  IADD3.X R2, R2, UR5, R3, P0, P1 ;  /* 0x0000000502027c10 */ /* 0x000fc800087e2403 */
[----:B------:R-:W-:-:S04]  /*0220*/  LOP3.LUT R3, R2, UR5, RZ, 0xfc, !PT ;  /* 0x0000000502037c12 */ /* 0x000fc8000f8efcff */
[----:B------:R-:W-:-:S13]  /*0230*/  ISETP.NE.U32.AND P0, PT, R3, RZ, PT ;  /* 0x000000ff0300720c */ /* 0x000fda0003f05070 */
[----:B------:R-:W-:Y:S05]  /*0240*/  @!P0 BRA `(.L_x_181) ;  /* 0x00000000000c8947 */ /* 0x000fea0003800000 */
[----:B------:R-:W-:-:S07]  /*0250*/  MOV R8, 0x270 ;  /* 0x0000027000087802 */ /* 0x000fce0000000f00 */
[----:B------:R-:W-:Y:S05]  /*0260*/  CALL.REL.NOINC `($__internal_35_$__cuda_sm20_div_u64) ;  /* 0x00000034006c7944 */ /* 0x000fea0003c00000 */
[----:B------:R-:W-:Y:S05]  /*0270*/  BRA `(.L_x_182) ;  /* 0x00000000004c7947 */ /* 0x000fea0003800000 */
.L_x_181:
[----:B------:R-:W0:Y:S01]  /*0280*/  I2F.U32.RP R5, UR4 ;  /* 0x0000000400057d06 */ /* 0x000e220008209000 */
[----:B------:R-:W-:Y:S01]  /*0290*/  IMAD R7, RZ, RZ, -UR4 ;  /* 0x80000004ff077e24 */ /* 0x000fe2000f8e02ff */
[----:B------:R-:W-:Y:S01]  /*02a0*/  ISETP.NE.U32.AND P2, PT, RZ, UR4, PT ;  /* 0x00000004ff007c0c */ /* 0x000fe2000bf45070 */
[----:B------:R-:W-:-:S05]  /*02b0*/  IMAD.MOV.U32 R17, RZ, RZ, RZ ;  /* 0x000000ffff117224 */ /* 0x000fca00078e00ff */
[----:B0-----:R-:W0:Y:S02]  /*02c0*/  MUFU.RCP R5, R5 ;  /* 0x0000000500057308 */ /* 0x001e240000001000 */
[----:B0-----:R-:W-:-:S06]  /*02d0*/  VIADD R2, R5, 0xffffffe ;  /* 0x0ffffffe05027836 */ /* 0x001fcc0000000000 */
[----:B------:R0:W1:Y:S02]  /*02e0*/  F2I.FTZ.U32.TRUNC.NTZ R3, R2 ;  /* 0x0000000200037305 */ /* 0x000064000021f000 */
[----:B0-----:R-:W-:Y:S02]  /*02f0*/  IMAD.MOV.U32 R2, RZ, RZ, RZ ;  /* 0x000000ffff027224 */ /* 0x001fe400078e00ff */
[----:B-1----:R-:W-:-:S04]  /*0300*/  IMAD R7, R7, R3, RZ ;  /* 0x0000000307077224 */ /* 0x002fc800078e02ff */
[----:B------:R-:W-:-:S06]  /*0310*/  IMAD.HI.U32 R3, R3, R7, R2 ;  /* 0x0000000703037227 */ /* 0x000fcc00078e0002 */
[----:B------:R-:W-:-:S04]  /*0320*/  IMAD.HI.U32 R16, R3, R0, RZ ;  /* 0x0000000003107227 */ /* 0x000fc800078e00ff */
[----:B------:R-:W-:-:S04]  /*0330*/  IMAD.MOV R3, RZ, RZ, -R16 ;  /* 0x000000ffff037224 */ /* 0x000fc800078e0a10 */
[----:B------:R-:W-:-:S05]  /*0340*/  IMAD R0, R3, UR4, R0 ;  /* 0x0000000403007c24 */ /* 0x000fca000f8e0200 */
[----:B------:R-:W-:-:S13]  /*0350*/  ISETP.GE.U32.AND P0, PT, R0, UR4, PT ;  /* 0x0000000400007c0c */ /* 0x000fda000bf06070 */
[----:B------:R-:W-:Y:S02]  /*0360*/  @P0 VIADD R0, R0, -UR4 ;  /* 0x8000000400000c36 */ /* 0x000fe40008000000 */
[----:B------:R-:W-:-:S03]  /*0370*/  @P0 VIADD R16, R16, 0x1 ;  /* 0x0000000110100836 */ /* 0x000fc60000000000 */
[----:B------:R-:W-:-:S13]  /*0380*/  ISETP.GE.U32.AND P1, PT, R0, UR4, PT ;  /* 0x0000000400007c0c */ /* 0x000fda000bf26070 */
[----:B------:R-:W-:Y:S02]  /*0390*/  @P1 IADD3 R16, R16, 0x1, RZ ;  /* 0x0000000110101810 */ /* 0x000fe40007ffe0ff */
[----:B------:R-:W-:-:S07]  /*03a0*/  @!P2 LOP3.LUT R16, RZ, UR4, RZ, 0x33, !PT ;  /* 0x00000004ff10ac12 */ /* 0x000fce000f8e33ff */
.L_x_182:
[----:B------:R-:W-:Y:S05]  /*03b0*/  BSYNC B0 ;  /* 0x0000000000007941 */ /* 0x000fea0003800000 */
.L_x_180:
[----:B------:R-:W-:Y:S01]  /*03c0*/  UISETP.GE.U32.AND UP0, UPT, UR42, 0x1, UPT ;  /* 0x000000012a00788c */ /* 0x000fe2000bf06070 */
[----:B------:R-:W-:Y:S01]  /*03d0*/  VIADD R12, R16, 0x1 ;  /* 0x00000001100c7836 */ /* 0x000fe20000000000 */
[----:B------:R-:W-:Y:S01]  /*03e0*/  ULDC.64 UR22, c[0x0][0x208] ;  /* 0x0000820000167ab9 */ /* 0x000fe20000000a00 */
[----:B------:R-:W-:Y:S01]  /*03f0*/  ULDC.64 UR20, c[0x0][0x238] ;  /* 0x00008e0000147ab9 */ /* 0x000fe20000000a00 */
[----:B------:R-:W-:Y:S01]  /*0400*/  UISETP.GE.AND.EX UP0, UPT, UR11, URZ, UPT, UP0 ;  /* 0x0000003f0b00728c */ /* 0x000fe2000bf06300 */
[----:B------:R-:W-:Y:S01]  /*0410*/  IMAD.MOV.U32 R11, RZ, RZ, RZ ;  /* 0x000000ffff0b7224 */ /* 0x000fe200078e00ff */
[----:B------:R-:W-:-:S04]  /*0420*/  LOP3.LUT R12, R12, 0x3, RZ, 0xc0, !PT ;  /* 0x000000030c0c7812 */ /* 0x000fc800078ec0ff */
[----:B------:R-:W-:-:S13]  /*0430*/  PLOP3.LUT P0, PT, PT, PT, UP0, 0x80, 0x0 ;  /* 0x000000000000781c */ /* 0x000fda0003f0f008 */
[----:B------:R-:W-:Y:S05]  /*0440*/  @!P0 BRA `(.L_x_183) ;  /* 0x0000001c00d08947 */ /* 0x000fea0003800000 */
[----:B------:R-:W-:Y:S01]  /*0450*/  ISETP.NE.U32.AND P0, PT, R12, RZ, PT ;  /* 0x000000ff0c00720c */ /* 0x000fe20003f05070 */
[----:B------:R-:W-:Y:S01]  /*0460*/  ULDC UR45, c[0x0][0x23c] ;  /* 0x00008f00002d7ab9 */ /* 0x000fe20000000800 */
[----:B------:R-:W-:Y:S01]  /*0470*/  ULDC UR46, c[0x0][0x238] ;  /* 0x00008e00002e7ab9 */ /* 0x000fe20000000800 */
[----:B------:R-:W-:Y:S01]  /*0480*/  ULDC.64 UR34, c[0x0][0x220] ;  /* 0x0000880000227ab9 */ /* 0x000fe20000000a00 */
[----:B------:R-:W-:Y:S01]  /*0490*/  ISETP.NE.AND.EX P0, PT, R11, RZ, PT, P0 ;  /* 0x000000ff0b00720c */ /* 0x000fe20003f05300 */
[----:B------:R-:W-:Y:S01]  /*04a0*/  ULDC.64 UR36, c[0x0][0x210] ;  /* 0x0000840000247ab9 */ /* 0x000fe20000000a00 */
[----:B------:R-:W-:Y:S01]  /*04b0*/  ULDC.64 UR38, c[0x0][0x238] ;  /* 0x00008e0000267ab9 */ /* 0x000fe20000000a00 */
[----:B------:R-:W-:Y:S01]  /*04c0*/  ULDC.64 UR40, c[0x0][0x228] ;  /* 0x00008a0000287ab9 */ /* 0x000fe20000000a00 */
[----:B------:R-:W-:Y:S09]  /*04d0*/  BSSY B0, `(.L_x_184) ;  /* 0x000006a000007945 */ /* 0x000ff20003800000 */
[----:B------:R-:W-:Y:S05]  /*04e0*/  @!P0 BRA `(.L_x_185) ;  /* 0x0000000400a08947 */ /* 0x000fea0003800000 */
[----:B------:R-:W-:Y:S01]  /*04f0*/  ULDC.64 UR8, c[0x0][0x218] ;  /* 0x0000860000087ab9 */ /* 0x000fe20000000a00 */
[----:B------:R-:W-:Y:S01]  /*0500*/  IMAD.U32 R13, RZ, RZ, UR4 ;  /* 0x00000004ff0d7e24 */ /* 0x000fe2000f8e00ff */
[----:B------:R-:W-:Y:S01]  /*0510*/  LEA R14, P0, R6, UR8, 0x1 ;  /* 0x00000008060e7c11 */ /* 0x000fe2000f8008ff */
[----:B------:R-:W-:-:S03]  /*0520*/  IMAD.U32 R0, RZ, RZ, UR5 ;  /* 0x00000005ff007e24 */ /* 0x000fc6000f8e00ff */
[----:B------:R-:W-:Y:S02]  /*0530*/  LEA.HI.X R15, R6, UR9, R4, 0x1, P0 ;  /* 0x00000009060f7c11 */ /* 0x000fe400080f0c04 */
[----:B------:R-:W-:-:S07]  /*0540*/  SHF.L.U64.HI R13, R13, 0x1, R0 ;  /* 0x000000010d0d7819 */ /* 0x000fce0000010200 */
.L_x_192:
[----:B------:R-:W-:Y:S01]  /*0550*/  LOP3.LUT R0, R4, UR45, RZ, 0xfc, !PT ;  /* 0x0000002d04007c12 */ /* 0x000fe2000f8efcff */
[----:B------:R-:W-:Y:S03]  /*0560*/  BSSY B1, `(.L_x_186) ;  /* 0x000001b000017945 */ /* 0x000fe60003800000 */
[----:B------:R-:W-:-:S13]  /*0570*/  ISETP.NE.U32.AND P0, PT, R0, RZ, PT ;  /* 0x000000ff0000720c */ /* 0x000fda0003f05070 */
[----:B0-----:R-:W-:Y:S05]  /*0580*/  @!P0 BRA `(.L_x_187) ;  /* 0x0000000000148947 */ /* 0x001fea0003800000 */
[----:B------:R-:W-:-:S07]  /*0590*/  MOV R0, 0x5b0 ;  /* 0x000005b000007802 */ /* 0x000fce0000000f00 */
[----:B------:R-:W-:Y:S05]  /*05a0*/  CALL.REL.NOINC `($__internal_34_$__cuda_sm20_div_s64) ;  /* 0x0000002c003c7944 */ /* 0x000fea0003c00000 */
[----:B------:R-:W-:Y:S01]  /*05b0*/  IMAD.MOV.U32 R22, RZ, RZ, R2 ;  /* 0x000000ffff167224 */ /* 0x000fe200078e0002 */
[----:B------:R-:W-:Y:S01]  /*05c0*/  MOV R23, R3 ;  /* 0x0000000300177202 */ /* 0x000fe20000000f00 */
[----:B------:R-:W-:Y:S06]  /*05d0*/  BRA `(.L_x_188) ;  /* 0x00000000004c7947 */ /* 0x000fec0003800000 */
.L_x_187:
        /* <DEDUP_REMOVED lines=19> */
.L_x_188:
[----:B------:R-:W-:Y:S05]  /*0710*/  BSYNC B1 ;  /* 0x0000000000017941 */ /* 0x000fea0003800000 */
.L_x_186:
[----:B------:R-:W-:Y:S01]  /*0720*/  UIADD3 UR8, UP0, URZ, -UR38, URZ ;  /* 0x800000263f087290 */ /* 0x000fe2000ff1e03f */
[----:B------:R-:W-:Y:S01]  /*0730*/  IADD3 R2, P0, R6, -UR40, RZ ;  /* 0x8000002806027c10 */ /* 0x000fe2000ff1e0ff */
[----:B------:R-:W-:Y:S02]  /*0740*/  BSSY B1, `(.L_x_189) ;  /* 0x0000022000017945 */ /* 0x000fe40003800000 */
[----:B------:R-:W-:Y:S01]  /*0750*/  UIADD3.X UR9, URZ, ~UR39, URZ, UP0, !UPT ;  /* 0x800000273f097290 */ /* 0x000fe200087fe43f */
[----:B------:R-:W-:Y:S01]  /*0760*/  IADD3.X R3, R4, ~UR41, RZ, P0, !PT ;  /* 0x8000002904037c10 */ /* 0x000fe200087fe4ff */
[----:B------:R-:W-:-:S04]  /*0770*/  IMAD R5, R23, UR8, RZ ;  /* 0x0000000817057c24 */ /* 0x000fc8000f8e02ff */
[C---:B------:R-:W-:Y:S02]  /*0780*/  IMAD R5, R22.reuse, UR9, R5 ;  /* 0x0000000916057c24 */ /* 0x040fe4000f8e0205 */
[----:B------:R-:W-:-:S04]  /*0790*/  IMAD.WIDE.U32 R2, R22, UR8, R2 ;  /* 0x0000000816027c25 */ /* 0x000fc8000f8e0002 */
[----:B------:R-:W-:-:S05]  /*07a0*/  IMAD.IADD R9, R3, 0x1, R5 ;  /* 0x0000000103097824 */ /* 0x000fca00078e0205 */
[----:B------:R-:W-:-:S04]  /*07b0*/  LOP3.LUT R0, R9, UR11, RZ, 0xfc, !PT ;  /* 0x0000000b09007c12 */ /* 0x000fc8000f8efcff */
[----:B------:R-:W-:-:S13]  /*07c0*/  ISETP.NE.U32.AND P0, PT, R0, RZ, PT ;  /* 0x000000ff0000720c */ /* 0x000fda0003f05070 */
[----:B------:R-:W-:Y:S05]  /*07d0*/  @!P0 BRA `(.L_x_190) ;  /* 0x0000000000188947 */ /* 0x000fea0003800000 */
[----:B------:R-:W-:Y:S01]  /*07e0*/  IMAD.MOV.U32 R10, RZ, RZ, R2 ;  /* 0x000000ffff0a7224 */ /* 0x000fe200078e0002 */
[----:B------:R-:W-:Y:S01]  /*07f0*/  MOV R0, 0x830 ;  /* 0x0000083000007802 */ /* 0x000fe20000000f00 */
[----:B------:R-:W-:Y:S02]  /*0800*/  IMAD.U32 R8, RZ, RZ, UR42 ;  /* 0x0000002aff087e24 */ /* 0x000fe4000f8e00ff */
[----:B------:R-:W-:-:S07]  /*0810*/  IMAD.U32 R7, RZ, RZ, UR11 ;  /* 0x0000000bff077e24 */ /* 0x000fce000f8e00ff */
[----:B------:R-:W-:Y:S05]  /*0820*/  CALL.REL.NOINC `($__internal_36_$__cuda_sm20_rem_s64) ;  /* 0x0000003400087944 */ /* 0x000fea0003c00000 */
[----:B------:R-:W-:Y:S05]  /*0830*/  BRA `(.L_x_191) ;  /* 0x0000000000487947 */ /* 0x000fea0003800000 */
.L_x_190:
        /* <DEDUP_REMOVED lines=18> */
.L_x_191:
[----:B------:R-:W-:Y:S05]  /*0960*/  BSYNC B1 ;  /* 0x0000000000017941 */ /* 0x000fea0003800000 */
.L_x_189:
[--C-:B------:R-:W-:Y:S02]  /*0970*/  SHF.R.S32.HI R5, RZ, 0x1f, R3.reuse ;  /* 0x0000001fff057819 */ /* 0x100fe40000011403 */
[----:B------:R-:W-:Y:S02]  /*0980*/  SHF.R.S32.HI R7, RZ, 0x1f, R3 ;  /* 0x0000001fff077819 */ /* 0x000fe40000011403 */
[----:B------:R-:W-:Y:S02]  /*0990*/  LOP3.LUT R5, R5, UR42, RZ, 0xc0, !PT ;  /* 0x0000002a05057c12 */ /* 0x000fe4000f8ec0ff */
[----:B------:R-:W-:Y:S02]  /*09a0*/  LOP3.LUT R7, R7, UR11, RZ, 0xc0, !PT ;  /* 0x0000000b07077c12 */ /* 0x000fe4000f8ec0ff */
[----:B------:R-:W-:-:S04]  /*09b0*/  IADD3 R5, P0, R2, R5, RZ ;  /* 0x0000000502057210 */ /* 0x000fc80007f1e0ff */
[----:B------:R-:W-:Y:S01]  /*09c0*/  IADD3 R2, P1, -R5, UR42, RZ ;  /* 0x0000002a05027c10 */ /* 0x000fe2000ff3e1ff */
[----:B------:R-:W-:Y:S01]  /*09d0*/  IMAD.X R3, R3, 0x1, R7, P0 ;  /* 0x0000000103037824 */ /* 0x000fe200000e0607 */
[----:B------:R-:W-:Y:S01]  /*09e0*/  ISETP.GE.U32.AND P0, PT, R5, UR34, PT ;  /* 0x0000002205007c0c */ /* 0x000fe2000bf06070 */
[----:B------:R-:W-:-:S03]  /*09f0*/  IMAD R7, R23, UR34, RZ ;  /* 0x0000002217077c24 */ /* 0x000fc6000f8e02ff */
[C---:B------:R-:W-:Y:S01]  /*0a00*/  ISETP.GE.AND.EX P0, PT, R3.reuse, UR35, PT, P0 ;  /* 0x0000002303007c0c */ /* 0x040fe2000bf06300 */
[----:B------:R-:W-:Y:S01]  /*0a10*/  IMAD R7, R22, UR35, R7 ;  /* 0x0000002316077c24 */ /* 0x000fe2000f8e0207 */
[----:B------:R-:W-:Y:S02]  /*0a20*/  IADD3.X R0, ~R3, UR11, RZ, P1, !PT ;  /* 0x0000000b03007c10 */ /* 0x000fe40008ffe5ff */
[----:B------:R-:W-:Y:S02]  /*0a30*/  SEL R2, R5, R2, !P0 ;  /* 0x0000000205027207 */ /* 0x000fe40004000000 */
[----:B------:R-:W-:-:S03]  /*0a40*/  SEL R3, R3, R0, !P0 ;  /* 0x0000000003037207 */ /* 0x000fc60004000000 */
[----:B------:R-:W-:-:S05]  /*0a50*/  IMAD.WIDE.U32 R22, R22, UR34, R2 ;  /* 0x0000002216167c25 */ /* 0x000fca000f8e0002 */
[----:B------:R-:W-:Y:S02]  /*0a60*/  IADD3 R3, R23, R7, RZ ;  /* 0x0000000717037210 */ /* 0x000fe40007ffe0ff */
[----:B------:R-:W-:-:S04]  /*0a70*/  LEA R2, P0, R22, UR36, 0x1 ;  /* 0x0000002416027c11 */ /* 0x000fc8000f8008ff */
[----:B------:R-:W-:-:S05]  /*0a80*/  LEA.HI.X R3, R22, UR37, R3, 0x1, P0 ;  /* 0x0000002516037c11 */ /* 0x000fca00080f0c03 */
[----:B------:R0:W2:Y:S01]  /*0a90*/  LDG.E.U16.CONSTANT R5, desc[UR22][R2.64] ;  /* 0x0000001602057981 */ /* 0x0000a2000c1e9500 */
[----:B------:R-:W-:Y:S01]  /*0aa0*/  IADD3 R12, P0, R12, -0x1, RZ ;  /* 0xffffffff0c0c7810 */ /* 0x000fe20007f1e0ff */
[----:B------:R-:W-:Y:S01]  /*0ab0*/  IMAD.U32 R7, RZ, RZ, UR4 ;  /* 0x00000004ff077e24 */ /* 0x000fe2000f8e00ff */
[----:B------:R-:W-:Y:S02]  /*0ac0*/  IADD3 R6, P1, R6, UR4, RZ ;  /* 0x0000000406067c10 */ /* 0x000fe4000ff3e0ff */
[----:B------:R-:W-:Y:S02]  /*0ad0*/  IADD3.X R11, R11, -0x1, RZ, P0, !PT ;  /* 0xffffffff0b0b7810 */ /* 0x000fe400007fe4ff */
[----:B------:R-:W-:Y:S02]  /*0ae0*/  ISETP.NE.U32.AND P0, PT, R12, RZ, PT ;  /* 0x000000ff0c00720c */ /* 0x000fe40003f05070 */
[----:B------:R-:W-:Y:S01]  /*0af0*/  IADD3.X R4, R4, UR5, RZ, P1, !PT ;  /* 0x0000000504047c10 */ /* 0x000fe20008ffe4ff */
[----:B0-----:R-:W-:Y:S01]  /*0b00*/  IMAD.MOV.U32 R2, RZ, RZ, R14 ;  /* 0x000000ffff027224 */ /* 0x001fe200078e000e */
[----:B------:R-:W-:Y:S01]  /*0b10*/  ISETP.NE.AND.EX P0, PT, R11, RZ, PT, P0 ;  /* 0x000000ff0b00720c */ /* 0x000fe20003f05300 */
[----:B------:R-:W-:Y:S01]  /*0b20*/  IMAD.MOV.U32 R3, RZ, RZ, R15 ;  /* 0x000000ffff037224 */ /* 0x000fe200078e000f */
[----:B------:R-:W-:-:S05]  /*0b30*/  LEA R14, P2, R7, R14, 0x1 ;  /* 0x0000000e070e7211 */ /* 0x000fca00078408ff */
[----:B------:R-:W-:Y:S01]  /*0b40*/  IMAD.X R15, R15, 0x1, R13, P2 ;  /* 0x000000010f0f7824 */ /* 0x000fe200010e060d */
[----:B--2---:R0:W-:Y:S05]  /*0b50*/  STG.E.U16 desc[UR22][R2.64], R5 ;  /* 0x0000000502007986 */ /* 0x0041ea000c101516 */
[----:B------:R-:W-:Y:S05]  /*0b60*/  @P0 BRA `(.L_x_192) ;  /* 0xfffffff800780947 */ /* 0x000fea000383ffff */
.L_x_185:
[----:B------:R-:W-:Y:S05]  /*0b70*/  BSYNC B0 ;  /* 0x0000000000007941 */ /* 0x000fea0003800000 */
.L_x_184:
[----:B------:R-:W-:Y:S01]  /*0b80*/  ISETP.GE.U32.AND P0, PT, R16, 0x3, PT ;  /* 0x000000031000780c */ /* 0x000fe20003f06070 */
[----:B------:R-:W-:Y:S01]  /*0b90*/  ULDC UR43, c[0x0][0x23c] ;  /* 0x00008f00002b7ab9 */ /* 0x000fe20000000800 */
[----:B------:R-:W-:Y:S01]  /*0ba0*/  ULDC UR44, c[0x0][0x238] ;  /* 0x00008e00002c7ab9 */ /* 0x000fe20000000800 */
[----:B------:R-:W-:Y:S01]  /*0bb0*/  ULDC.64 UR24, c[0x0][0x220] ;  /* 0x0000880000187ab9 */ /* 0x000fe20000000a00 */
[----:B------:R-:W-:Y:S01]  /*0bc0*/  ISETP.GE.U32.AND.EX P0, PT, R17, RZ, PT, P0 ;  /* 0x000000ff1100720c */ /* 0x000fe20003f06100 */
[----:B------:R-:W-:Y:S01]  /*0bd0*/  ULDC.64 UR26, c[0x0][0x210] ;  /* 0x00008400001a7ab9 */ /* 0x000fe20000000a00 */
[----:B------:R-:W-:Y:S01]  /*0be0*/  ULDC.64 UR28, c[0x0][0x238] ;  /* 0x00008e00001c7ab9 */ /* 0x000fe20000000a00 */
[----:B------:R-:W-:Y:S01]  /*0bf0*/  ULDC.64 UR30, c[0x0][0x228] ;  /* 0x00008a00001e7ab9 */ /* 0x000fe20000000a00 */
[----:B------:R-:W-:-:S09]  /*0c00*/  ULDC.64 UR32, c[0x0][0x218] ;  /* 0x0000860000207ab9 */ /* 0x000fd20000000a00 */
[----:B------:R-:W-:Y:S05]  /*0c10*/  @!P0 EXIT ;  /* 0x000000000000894d */ /* 0x000fea0003800000 */
[----:B------:R-:W-:Y:S01]  /*0c20*/  BSSY B0, `(.L_x_193) ;  /* 0x0000175000007945 */ /* 0x000fe20003800000 */
.L_x_218:
[----:B-1----:R-:W1:Y:S01]  /*0c30*/  LDC R14, c[0x0][RZ] ;  /* 0x00000000ff0e7b82 */ /* 0x002e620000000800 */
[----:B------:R-:W-:Y:S01]  /*0c40*/  LOP3.LUT R0, R4, UR43, RZ, 0xfc, !PT ;  /* 0x0000002b04007c12 */ /* 0x000fe2000f8efcff */
[----:B------:R-:W-:Y:S01]  /*0c50*/  UMOV UR4, URZ ;  /* 0x0000003f00047c82 */ /* 0x000fe20008000000 */
[----:B------:R-:W-:Y:S02]  /*0c60*/  BSSY B1, `(.L_x_194) ;  /* 0x000001f000017945 */ /* 0x000fe40003800000 */
[----:B------:R-:W-:Y:S01]  /*0c70*/  ISETP.NE.U32.AND P0, PT, R0, RZ, PT ;  /* 0x000000ff0000720c */ /* 0x000fe20003f05070 */
[----:B-1----:R-:W-:-:S04]  /*0c80*/  IMAD.WIDE.U32 R14, R14, UR19, RZ ;  /* 0x000000130e0e7c25 */ /* 0x002fc8000f8e00ff */
[----:B0-----:R-:W-:Y:S02]  /*0c90*/  VIADD R3, R15, UR4 ;  /* 0x000000040f037c36 */ /* 0x001fe40008000000 */
[----:B------:R-:W-:-:S03]  /*0ca0*/  IMAD.SHL.U32 R11, R14, 0x2, RZ ;  /* 0x000000020e0b7824 */ /* 0x000fc600078e00ff */
[----:B------:R-:W-:-:S03]  /*0cb0*/  SHF.L.U64.HI R12, R14, 0x1, R3 ;  /* 0x000000010e0c7819 */ /* 0x000fc60000010203 */
[----:B------:R-:W-:Y:S05]  /*0cc0*/  @!P0 BRA `(.L_x_195) ;  /* 0x0000000000148947 */ /* 0x000fea0003800000 */
[----:B------:R-:W-:-:S07]  /*0cd0*/  MOV R0, 0xcf0 ;  /* 0x00000cf000007802 */ /* 0x000fce0000000f00 */
[----:B------:R-:W-:Y:S05]  /*0ce0*/  CALL.REL.NOINC `($__internal_34_$__cuda_sm20_div_s64) ;  /* 0x00000024006c7944 */ /* 0x000fea0003c00000 */
[----:B------:R-:W-:Y:S01]  /*0cf0*/  MOV R16, R2 ;  /* 0x0000000200107202 */ /* 0x000fe20000000f00 */
[----:B------:R-:W-:Y:S01]  /*0d00*/  IMAD.MOV.U32 R17, RZ, RZ, R3 ;  /* 0x000000ffff117224 */ /* 0x000fe200078e0003 */
[----:B------:R-:W-:Y:S06]  /*0d10*/  BRA `(.L_x_196) ;  /* 0x00000000004c7947 */ /* 0x000fec0003800000 */
.L_x_195:
        /* <DEDUP_REMOVED lines=14> */
[----:B------:R-:W-:Y:S01]  /*0e00*/  @P0 VIADD R0, R0, -UR44 ;  /* 0x8000002c00000c36 */ /* 0x000fe20008000000 */
[----:B------:R-:W-:-:S04]  /*0e10*/  @P0 IADD3 R16, R16, 0x1, RZ ;  /* 0x0000000110100810 */ /* 0x000fc80007ffe0ff */
[----:B------:R-:W-:-:S13]  /*0e20*/  ISETP.GE.U32.AND P1, PT, R0, UR44, PT ;  /* 0x0000002c00007c0c */ /* 0x000fda000bf26070 */
[----:B------:R-:W-:Y:S01]  /*0e30*/  @P1 VIADD R16, R16, 0x1 ;  /* 0x0000000110101836 */ /* 0x000fe20000000000 */
[----:B------:R-:W-:-:S07]  /*0e40*/  @!P2 LOP3.LUT R16, RZ, UR44, RZ, 0x33, !PT ;  /* 0x0000002cff10ac12 */ /* 0x000fce000f8e33ff */
.L_x_196:
[----:B------:R-:W-:Y:S05]  /*0e50*/  BSYNC B1 ;  /* 0x0000000000017941 */ /* 0x000fea0003800000 */
.L_x_194:
[----:B------:R-:W-:Y:S01]  /*0e60*/  IADD3 R5, P1, RZ, -R16, RZ ;  /* 0x80000010ff057210 */ /* 0x000fe20007f3e0ff */
[----:B------:R-:W-:Y:S01]  /*0e70*/  BSSY B1, `(.L_x_197) ;  /* 0x0000023000017945 */ /* 0x000fe20003800000 */
[----:B------:R-:W-:-:S03]  /*0e80*/  IADD3 R2, P0, R6, -UR30, RZ ;  /* 0x8000001e06027c10 */ /* 0x000fc6000ff1e0ff */
[----:B------:R-:W-:Y:S01]  /*0e90*/  IMAD.X R0, RZ, RZ, ~R17, P1 ;  /* 0x000000ffff007224 */ /* 0x000fe200008e0e11 */
[----:B------:R-:W-:-:S03]  /*0ea0*/  IADD3.X R3, R4, ~UR31, RZ, P0, !PT ;  /* 0x8000001f04037c10 */ /* 0x000fc600087fe4ff */
[----:B------:R-:W-:Y:S02]  /*0eb0*/  IMAD R0, R0, UR28, RZ ;  /* 0x0000001c00007c24 */ /* 0x000fe4000f8e02ff */
[----:B------:R-:W-:-:S04]  /*0ec0*/  IMAD.WIDE.U32 R2, R5, UR28, R2 ;  /* 0x0000001c05027c25 */ /* 0x000fc8000f8e0002 */
[----:B------:R-:W-:-:S04]  /*0ed0*/  IMAD R5, R5, UR29, R0 ;  /* 0x0000001d05057c24 */ /* 0x000fc8000f8e0200 */
[----:B------:R-:W-:-:S05]  /*0ee0*/  IMAD.IADD R9, R3, 0x1, R5 ;  /* 0x0000000103097824 */ /* 0x000fca00078e0205 */
[----:B------:R-:W-:-:S04]  /*0ef0*/  LOP3.LUT R0, R9, UR11, RZ, 0xfc, !PT ;  /* 0x0000000b09007c12 */ /* 0x000fc8000f8efcff */
[----:B------:R-:W-:-:S13]  /*0f00*/  ISETP.NE.U32.AND P0, PT, R0, RZ, PT ;  /* 0x000000ff0000720c */ /* 0x000fda0003f05070 */
[----:B------:R-:W-:Y:S05]  /*0f10*/  @!P0 BRA `(.L_x_198) ;  /* 0x0000000000188947 */ /* 0x000fea0003800000 */
[----:B------:R-:W-:Y:S01]  /*0f20*/  IMAD.MOV.U32 R10, RZ, RZ, R2 ;  /* 0x000000ffff0a7224 */ /* 0x000fe200078e0002 */
[----:B------:R-:W-:Y:S01]  /*0f30*/  MOV R7, UR11 ;  /* 0x0000000b00077c02 */ /* 0x000fe20008000f00 */
[----:B------:R-:W-:Y:S01]  /*0f40*/  IMAD.U32 R8, RZ, RZ, UR42 ;  /* 0x0000002aff087e24 */ /* 0x000fe2000f8e00ff */
[----:B------:R-:W-:-:S07]  /*0f50*/  MOV R0, 0xf70 ;  /* 0x00000f7000007802 */ /* 0x000fce0000000f00 */
[----:B------:R-:W-:Y:S05]  /*0f60*/  CALL.REL.NOINC `($__internal_36_$__cuda_sm20_rem_s64) ;  /* 0x0000002c00387944 */ /* 0x000fea0003c00000 */
[----:B------:R-:W-:Y:S05]  /*0f70*/  BRA `(.L_x_199) ;  /* 0x0000000000487947 */ /* 0x000fea0003800000 */
.L_x_198:
        /* <DEDUP_REMOVED lines=11> */
[----:B------:R-:W-:Y:S01]  /*1030*/  IMAD R2, R3, UR42, R2 ;  /* 0x0000002a03027c24 */ /* 0x000fe2000f8e0202 */
[----:B------:R-:W-:-:S04]  /*1040*/  HFMA2.MMA R3, -RZ, RZ, 0, 0 ;  /* 0x00000000ff037435 */ /* 0x000fc800000001ff */
[----:B------:R-:W-:-:S13]  /*1050*/  ISETP.GE.U32.AND P0, PT, R2, UR42, PT ;  /* 0x0000002a02007c0c */ /* 0x000fda000bf06070 */
[----:B------:R-:W-:-:S05]  /*1060*/  @P0 VIADD R2, R2, -UR42 ;  /* 0x8000002a02020c36 */ /* 0x000fca0008000000 */
[----:B------:R-:W-:-:S13]  /*1070*/  ISETP.GE.U32.AND P0, PT, R2, UR42, PT ;  /* 0x0000002a02007c0c */ /* 0x000fda000bf06070 */
[----:B------:R-:W-:Y:S01]  /*1080*/  @P0 VIADD R2, R2, -UR42 ;  /* 0x8000002a02020c36 */ /* 0x000fe20008000000 */
[----:B------:R-:W-:-:S07]  /*1090*/  @!P1 LOP3.LUT R2, RZ, UR42, RZ, 0x33, !PT ;  /* 0x0000002aff029c12 */ /* 0x000fce000f8e33ff */
.L_x_199:
[----:B------:R-:W-:Y:S05]  /*10a0*/  BSYNC B1 ;  /* 0x0000000000017941 */ /* 0x000fea0003800000 */
.L_x_197:
        /* <DEDUP_REMOVED lines=14> */
[----:B------:R-:W-:-:S04]  /*1190*/  IMAD.WIDE.U32 R16, R16, UR24, R2 ;  /* 0x0000001810107c25 */ /* 0x000fc8000f8e0002 */
[----:B------:R-:W-:Y:S01]  /*11a0*/  IMAD.IADD R3, R17, 0x1, R7 ;  /* 0x0000000111037824 */ /* 0x000fe200078e0207 */
[----:B------:R-:W-:-:S04]  /*11b0*/  LEA R2, P0, R16, UR26, 0x1 ;  /* 0x0000001a10027c11 */ /* 0x000fc8000f8008ff */
[----:B------:R-:W-:-:S06]  /*11c0*/  LEA.HI.X R3, R16, UR27, R3, 0x1, P0 ;  /* 0x0000001b10037c11 */ /* 0x000fcc00080f0c03 */
[----:B------:R-:W2:Y:S01]  /*11d0*/  LDG.E.U16.CONSTANT R3, desc[UR22][R2.64] ;  /* 0x0000001602037981 */ /* 0x000ea2000c1e9500 */
[C---:B------:R-:W-:Y:S01]  /*11e0*/  LEA R16, P0, R6.reuse, UR32, 0x1 ;  /* 0x0000002006107c11 */ /* 0x040fe2000f8008ff */
[----:B------:R-:W-:Y:S03]  /*11f0*/  BSSY B1, `(.L_x_200) ;  /* 0x0000021000017945 */ /* 0x000fe60003800000 */
[----:B------:R-:W-:Y:S02]  /*1200*/  LEA.HI.X R17, R6, UR33, R4, 0x1, P0 ;  /* 0x0000002106117c11 */ /* 0x000fe400080f0c04 */
[----:B------:R-:W-:-:S05]  /*1210*/  IADD3 R13, P0, R14, R6, RZ ;  /* 0x000000060e0d7210 */ /* 0x000fca0007f1e0ff */
[----:B------:R-:W-:-:S05]  /*1220*/  IMAD.X R4, R15, 0x1, R4, P0 ;  /* 0x000000010f047824 */ /* 0x000fca00000e0604 */
[----:B------:R-:W-:-:S04]  /*1230*/  LOP3.LUT R0, R4, UR43, RZ, 0xfc, !PT ;  /* 0x0000002b04007c12 */ /* 0x000fc8000f8efcff */
[----:B------:R-:W-:Y:S01]  /*1240*/  ISETP.NE.U32.AND P0, PT, R0, RZ, PT ;  /* 0x000000ff0000720c */ /* 0x000fe20003f05070 */
[----:B--2---:R0:W-:-:S12]  /*1250*/  STG.E.U16 desc[UR22][R16.64], R3 ;  /* 0x0000000310007986 */ /* 0x0041d8000c101516 */
[----:B------:R-:W-:Y:S05]  /*1260*/  @!P0 BRA `(.L_x_201) ;  /* 0x0000000000188947 */ /* 0x000fea0003800000 */
[----:B------:R-:W-:Y:S01]  /*1270*/  IMAD.MOV.U32 R6, RZ, RZ, R13 ;  /* 0x000000ffff067224 */ /* 0x000fe200078e000d */
[----:B------:R-:W-:-:S07]  /*1280*/  MOV R0, 0x12a0 ;  /* 0x000012a000007802 */ /* 0x000fce0000000f00 */
[----:B0-----:R-:W-:Y:S05]  /*1290*/  CALL.REL.NOINC `($__internal_34_$__cuda_sm20_div_s64) ;  /* 0x0000002000007944 */ /* 0x001fea0003c00000 */
[----:B------:R-:W-:Y:S02]  /*12a0*/  IMAD.MOV.U32 R22, RZ, RZ, R2 ;  /* 0x000000ffff167224 */ /* 0x000fe400078e0002 */
[----:B------:R-:W-:Y:S01]  /*12b0*/  IMAD.MOV.U32 R23, RZ, RZ, R3 ;  /* 0x000000ffff177224 */ /* 0x000fe200078e0003 */
[----:B------:R-:W-:Y:S06]  /*12c0*/  BRA `(.L_x_202) ;  /* 0x00000000004c7947 */ /* 0x000fec0003800000 */
.L_x_201:
[----:B------:R-:W1:Y:S01]  /*12d0*/  I2F.U32.RP R5, UR44 ;  /* 0x0000002c00057d06 */ /* 0x000e620008209000 */
[----:B------:R-:W-:Y:S02]  /*12e0*/  ISETP.NE.U32.AND P2, PT, RZ, UR44, PT ;  /* 0x0000002cff007c0c */ /* 0x000fe4000bf45070 */
[----:B------:R-:W-:-:S05]  /*12f0*/  MOV R23, RZ ;  /* 0x000000ff00177202 */ /* 0x000fca0000000f00 */
[----:B-1----:R-:W1:Y:S02]  /*1300*/  MUFU.RCP R5, R5 ;  /* 0x0000000500057308 */ /* 0x002e640000001000 */
[----:B-1----:R-:W-:-:S06]  /*1310*/  IADD3 R2, R5, 0xffffffe, RZ ;  /* 0x0ffffffe05027810 */ /* 0x002fcc0007ffe0ff */
[----:B0-----:R0:W1:Y:S02]  /*1320*/  F2I.FTZ.U32.TRUNC.NTZ R3, R2 ;  /* 0x0000000200037305 */ /* 0x001064000021f000 */
        /* <DEDUP_REMOVED lines=13> */
.L_x_202:
[----:B------:R-:W-:Y:S05]  /*1400*/  BSYNC B1 ;  /* 0x0000000000017941 */ /* 0x000fea0003800000 */
.L_x_200:
        /* <DEDUP_REMOVED lines=18> */
.L_x_204:
        /* <DEDUP_REMOVED lines=14> */
[----:B------:R-:W-:-:S05]  /*1610*/  @P0 VIADD R2, R2, -UR42 ;  /* 0x8000002a02020c36 */ /* 0x000fca0008000000 */
[----:B------:R-:W-:-:S13]  /*1620*/  ISETP.GE.U32.AND P0, PT, R2, UR42, PT ;  /* 0x0000002a02007c0c */ /* 0x000fda000bf06070 */
[----:B------:R-:W-:Y:S01]  /*1630*/  @P0 VIADD R2, R2, -UR42 ;  /* 0x8000002a02020c36 */ /* 0x000fe20008000000 */
[----:B------:R-:W-:-:S07]  /*1640*/  @!P1 LOP3.LUT R2, RZ, UR42, RZ, 0x33, !PT ;  /* 0x0000002aff029c12 */ /* 0x000fce000f8e33ff */
.L_x_205:
[----:B------:R-:W-:Y:S05]  /*1650*/  BSYNC B1 ;  /* 0x0000000000017941 */ /* 0x000fea0003800000 */
.L_x_203:
        /* <DEDUP_REMOVED lines=17> */
[----:B------:R-:W-:-:S06]  /*1770*/  LEA.HI.X R3, R22, UR27, R3, 0x1, P0 ;  /* 0x0000001b16037c11 */ /* 0x000fcc00080f0c03 */
[----:B------:R-:W2:Y:S01]  /*1780*/  LDG.E.U16.CONSTANT R3, desc[UR22][R2.64] ;  /* 0x0000001602037981 */ /* 0x000ea2000c1e9500 */
[----:B------:R-:W-:Y:S01]  /*1790*/  IADD3 R16, P0, R16, R11, RZ ;  /* 0x0000000b10107210 */ /* 0x000fe20007f1e0ff */
[----:B------:R-:W-:Y:S04]  /*17a0*/  BSSY B1, `(.L_x_206) ;  /* 0x0000021000017945 */ /* 0x000fe80003800000 */
[----:B------:R-:W-:Y:S01]  /*17b0*/  IMAD.X R17, R17, 0x1, R12, P0 ;  /* 0x0000000111117824 */ /* 0x000fe200000e060c */
        /* <DEDUP_REMOVED lines=12> */
.L_x_207:
[----:B------:R-:W1:Y:S01]  /*1880*/  I2F.U32.RP R5, UR44 ;  /* 0x0000002c00057d06 */ /* 0x000e620008209000 */
[----:B------:R-:W-:Y:S01]  /*1890*/  ISETP.NE.U32.AND P2, PT, RZ, UR44, PT ;  /* 0x0000002cff007c0c */ /* 0x000fe2000bf45070 */
[----:B------:R-:W-:-:S06]  /*18a0*/  IMAD.MOV.U32 R23, RZ, RZ, RZ ;  /* 0x000000ffff177224 */ /* 0x000fcc00078e00ff */
[----:B-1----:R-:W1:Y:S02]  /*18b0*/  MUFU.RCP R5, R5 ;  /* 0x0000000500057308 */ /* 0x002e640000001000 */
[----:B-1----:R-:W-:-:S06]  /*18c0*/  VIADD R2, R5, 0xffffffe ;  /* 0x0ffffffe05027836 */ /* 0x002fcc0000000000 */
[----:B0-----:R0:W1:Y:S02]  /*18d0*/  F2I.FTZ.U32.TRUNC.NTZ R3, R2 ;  /* 0x0000000200037305 */ /* 0x001064000021f000 */
[----:B0-----:R-:W-:Y:S01]  /*18e0*/  IMAD.MOV.U32 R2, RZ, RZ, RZ ;  /* 0x000000ffff027224 */ /* 0x001fe200078e00ff */
[----:B-1----:R-:W-:-:S05]  /*18f0*/  IADD3 R7, RZ, -R3, RZ ;  /* 0x80000003ff077210 */ /* 0x002fca0007ffe0ff */
        /* <DEDUP_REMOVED lines=11> */
.L_x_208:
[----:B------:R-:W-:Y:S05]  /*19b0*/  BSYNC B1 ;  /* 0x0000000000017941 */ /* 0x000fea0003800000 */
.L_x_206:
[----:B------:R-:W-:Y:S01]  /*19c0*/  IADD3 R5, P1, RZ, -R22, RZ ;  /* 0x80000016ff057210 */ /* 0x000fe20007f3e0ff */
[----:B------:R-:W-:Y:S01]  /*19d0*/  BSSY B1, `(.L_x_209) ;  /* 0x0000023000017945 */ /* 0x000fe20003800000 */
[----:B------:R-:W-:Y:S02]  /*19e0*/  IADD3 R2, P0, R13, -UR30, RZ ;  /* 0x8000001e0d027c10 */ /* 0x000fe4000ff1e0ff */
[----:B------:R-:W-:Y:S02]  /*19f0*/  IADD3.X R0, RZ, ~R23, RZ, P1, !PT ;  /* 0x80000017ff007210 */ /* 0x000fe40000ffe4ff */
        /* <DEDUP_REMOVED lines=14> */
.L_x_210:
[----:B------:R-:W0:Y:S01]  /*1ae0*/  I2F.U32.RP R5, UR42 ;  /* 0x0000002a00057d06 */ /* 0x000e220008209000 */
[----:B------:R-:W-:-:S07]  /*1af0*/  ISETP.NE.U32.AND P1, PT, RZ, UR42, PT ;  /* 0x0000002aff007c0c */ /* 0x000fce000bf25070 */
[----:B0-----:R-:W0:Y:S02]  /*1b00*/  MUFU.RCP R5, R5 ;  /* 0x0000000500057308 */ /* 0x001e240000001000 */
[----:B0-----:R-:W-:-:S06]  /*1b10*/  VIADD R6, R5, 0xffffffe ;  /* 0x0ffffffe05067836 */ /* 0x001fcc0000000000 */
[----:B------:R0:W1:Y:S02]  /*1b20*/  F2I.FTZ.U32.TRUNC.NTZ R7, R6 ;  /* 0x0000000600077305 */ /* 0x000064000021f000 */
[----:B0-----:R-:W-:Y:S01]  /*1b30*/  HFMA2.MMA R6, -RZ, RZ, 0, 0 ;  /* 0x00000000ff067435 */ /* 0x001fe200000001ff */
[----:B-1----:R-:W-:-:S04]  /*1b40*/  IMAD.MOV R3, RZ, RZ, -R7 ;  /* 0x000000ffff037224 */ /* 0x002fc800078e0a07 */
[----:B------:R-:W-:-:S05]  /*1b50*/  IMAD R3, R3, UR42, RZ ;  /* 0x0000002a03037c24 */ /* 0x000fca000f8e02ff */
        /* <DEDUP_REMOVED lines=10> */
.L_x_211:
[----:B------:R-:W-:Y:S05]  /*1c00*/  BSYNC B1 ;  /* 0x0000000000017941 */ /* 0x000fea0003800000 */
.L_x_209:
        /* <DEDUP_REMOVED lines=19> */
[----:B------:R-:W-:Y:S01]  /*1d40*/  IADD3 R16, P0, R16, R11, RZ ;  /* 0x0000000b10107210 */ /* 0x000fe20007f1e0ff */
[----:B------:R-:W-:Y:S03]  /*1d50*/  BSSY B1, `(.L_x_212) ;  /* 0x0000021000017945 */ /* 0x000fe60003800000 */
[----:B------:R-:W-:Y:S02]  /*1d60*/  IADD3.X R17, R17, R12, RZ, P0, !PT ;  /* 0x0000000c11117210 */ /* 0x000fe400007fe4ff */
        /* <DEDUP_REMOVED lines=12> */
.L_x_213:
[----:B------:R-:W1:Y:S01]  /*1e30*/  I2F.U32.RP R5, UR44 ;  /* 0x0000002c00057d06 */ /* 0x000e620008209000 */
[----:B------:R-:W-:Y:S01]  /*1e40*/  ISETP.NE.U32.AND P2, PT, RZ, UR44, PT ;  /* 0x0000002cff007c0c */ /* 0x000fe2000bf45070 */
[----:B------:R-:W-:-:S06]  /*1e50*/  IMAD.MOV.U32 R23, RZ, RZ, RZ ;  /* 0x000000ffff177224 */ /* 0x000fcc00078e00ff */
[----:B-1----:R-:W1:Y:S02]  /*1e60*/  MUFU.RCP R5, R5 ;  /* 0x0000000500057308 */ /* 0x002e640000001000 */
[----:B-1----:R-:W-:-:S06]  /*1e70*/  VIADD R2, R5, 0xffffffe ;  /* 0x0ffffffe05027836 */ /* 0x002fcc0000000000 */
[----:B0-----:R0:W1:Y:S02]  /*1e80*/  F2I.FTZ.U32.TRUNC.NTZ R3, R2 ;  /* 0x0000000200037305 */ /* 0x001064000021f000 */
[----:B0-----:R-:W-:Y:S01]  /*1e90*/  MOV R2, RZ ;  /* 0x000000ff00027202 */ /* 0x001fe20000000f00 */
        /* <DEDUP_REMOVED lines=12> */
.L_x_214:
[----:B------:R-:W-:Y:S05]  /*1f60*/  BSYNC B1 ;  /* 0x0000000000017941 */ /* 0x000fea0003800000 */
.L_x_212:
[----:B------:R-:W-:Y:S01]  /*1f70*/  IADD3 R5, P1, RZ, -R22, RZ ;  /* 0x80000016ff057210 */ /* 0x000fe20007f3e0ff */
[----:B------:R-:W-:Y:S01]  /*1f80*/  BSSY B1, `(.L_x_215) ;  /* 0x0000023000017945 */ /* 0x000fe20003800000 */
[----:B------:R-:W-:-:S03]  /*1f90*/  IADD3 R2, P0, R13, -UR30, RZ ;  /* 0x8000001e0d027c10 */ /* 0x000fc6000ff1e0ff */
[----:B------:R-:W-:Y:S01]  /*1fa0*/  IMAD.X R0, RZ, RZ, ~R23, P1 ;  /* 0x000000ffff007224 */ /* 0x000fe200008e0e17 */
[----:B------:R-:W-:-:S03]  /*1fb0*/  IADD3.X R3, R4, ~UR31, RZ, P0, !PT ;  /* 0x8000001f04037c10 */ /* 0x000fc600087fe4ff */
[----:B------:R-:W-:Y:S02]  /*1fc0*/  IMAD R0, R0, UR28, RZ ;  /* 0x0000001c00007c24 */ /* 0x000fe4000f8e02ff */
[----:B------:R-:W-:-:S04]  /*1fd0*/  IMAD.WIDE.U32 R2, R5, UR28, R2 ;  /* 0x0000001c05027c25 */ /* 0x000fc8000f8e0002 */
[----:B------:R-:W-:-:S05]  /*1fe0*/  IMAD R5, R5, UR29, R0 ;  /* 0x0000001d05057c24 */ /* 0x000fca000f8e0200 */
[----:B------:R-:W-:-:S04]  /*1ff0*/  IADD3 R9, R3, R5, RZ ;  /* 0x0000000503097210 */ /* 0x000fc80007ffe0ff */
        /* <DEDUP_REMOVED lines=9> */
.L_x_216:
        /* <DEDUP_REMOVED lines=18> */
.L_x_217:
[----:B------:R-:W-:Y:S05]  /*21b0*/  BSYNC B1 ;  /* 0x0000000000017941 */ /* 0x000fea0003800000 */
.L_x_215:
        /* <DEDUP_REMOVED lines=19> */
[----:B------:R-:W-:-:S05]  /*22f0*/  IADD3 R8, P0, R16, R11, RZ ;  /* 0x0000000b10087210 */ /* 0x000fca0007f1e0ff */
[----:B------:R-:W-:Y:S01]  /*2300*/  IMAD.X R9, R17, 0x1, R12, P0 ;  /* 0x0000000111097824 */ /* 0x000fe200000e060c */
[----:B------:R-:W-:-:S05]  /*2310*/  IADD3 R6, P0, R14, R13, RZ ;  /* 0x0000000d0e067210 */ /* 0x000fca0007f1e0ff */
[----:B------:R-:W-:Y:S01]  /*2320*/  IMAD.X R4, R15, 0x1, R4, P0 ;  /* 0x000000010f047824 */ /* 0x000fe200000e0604 */
[----:B------:R-:W-:-:S04]  /*2330*/  ISETP.GE.U32.AND P0, PT, R6, UR6, PT ;  /* 0x0000000606007c0c */ /* 0x000fc8000bf06070 */
[----:B------:R-:W-:Y:S01]  /*2340*/  ISETP.GE.AND.EX P0, PT, R4, UR10, PT, P0 ;  /* 0x0000000a04007c0c */ /* 0x000fe2000bf06300 */
[----:B--2---:R1:W-:-:S12]  /*2350*/  STG.E.U16 desc[UR22][R8.64], R3 ;  /* 0x0000000308007986 */ /* 0x0043d8000c101516 */
[----:B------:R-:W-:Y:S05]  /*2360*/  @!P0 BRA `(.L_x_218) ;  /* 0xffffffe800308947 */ /* 0x000fea000383ffff */
[----:B------:R-:W-:Y:S05]  /*2370*/  BSYNC B0 ;  /* 0x0000000000007941 */ /* 0x000fea0003800000 */
.L_x_193:
[----:B------:R-:W-:Y:S05]  /*2380*/  EXIT ;  /* 0x000000000000794d */ /* 0x000fea0003800000 */
.L_x_183:
[----:B------:R-:W-:Y:S01]  /*2390*/  ISETP.NE.U32.AND P0, PT, R12, RZ, PT ;  /* 0x000000ff0c00720c */ /* 0x000fe20003f05070 */
[----:B------:R-:W-:Y:S01]  /*23a0*/  ULDC UR35, c[0x0][0x23c] ;  /* 0x00008f0000237ab9 */ /* 0x000fe20000000800 */
[----:B------:R-:W-:Y:S01]  /*23b0*/  ULDC UR36, c[0x0][0x238] ;  /* 0x00008e0000247ab9 */ /* 0x000fe20000000800 */
[----:B------:R-:W-:Y:S01]  /*23c0*/  ULDC.64 UR30, c[0x0][0x220] ;  /* 0x00008800001e7ab9 */ /* 0x000fe20000000a00 */
[----:B------:R-:W-:Y:S01]  /*23d0*/  ISETP.NE.AND.EX P0, PT, R11, RZ, PT, P0 ;  /* 0x000000ff0b00720c */ /* 0x000fe20003f05300 */
[----:B------:R-:W-:Y:S01]  /*23e0*/  ULDC.64 UR32, c[0x0][0x210] ;  /* 0x0000840000207ab9 */ /* 0x000fe20000000a00 */
[----:B------:R-:W-:Y:S11]  /*23f0*/  BSSY B0, `(.L_x_219) ;  /* 0x0000037000007945 */ /* 0x000ff60003800000 */
[----:B------:R-:W-:Y:S05]  /*2400*/  @!P0 BRA `(.L_x_220) ;  /* 0x0000000000d48947 */ /* 0x000fea0003800000 */
[----:B------:R-:W-:Y:S01]  /*2410*/  ULDC.64 UR8, c[0x0][0x218] ;  /* 0x0000860000087ab9 */ /* 0x000fe20000000a00 */
[----:B------:R-:W-:Y:S01]  /*2420*/  IMAD.U32 R13, RZ, RZ, UR4 ;  /* 0x00000004ff0d7e24 */ /* 0x000fe2000f8e00ff */
[----:B------:R-:W-:Y:S01]  /*2430*/  LEA R14, P0, R6, UR8, 0x1 ;  /* 0x00000008060e7c11 */ /* 0x000fe2000f8008ff */
[----:B------:R-:W-:-:S03]  /*2440*/  IMAD.U32 R0, RZ, RZ, UR5 ;  /* 0x00000005ff007e24 */ /* 0x000fc6000f8e00ff */
[----:B------:R-:W-:Y:S02]  /*2450*/  LEA.HI.X R15, R6, UR9, R4, 0x1, P0 ;  /* 0x00000009060f7c11 */ /* 0x000fe400080f0c04 */
[----:B------:R-:W-:-:S07]  /*2460*/  SHF.L.U64.HI R13, R13, 0x1, R0 ;  /* 0x000000010d0d7819 */ /* 0x000fce0000010200 */
.L_x_224:
[----:B------:R-:W-:Y:S01]  /*2470*/  LOP3.LUT R0, R4, UR35, RZ, 0xfc, !PT ;  /* 0x0000002304007c12 */ /* 0x000fe2000f8efcff */
[----:B------:R-:W-:Y:S03]  /*2480*/  BSSY B1, `(.L_x_221) ;  /* 0x0000019000017945 */ /* 0x000fe60003800000 */
[----:B------:R-:W-:-:S13]  /*2490*/  ISETP.NE.U32.AND P0, PT, R0, RZ, PT ;  /* 0x000000ff0000720c */ /* 0x000fda0003f05070 */
[----:B0-----:R-:W-:Y:S05]  /*24a0*/  @!P0 BRA `(.L_x_222) ;  /* 0x00000000000c8947 */ /* 0x001fea0003800000 */
[----:B------:R-:W-:-:S07]  /*24b0*/  MOV R0, 0x24d0 ;  /* 0x000024d000007802 */ /* 0x000fce0000000f00 */
[----:B------:R-:W-:Y:S05]  /*24c0*/  CALL.REL.NOINC `($__internal_34_$__cuda_sm20_div_s64) ;  /* 0x0000000c00747944 */ /* 0x000fea0003c00000 */
[----:B------:R-:W-:Y:S05]  /*24d0*/  BRA `(.L_x_223) ;  /* 0x00000000004c7947 */ /* 0x000fea0003800000 */
.L_x_222:
[----:B------:R-:W0:Y:S01]  /*24e0*/  I2F.U32.RP R5, UR36 ;  /* 0x0000002400057d06 */ /* 0x000e220008209000 */
[----:B------:R-:W-:Y:S01]  /*24f0*/  IMAD.MOV.U32 R2, RZ, RZ, RZ ;  /* 0x000000ffff027224 */ /* 0x000fe200078e00ff */
[----:B------:R-:W-:-:S06]  /*2500*/  ISETP.NE.U32.AND P2, PT, RZ, UR36, PT ;  /* 0x00000024ff007c0c */ /* 0x000fcc000bf45070 */
[----:B0-----:R-:W0:Y:S02]  /*2510*/  MUFU.RCP R5, R5 ;  /* 0x0000000500057308 */ /* 0x001e240000001000 */
[----:B0-----:R-:W-:-:S06]  /*2520*/  VIADD R7, R5, 0xffffffe ;  /* 0x0ffffffe05077836 */ /* 0x001fcc0000000000 */
[----:B------:R-:W0:Y:S02]  /*2530*/  F2I.FTZ.U32.TRUNC.NTZ R3, R7 ;  /* 0x0000000700037305 */ /* 0x000e24000021f000 */
[----:B0-----:R-:W-:-:S05]  /*2540*/  IADD3 R9, RZ, -R3, RZ ;  /* 0x80000003ff097210 */ /* 0x001fca0007ffe0ff */
[----:B------:R-:W-:-:S04]  /*2550*/  IMAD R9, R9, UR36, RZ ;  /* 0x0000002409097c24 */ /* 0x000fc8000f8e02ff */
[----:B------:R-:W-:-:S06]  /*2560*/  IMAD.HI.U32 R9, R3, R9, R2 ;  /* 0x0000000903097227 */ /* 0x000fcc00078e0002 */
[----:B------:R-:W-:-:S04]  /*2570*/  IMAD.HI.U32 R2, R9, R6, RZ ;  /* 0x0000000609027227 */ /* 0x000fc800078e00ff */
[----:B------:R-:W-:-:S04]  /*2580*/  IMAD.MOV R3, RZ, RZ, -R2 ;  /* 0x000000ffff037224 */ /* 0x000fc800078e0a02 */
[----:B------:R-:W-:Y:S01]  /*2590*/  IMAD R0, R3, UR36, R6 ;  /* 0x0000002403007c24 */ /* 0x000fe2000f8e0206 */
[----:B------:R-:W-:-:S04]  /*25a0*/  MOV R3, RZ ;  /* 0x000000ff00037202 */ /* 0x000fc80000000f00 */
[----:B------:R-:W-:-:S13]  /*25b0*/  ISETP.GE.U32.AND P0, PT, R0, UR36, PT ;  /* 0x0000002400007c0c */ /* 0x000fda000bf06070 */
[----:B------:R-:W-:Y:S02]  /*25c0*/  @P0 VIADD R0, R0, -UR36 ;  /* 0x8000002400000c36 */ /* 0x000fe40008000000 */
[----:B------:R-:W-:-:S03]  /*25d0*/  @P0 VIADD R2, R2, 0x1 ;  /* 0x0000000102020836 */ /* 0x000fc60000000000 */
[----:B------:R-:W-:-:S13]  /*25e0*/  ISETP.GE.U32.AND P1, PT, R0, UR36, PT ;  /* 0x0000002400007c0c */ /* 0x000fda000bf26070 */
[----:B------:R-:W-:Y:S01]  /*25f0*/  @P1 VIADD R2, R2, 0x1 ;  /* 0x0000000102021836 */ /* 0x000fe20000000000 */
[----:B------:R-:W-:-:S07]  /*2600*/  @!P2 LOP3.LUT R2, RZ, UR36, RZ, 0x33, !PT ;  /* 0x00000024ff02ac12 */ /* 0x000fce000f8e33ff */
.L_x_223:
[----:B------:R-:W-:Y:S05]  /*2610*/  BSYNC B1 ;  /* 0x0000000000017941 */ /* 0x000fea0003800000 */
.L_x_221:
[----:B------:R-:W-:Y:S02]  /*2620*/  IMAD R3, R3, UR30, RZ ;  /* 0x0000001e03037c24 */ /* 0x000fe4000f8e02ff */
[----:B------:R-:W-:-:S04]  /*2630*/  IMAD.WIDE.U32 R8, R2, UR30, RZ ;  /* 0x0000001e02087c25 */ /* 0x000fc8000f8e00ff */
[----:B------:R-:W-:Y:S01]  /*2640*/  IMAD R3, R2, UR31, R3 ;  /* 0x0000001f02037c24 */ /* 0x000fe2000f8e0203 */
[----:B------:R-:W-:-:S03]  /*2650*/  LEA R2, P0, R8, UR32, 0x1 ;  /* 0x0000002008027c11 */ /* 0x000fc6000f8008ff */
[----:B------:R-:W-:-:S05]  /*2660*/  IMAD.IADD R3, R9, 0x1, R3 ;  /* 0x0000000109037824 */ /* 0x000fca00078e0203 */
        /* <DEDUP_REMOVED lines=15> */
.L_x_220:
[----:B------:R-:W-:Y:S05]  /*2760*/  BSYNC B0 ;  /* 0x0000000000007941 */ /* 0x000fea0003800000 */
.L_x_219:
[----:B------:R-:W-:Y:S01]  /*2770*/  ISETP.GE.U32.AND P0, PT, R16, 0x3, PT ;  /* 0x000000031000780c */ /* 0x000fe20003f06070 */
[----:B------:R-:W-:Y:S01]  /*2780*/  ULDC UR11, c[0x0][0x23c] ;  /* 0x00008f00000b7ab9 */ /* 0x000fe20000000800 */
[----:B------:R-:W-:Y:S01]  /*2790*/  ULDC UR34, c[0x0][0x238] ;  /* 0x00008e0000227ab9 */ /* 0x000fe20000000800 */
[----:B------:R-:W-:Y:S01]  /*27a0*/  ULDC.64 UR24, c[0x0][0x220] ;  /* 0x0000880000187ab9 */ /* 0x000fe20000000a00 */
[----:B------:R-:W-:Y:S01]  /*27b0*/  ISETP.GE.U32.AND.EX P0, PT, R17, RZ, PT, P0 ;  /* 0x000000ff1100720c */ /* 0x000fe20003f06100 */
[----:B------:R-:W-:Y:S01]  /*27c0*/  ULDC.64 UR26, c[0x0][0x210] ;  /* 0x00008400001a7ab9 */ /* 0x000fe20000000a00 */
[----:B------:R-:W-:-:S11]  /*27d0*/  ULDC.64 UR28, c[0x0][0x218] ;  /* 0x00008600001c7ab9 */ /* 0x000fd60000000a00 */
[----:B------:R-:W-:Y:S05]  /*27e0*/  @!P0 EXIT ;  /* 0x000000000000894d */ /* 0x000fea0003800000 */
[----:B------:R-:W-:Y:S01]  /*27f0*/  BSSY B0, `(.L_x_225) ;  /* 0x00000a9000007945 */ /* 0x000fe20003800000 */
.L_x_238:
[----:B-1----:R-:W1:Y:S01]  /*2800*/  LDC R12, c[0x0][RZ] ;  /* 0x00000000ff0c7b82 */ /* 0x002e620000000800 */
[----:B------:R-:W-:Y:S01]  /*2810*/  LOP3.LUT R0, R4, UR11, RZ, 0xfc, !PT ;  /* 0x0000000b04007c12 */ /* 0x000fe2000f8efcff */
[----:B------:R-:W-:Y:S01]  /*2820*/  UMOV UR4, URZ ;  /* 0x0000003f00047c82 */ /* 0x000fe20008000000 */
[----:B------:R-:W-:Y:S02]  /*2830*/  BSSY B1, `(.L_x_226) ;  /* 0x000001d000017945 */ /* 0x000fe40003800000 */
[----:B------:R-:W-:Y:S01]  /*2840*/  ISETP.NE.U32.AND P0, PT, R0, RZ, PT ;  /* 0x000000ff0000720c */ /* 0x000fe20003f05070 */
[----:B-1----:R-:W-:-:S04]  /*2850*/  IMAD.WIDE.U32 R12, R12, UR19, RZ ;  /* 0x000000130c0c7c25 */ /* 0x002fc8000f8e00ff */
[----:B------:R-:W-:Y:S01]  /*2860*/  IMAD.SHL.U32 R17, R12, 0x2, RZ ;  /* 0x000000020c117824 */ /* 0x000fe200078e00ff */
[----:B------:R-:W-:-:S04]  /*2870*/  IADD3 R11, R13, UR4, RZ ;  /* 0x000000040d0b7c10 */ /* 0x000fc8000fffe0ff */
[----:B------:R-:W-:-:S03]  /*2880*/  SHF.L.U64.HI R11, R12, 0x1, R11 ;  /* 0x000000010c0b7819 */ /* 0x000fc6000001020b */
[----:B------:R-:W-:Y:S05]  /*2890*/  @!P0 BRA `(.L_x_227) ;  /* 0x00000000000c8947 */ /* 0x000fea0003800000 */
[----:B------:R-:W-:-:S07]  /*28a0*/  MOV R0, 0x28c0 ;  /* 0x000028c000007802 */ /* 0x000fce0000000f00 */
[----:B0-----:R-:W-:Y:S05]  /*28b0*/  CALL.REL.NOINC `($__internal_34_$__cuda_sm20_div_s64) ;  /* 0x0000000800787944 */ /* 0x001fea0003c00000 */
[----:B------:R-:W-:Y:S05]  /*28c0*/  BRA `(.L_x_228) ;  /* 0x00000000004c7947 */ /* 0x000fea0003800000 */
.L_x_227:
[----:B0-----:R-:W0:Y:S01]  /*28d0*/  I2F.U32.RP R5, UR34 ;  /* 0x0000002200057d06 */ /* 0x001e220008209000 */
[----:B------:R-:W-:Y:S01]  /*28e0*/  IMAD.MOV.U32 R2, RZ, RZ, RZ ;  /* 0x000000ffff027224 */ /* 0x000fe200078e00ff */
[----:B------:R-:W-:-:S06]  /*28f0*/  ISETP.NE.U32.AND P2, PT, RZ, UR34, PT ;  /* 0x00000022ff007c0c */ /* 0x000fcc000bf45070 */
[----:B0-----:R-:W0:Y:S02]  /*2900*/  MUFU.RCP R5, R5 ;  /* 0x0000000500057308 */ /* 0x001e240000001000 */
[----:B0-----:R-:W-:-:S06]  /*2910*/  VIADD R7, R5, 0xffffffe ;  /* 0x0ffffffe05077836 */ /* 0x001fcc0000000000 */
[----:B------:R-:W0:Y:S02]  /*2920*/  F2I.FTZ.U32.TRUNC.NTZ R3, R7 ;  /* 0x0000000700037305 */ /* 0x000e24000021f000 */
[----:B0-----:R-:W-:-:S04]  /*2930*/  IMAD.MOV R9, RZ, RZ, -R3 ;  /* 0x000000ffff097224 */ /* 0x001fc800078e0a03 */
[----:B------:R-:W-:-:S04]  /*2940*/  IMAD R9, R9, UR34, RZ ;  /* 0x0000002209097c24 */ /* 0x000fc8000f8e02ff */
[----:B------:R-:W-:-:S06]  /*2950*/  IMAD.HI.U32 R9, R3, R9, R2 ;  /* 0x0000000903097227 */ /* 0x000fcc00078e0002 */
[----:B------:R-:W-:-:S04]  /*2960*/  IMAD.HI.U32 R2, R9, R6, RZ ;  /* 0x0000000609027227 */ /* 0x000fc800078e00ff */
[----:B------:R-:W-:-:S04]  /*2970*/  IMAD.MOV R3, RZ, RZ, -R2 ;  /* 0x000000ffff037224 */ /* 0x000fc800078e0a02 */
[----:B------:R-:W-:Y:S02]  /*2980*/  IMAD R0, R3, UR34, R6 ;  /* 0x0000002203007c24 */ /* 0x000fe4000f8e0206 */
[----:B------:R-:W-:-:S03]  /*2990*/  IMAD.MOV.U32 R3, RZ, RZ, RZ ;  /* 0x000000ffff037224 */ /* 0x000fc600078e00ff */
[----:B------:R-:W-:-:S13]  /*29a0*/  ISETP.GE.U32.AND P0, PT, R0, UR34, PT ;  /* 0x0000002200007c0c */ /* 0x000fda000bf06070 */
[----:B------:R-:W-:Y:S01]  /*29b0*/  @P0 IADD3 R0, R0, -UR34, RZ ;  /* 0x8000002200000c10 */ /* 0x000fe2000fffe0ff */
[----:B------:R-:W-:-:S03]  /*29c0*/  @P0 VIADD R2, R2, 0x1 ;  /* 0x0000000102020836 */ /* 0x000fc60000000000 */
[----:B------:R-:W-:-:S13]  /*29d0*/  ISETP.GE.U32.AND P1, PT, R0, UR34, PT ;  /* 0x0000002200007c0c */ /* 0x000fda000bf26070 */
[----:B------:R-:W-:Y:S01]  /*29e0*/  @P1 VIADD R2, R2, 0x1 ;  /* 0x0000000102021836 */ /* 0x000fe20000000000 */
[----:B------:R-:W-:-:S07]  /*29f0*/  @!P2 LOP3.LUT R2, RZ, UR34, RZ, 0x33, !PT ;  /* 0x00000022ff02ac12 */ /* 0x000fce000f8e33ff */
.L_x_228:
[----:B------:R-:W-:Y:S05]  /*2a00*/  BSYNC B1 ;  /* 0x0000000000017941 */ /* 0x000fea0003800000 */
.L_x_226:
[----:B------:R-:W-:Y:S02]  /*2a10*/  IMAD R3, R3, UR24, RZ ;  /* 0x0000001803037c24 */ /* 0x000fe4000f8e02ff */
[----:B------:R-:W-:-:S04]  /*2a20*/  IMAD.WIDE.U32 R8, R2, UR24, RZ ;  /* 0x0000001802087c25 */ /* 0x000fc8000f8e00ff */
[----:B------:R-:W-:Y:S01]  /*2a30*/  IMAD R3, R2, UR25, R3 ;  /* 0x0000001902037c24 */ /* 0x000fe2000f8e0203 */
[----:B------:R-:W-:-:S03]  /*2a40*/  LEA R2, P0, R8, UR26, 0x1 ;  /* 0x0000001a08027c11 */ /* 0x000fc6000f8008ff */
[----:B------:R-:W-:-:S05]  /*2a50*/  IMAD.IADD R3, R9, 0x1, R3 ;  /* 0x0000000109037824 */ /* 0x000fca00078e0203 */
        /* <DEDUP_REMOVED lines=11> */
[----:B------:R-:W-:Y:S02]  /*2b10*/  MOV R6, R19 ;  /* 0x0000001300067202 */ /* 0x000fe40000000f00 */
[----:B------:R-:W-:-:S07]  /*2b20*/  MOV R0, 0x2b40 ;  /* 0x00002b4000007802 */ /* 0x000fce0000000f00 */
[----:B0-----:R-:W-:Y:S05]  /*2b30*/  CALL.REL.NOINC `($__internal_34_$__cuda_sm20_div_s64) ;  /* 0x0000000400d87944 */ /* 0x001fea0003c00000 */
[----:B------:R-:W-:Y:S05]  /*2b40*/  BRA `(.L_x_231) ;  /* 0x00000000004c7947 */ /* 0x000fea0003800000 */
.L_x_230:
[----:B------:R-:W1:Y:S01]  /*2b50*/  I2F.U32.RP R5, UR34 ;  /* 0x0000002200057d06 */ /* 0x000e620008209000 */
[----:B------:R-:W-:Y:S01]  /*2b60*/  IMAD.MOV.U32 R2, RZ, RZ, RZ ;  /* 0x000000ffff027224 */ /* 0x000fe200078e00ff */
[----:B------:R-:W-:-:S06]  /*2b70*/  ISETP.NE.U32.AND P2, PT, RZ, UR34, PT ;  /* 0x00000022ff007c0c */ /* 0x000fcc000bf45070 */
[----:B-1----:R-:W0:Y:S02]  /*2b80*/  MUFU.RCP R5, R5 ;  /* 0x0000000500057308 */ /* 0x002e240000001000 */
[----:B0-----:R-:W-:-:S06]  /*2b90*/  VIADD R3, R5, 0xffffffe ;  /* 0x0ffffffe05037836 */ /* 0x001fcc0000000000 */
[----:B------:R-:W0:Y:S02]  /*2ba0*/  F2I.FTZ.U32.TRUNC.NTZ R3, R3 ;  /* 0x0000000300037305 */ /* 0x000e24000021f000 */
[----:B0-----:R-:W-:-:S04]  /*2bb0*/  IMAD.MOV R7, RZ, RZ, -R3 ;  /* 0x000000ffff077224 */ /* 0x001fc800078e0a03 */
[----:B------:R-:W-:-:S04]  /*2bc0*/  IMAD R7, R7, UR34, RZ ;  /* 0x0000002207077c24 */ /* 0x000fc8000f8e02ff */
[----:B------:R-:W-:-:S04]  /*2bd0*/  IMAD.HI.U32 R2, R3, R7, R2 ;  /* 0x0000000703027227 */ /* 0x000fc800078e0002 */
[----:B------:R-:W-:Y:S02]  /*2be0*/  IMAD.MOV.U32 R3, RZ, RZ, RZ ;  /* 0x000000ffff037224 */ /* 0x000fe400078e00ff */
        /* <DEDUP_REMOVED lines=9> */
.L_x_231:
[----:B------:R-:W-:Y:S05]  /*2c80*/  BSYNC B1 ;  /* 0x0000000000017941 */ /* 0x000fea0003800000 */
.L_x_229:
[----:B------:R-:W-:Y:S02]  /*2c90*/  IMAD R3, R3, UR24, RZ ;  /* 0x0000001803037c24 */ /* 0x000fe4000f8e02ff */
[----:B------:R-:W-:-:S04]  /*2ca0*/  IMAD.WIDE.U32 R6, R2, UR24, RZ ;  /* 0x0000001802067c25 */ /* 0x000fc8000f8e00ff */
[----:B------:R-:W-:Y:S01]  /*2cb0*/  IMAD R3, R2, UR25, R3 ;  /* 0x0000001902037c24 */ /* 0x000fe2000f8e0203 */
[----:B------:R-:W-:-:S03]  /*2cc0*/  LEA R2, P0, R6, UR26, 0x1 ;  /* 0x0000001a06027c11 */ /* 0x000fc6000f8008ff */
[----:B------:R-:W-:-:S05]  /*2cd0*/  IMAD.IADD R3, R7, 0x1, R3 ;  /* 0x0000000107037824 */ /* 0x000fca00078e0203 */
        /* <DEDUP_REMOVED lines=15> */
.L_x_233:
        /* <DEDUP_REMOVED lines=19> */
.L_x_234:
[----:B------:R-:W-:Y:S05]  /*2f00*/  BSYNC B1 ;  /* 0x0000000000017941 */ /* 0x000fea0003800000 */
.L_x_232:
        /* <DEDUP_REMOVED lines=20> */
.L_x_236:
        /* <DEDUP_REMOVED lines=19> */
.L_x_237:
[----:B------:R-:W-:Y:S05]  /*3180*/  BSYNC B1 ;  /* 0x0000000000017941 */ /* 0x000fea0003800000 */
.L_x_235:
[----:B------:R-:W-:Y:S02]  /*3190*/  IMAD R3, R3, UR24, RZ ;  /* 0x0000001803037c24 */ /* 0x000fe4000f8e02ff */
[----:B------:R-:W-:-:S04]  /*31a0*/  IMAD.WIDE.U32 R6, R2, UR24, RZ ;  /* 0x0000001802067c25 */ /* 0x000fc8000f8e00ff */
[----:B------:R-:W-:Y:S01]  /*31b0*/  IMAD R3, R2, UR25, R3 ;  /* 0x0000001902037c24 */ /* 0x000fe2000f8e0203 */
[----:B------:R-:W-:-:S03]  /*31c0*/  LEA R2, P0, R6, UR26, 0x1 ;  /* 0x0000001a06027c11 */ /* 0x000fc6000f8008ff */
[----:B------:R-:W-:-:S05]  /*31d0*/  IMAD.IADD R3, R7, 0x1, R3 ;  /* 0x0000000107037824 */ /* 0x000fca00078e0203 */
        /* <DEDUP_REMOVED lines=11> */
.L_x_225:
[----:B------:R-:W-:Y:S05]  /*3290*/  EXIT ;  /* 0x000000000000794d */ /* 0x000fea0003800000 */
        .weak           $__internal_34_$__cuda_sm20_div_s64
        .type           $__internal_34_$__cuda_sm20_div_s64,@function
        .size           $__internal_34_$__cuda_sm20_div_s64,($__internal_35_$__cuda_sm20_div_u64 - $__internal_34_$__cuda_sm20_div_s64)
$__internal_34_$__cuda_sm20_div_s64:
[----:B------:R-:W-:Y:S01]  /*32a0*/  UIADD3 UR8, UP1, URZ, -UR20, URZ ;  /* 0x800000143f087290 */ /* 0x000fe2000ff3e03f */
[----:B------:R-:W-:Y:S01]  /*32b0*/  ISETP.GE.AND P0, PT, R4, RZ, PT ;  /* 0x000000ff0400720c */ /* 0x000fe20003f06270 */
[----:B------:R-:W-:Y:S01]  /*32c0*/  UISETP.GE.AND UP0, UPT, UR21, URZ, UPT ;  /* 0x0000003f1500728c */ /* 0x000fe2000bf06270 */
[----:B------:R-:W-:Y:S01]  /*32d0*/  IMAD.MOV.U32 R21, RZ, RZ, RZ ;  /* 0x000000ffff157224 */ /* 0x000fe200078e00ff */
[----:B------:R-:W-:Y:S02]  /*32e0*/  UIADD3.X UR9, URZ, ~UR21, URZ, UP1, !UPT ;  /* 0x800000153f097290 */ /* 0x000fe40008ffe43f */
[----:B------:R-:W-:Y:S02]  /*32f0*/  USEL UR8, UR8, UR20, !UP0 ;  /* 0x0000001408087287 */ /* 0x000fe4000c000000 */
[----:B------:R-:W-:-:S09]  /*3300*/  USEL UR9, UR9, UR21, !UP0 ;  /* 0x0000001509097287 */ /* 0x000fd2000c000000 */
[----:B------:R-:W0:Y:S08]  /*3310*/  I2F.U64.RP R3, UR8 ;  /* 0x0000000800037d12 */ /* 0x000e300008309000 */
[----:B0-----:R-:W0:Y:S02]  /*3320*/  MUFU.RCP R2, R3 ;  /* 0x0000000300027308 */ /* 0x001e240000001000 */
[----:B0-----:R-:W-:-:S06]  /*3330*/  IADD3 R2, R2, 0x1ffffffe, RZ ;  /* 0x1ffffffe02027810 */ /* 0x001fcc0007ffe0ff */
[----:B------:R-:W0:Y:S02]  /*3340*/  F2I.U64.TRUNC R8, R2 ;  /* 0x0000000200087311 */ /* 0x000e24000020d800 */
[----:B0-----:R-:W-:Y:S02]  /*3350*/  R2UR UR12, R8 ;  /* 0x00000000080c72ca */ /* 0x001fe400000e0000 */
[----:B------:R-:W-:Y:S02]  /*3360*/  R2UR UR13, R9 ;  /* 0x00000000090d72ca */ /* 0x000fe400000e0000 */
[----:B------:R-:W-:-:S04]  /*3370*/  IADD3 R9, P1, RZ, -R6, RZ ;  /* 0x80000006ff097210 */ /* 0x000fc80007f3e0ff */
[----:B------:R-:W-:Y:S01]  /*3380*/  SEL R9, R9, R6, !P0 ;  /* 0x0000000609097207 */ /* 0x000fe20004000000 */
[----:B------:R-:W-:-:S04]  /*3390*/  IMAD.X R7, RZ, RZ, ~R4, P1 ;  /* 0x000000ffff077224 */ /* 0x000fc800008e0e04 */
[----:B------:R-:W-:Y:S01]  /*33a0*/  UIMAD.WIDE.U32 UR14, UR12, UR8, URZ ;  /* 0x000000080c0e72a5 */ /* 0x000fe2000f8e003f */
[----:B------:R-:W-:-:S03]  /*33b0*/  SEL R7, R7, R4, !P0 ;  /* 0x0000000407077207 */ /* 0x000fc60004000000 */
[----:B------:R-:W-:Y:S02]  /*33c0*/  UIMAD UR15, UR12, UR9, UR15 ;  /* 0x000000090c0f72a4 */ /* 0x000fe4000f8e020f */
[----:B------:R-:W-:Y:S02]  /*33d0*/  UIADD3 UR16, UP0, URZ, -UR14, URZ ;  /* 0x8000000e3f107290 */ /* 0x000fe4000ff1e03f */
[----:B------:R-:W-:Y:S02]  /*33e0*/  UIMAD UR18, UR13, UR8, UR15 ;  /* 0x000000080d1272a4 */ /* 0x000fe4000f8e020f */
[----:B------:R-:W-:Y:S02]  /*33f0*/  UIMAD.WIDE.U32 UR14, UR12, UR16, URZ ;  /* 0x000000100c0e72a5 */ /* 0x000fe4000f8e003f */
[----:B------:R-:W-:-:S05]  /*3400*/  UIADD3.X UR18, URZ, ~UR18, URZ, UP0, !UPT ;  /* 0x800000123f127290 */ /* 0x000fca00087fe43f */
[----:B------:R-:W-:Y:S01]  /*3410*/  UMOV UR14, UR15 ;  /* 0x0000000f000e7c82 */ /* 0x000fe20008000000 */
[----:B------:R-:W-:Y:S02]  /*3420*/  UMOV UR15, UR12 ;  /* 0x0000000c000f7c82 */ /* 0x000fe40008000000 */
[----:B------:R-:W-:-:S04]  /*3430*/  UIMAD.WIDE.U32 UR14, UP0, UR12, UR18, UR14 ;  /* 0x000000120c0e72a5 */ /* 0x000fc8000f80000e */
[----:B------:R-:W-:Y:S02]  /*3440*/  UIMAD.WIDE.U32 UR14, UP1, UR13, UR16, UR14 ;  /* 0x000000100d0e72a5 */ /* 0x000fe4000f82000e */
[----:B------:R-:W-:Y:S02]  /*3450*/  UIMAD.WIDE.U32 UR16, UR13, UR18, URZ ;  /* 0x000000120d1072a5 */ /* 0x000fe4000f8e003f */
[----:B------:R-:W-:Y:S02]  /*3460*/  UIMAD UR18, UR13, UR18, URZ ;  /* 0x000000120d1272a4 */ /* 0x000fe4000f8e023f */
[----:B------:R-:W-:Y:S02]  /*3470*/  UIADD3.X UR16, UR17, UR13, URZ, UP0, !UPT ;  /* 0x0000000d11107290 */ /* 0x000fe400087fe43f */
[----:B------:R-:W-:-:S04]  /*3480*/  UIADD3 UR15, UP2, UR18, UR15, URZ ;  /* 0x0000000f120f7290 */ /* 0x000fc8000ff5e03f */
[----:B------:R-:W-:Y:S02]  /*3490*/  UIMAD.WIDE.U32 UR12, UR15, UR8, URZ ;  /* 0x000000080f0c72a5 */ /* 0x000fe4000f8e003f */
[----:B------:R-:W-:Y:S02]  /*34a0*/  UIADD3.X UR16, URZ, URZ, UR16, UP2, UP1 ;  /* 0x0000003f3f107290 */ /* 0x000fe400097e2410 */
[----:B------:R-:W-:Y:S02]  /*34b0*/  UIMAD UR13, UR15, UR9, UR13 ;  /* 0x000000090f0d72a4 */ /* 0x000fe4000f8e020d */
[----:B------:R-:W-:Y:S02]  /*34c0*/  UIADD3 UR18, UP0, URZ, -UR12, URZ ;  /* 0x8000000c3f127290 */ /* 0x000fe4000ff1e03f */
[----:B------:R-:W-:Y:S02]  /*34d0*/  UIMAD UR17, UR16, UR8, UR13 ;  /* 0x00000008101172a4 */ /* 0x000fe4000f8e020d */
[----:B------:R-:W-:-:S02]  /*34e0*/  UIMAD.WIDE.U32 UR12, UR15, UR18, URZ ;  /* 0x000000120f0c72a5 */ /* 0x000fc4000f8e003f */
[----:B------:R-:W-:-:S05]  /*34f0*/  UIADD3.X UR17, URZ, ~UR17, URZ, UP0, !UPT ;  /* 0x800000113f117290 */ /* 0x000fca00087fe43f */
[----:B------:R-:W-:Y:S02]  /*3500*/  UMOV UR14, UR13 ;  /* 0x0000000d000e7c82 */ /* 0x000fe40008000000 */
[----:B------:R-:W-:Y:S02]  /*3510*/  UIMAD.WIDE.U32 UR12, UP0, UR15, UR17, UR14 ;  /* 0x000000110f0c72a5 */ /* 0x000fe4000f80000e */
[----:B------:R-:W-:Y:S02]  /*3520*/  UIMAD.WIDE.U32 UR14, UR16, UR17, URZ ;  /* 0x00000011100e72a5 */ /* 0x000fe4000f8e003f */
[----:B------:R-:W-:Y:S02]  /*3530*/  UIMAD.WIDE.U32 UR12, UP1, UR16, UR18, UR12 ;  /* 0x00000012100c72a5 */ /* 0x000fe4000f82000c */
[----:B------:R-:W-:Y:S02]  /*3540*/  UIMAD UR18, UR16, UR17, URZ ;  /* 0x00000011101272a4 */ /* 0x000fe4000f8e023f */
[----:B------:R-:W-:-:S02]  /*3550*/  UIADD3.X UR16, UR15, UR16, URZ, UP0, !UPT ;  /* 0x000000100f107290 */ /* 0x000fc400087fe43f */
[----:B------:R-:W-:-:S04]  /*3560*/  UIADD3 UR12, UP2, UR18, UR13, URZ ;  /* 0x0000000d120c7290 */ /* 0x000fc8000ff5e03f */
[----:B------:R-:W-:Y:S02]  /*3570*/  UIADD3.X UR16, URZ, URZ, UR16, UP2, UP1 ;  /* 0x0000003f3f107290 */ /* 0x000fe400097e2410 */
[----:B------:R-:W-:-:S04]  /*3580*/  IMAD.HI.U32 R20, R9, UR12, RZ ;  /* 0x0000000c09147c27 */ /* 0x000fc8000f8e00ff */
[C---:B------:R-:W-:Y:S02]  /*3590*/  IMAD R2, R7.reuse, UR16, RZ ;  /* 0x0000001007027c24 */ /* 0x040fe4000f8e02ff */
[----:B------:R-:W-:-:S04]  /*35a0*/  IMAD.WIDE.U32 R20, R7, UR12, R20 ;  /* 0x0000000c07147c25 */ /* 0x000fc8000f8e0014 */
[----:B------:R-:W-:-:S04]  /*35b0*/  IMAD.HI.U32 R3, R7, UR16, RZ ;  /* 0x0000001007037c27 */ /* 0x000fc8000f8e00ff */
[----:B------:R-:W-:-:S04]  /*35c0*/  IMAD.HI.U32 R5, P0, R9, UR16, R20 ;  /* 0x0000001009057c27 */ /* 0x000fc8000f800014 */
[----:B------:R-:W-:Y:S01]  /*35d0*/  IMAD.X R3, RZ, RZ, R3, P0 ;  /* 0x000000ffff037224 */ /* 0x000fe200000e0603 */
[----:B------:R-:W-:-:S04]  /*35e0*/  IADD3 R2, P1, R2, R5, RZ ;  /* 0x0000000502027210 */ /* 0x000fc80007f3e0ff */
[C---:B------:R-:W-:Y:S01]  /*35f0*/  IADD3 R5, P2, R2.reuse, 0x1, RZ ;  /* 0x0000000102057810 */ /* 0x040fe20007f5e0ff */
        /* <DEDUP_REMOVED lines=11> */
[----:B------:R-:W-:Y:S02]  /*36b0*/  IADD3.X R10, RZ, R3, RZ, P2, !PT ;  /* 0x00000003ff0a7210 */ /* 0x000fe400017fe4ff */
[----:B------:R-:W-:Y:S02]  /*36c0*/  SEL R5, R5, R2, P0 ;  /* 0x0000000205057207 */ /* 0x000fe40000000000 */
[----:B------:R-:W-:-:S02]  /*36d0*/  SEL R8, R8, R7, P0 ;  /* 0x0000000708087207 */ /* 0x000fc40000000000 */
[----:B------:R-:W-:Y:S01]  /*36e0*/  ISETP.GE.U32.AND P1, PT, R9, UR8, PT ;  /* 0x0000000809007c0c */ /* 0x000fe2000bf26070 */
[----:B------:R-:W-:Y:S01]  /*36f0*/  IMAD.MOV.U32 R9, RZ, RZ, 0x0 ;  /* 0x00000000ff097424 */ /* 0x000fe200078e00ff */
[----:B------:R-:W-:Y:S02]  /*3700*/  SEL R10, R10, R3, P0 ;  /* 0x000000030a0a7207 */ /* 0x000fe40000000000 */
[----:B------:R-:W-:Y:S02]  /*3710*/  IADD3 R2, P2, R5, 0x1, RZ ;  /* 0x0000000105027810 */ /* 0x000fe40007f5e0ff */
[----:B------:R-:W-:Y:S01]  /*3720*/  ISETP.GE.U32.AND.EX P0, PT, R8, UR9, PT, P1 ;  /* 0x0000000908007c0c */ /* 0x000fe2000bf06110 */
[----:B------:R-:W-:Y:S02]  /*3730*/  IMAD.MOV.U32 R8, RZ, RZ, R0 ;  /* 0x000000ffff087224 */ /* 0x000fe400078e0000 */
[----:B------:R-:W-:Y:S01]  /*3740*/  IMAD.X R3, RZ, RZ, R10, P2 ;  /* 0x000000ffff037224 */ /* 0x000fe200010e060a */
[----:B------:R-:W-:-:S02]  /*3750*/  SEL R2, R2, R5, P0 ;  /* 0x0000000502027207 */ /* 0x000fc40000000000 */
[----:B------:R-:W-:Y:S02]  /*3760*/  LOP3.LUT R5, R4, UR21, RZ, 0x3c, !PT ;  /* 0x0000001504057c12 */ /* 0x000fe4000f8e3cff */
[----:B------:R-:W-:Y:S02]  /*3770*/  SEL R10, R3, R10, P0 ;  /* 0x0000000a030a7207 */ /* 0x000fe40000000000 */
[-C--:B------:R-:W-:Y:S02]  /*3780*/  IADD3 R3, P2, RZ, -R2.reuse, RZ ;  /* 0x80000002ff037210 */ /* 0x080fe40007f5e0ff */
[----:B------:R-:W-:Y:S02]  /*3790*/  ISETP.GE.AND P1, PT, R5, RZ, PT ;  /* 0x000000ff0500720c */ /* 0x000fe40003f26270 */
[----:B------:R-:W-:Y:S01]  /*37a0*/  ISETP.NE.U32.AND P0, PT, RZ, UR20, PT ;  /* 0x00000014ff007c0c */ /* 0x000fe2000bf05070 */
[----:B------:R-:W-:Y:S01]  /*37b0*/  IMAD.X R5, RZ, RZ, ~R10, P2 ;  /* 0x000000ffff057224 */ /* 0x000fe200010e0e0a */
[----:B------:R-:W-:-:S02]  /*37c0*/  SEL R3, R3, R2, !P1 ;  /* 0x0000000203037207 */ /* 0x000fc40004800000 */
[----:B------:R-:W-:Y:S02]  /*37d0*/  ISETP.NE.AND.EX P0, PT, RZ, UR21, PT, P0 ;  /* 0x00000015ff007c0c */ /* 0x000fe4000bf05300 */
[----:B------:R-:W-:Y:S02]  /*37e0*/  SEL R5, R5, R10, !P1 ;  /* 0x0000000a05057207 */ /* 0x000fe40004800000 */
[----:B------:R-:W-:Y:S02]  /*37f0*/  SEL R2, R3, 0xffffffff, P0 ;  /* 0xffffffff03027807 */ /* 0x000fe40000000000 */
[----:B------:R-:W-:Y:S01]  /*3800*/  SEL R3, R5, 0xffffffff, P0 ;  /* 0xffffffff05037807 */ /* 0x000fe20000000000 */
[----:B------:R-:W-:Y:S06]  /*3810*/  RET.REL.NODEC R8 `(_ZN2at6native49_GLOBAL__N__cfa43aba_16_ReflectionPad_cu_f800513921reflection_pad1d_flatIN3c108BFloat16EEEvPKT_PS5_lllll) ;  /* 0xffffffc408f87950 */ /* 0x000fec0003c3ffff */
        .weak           $__internal_35_$__cuda_sm20_div_u64
        .type           $__internal_35_$__cuda_sm20_div_u64,@function
        .size           $__internal_35_$__cuda_sm20_div_u64,($__internal_36_$__cuda_sm20_rem_s64 - $__internal_35_$__cuda_sm20_div_u64)
$__internal_35_$__cuda_sm20_div_u64:
[----:B------:R-:W0:Y:S08]  /*3820*/  I2F.U64.RP R3, UR4 ;  /* 0x0000000400037d12 */ /* 0x000e300008309000 */
[----:B0-----:R-:W0:Y:S02]  /*3830*/  MUFU.RCP R3, R3 ;  /* 0x0000000300037308 */ /* 0x001e240000001000 */
[----:B0-----:R-:W-:-:S06]  /*3840*/  VIADD R10, R3, 0x1ffffffe ;  /* 0x1ffffffe030a7836 */ /* 0x001fcc0000000000 */
[----:B------:R-:W0:Y:S02]  /*3850*/  F2I.U64.TRUNC R10, R10 ;  /* 0x0000000a000a7311 */ /* 0x000e24000020d800 */
[----:B0-----:R-:W-:-:S04]  /*3860*/  IMAD.WIDE.U32 R12, R10, UR4, RZ ;  /* 0x000000040a0c7c25 */ /* 0x001fc8000f8e00ff */
[C---:B------:R-:W-:Y:S01]  /*3870*/  IMAD R5, R10.reuse, UR5, R13 ;  /* 0x000000050a057c24 */ /* 0x040fe2000f8e020d */
[----:B------:R-:W-:Y:S01]  /*3880*/  IADD3 R7, P0, RZ, -R12, RZ ;  /* 0x8000000cff077210 */ /* 0x000fe20007f1e0ff */
[----:B------:R-:W-:Y:S02]  /*3890*/  IMAD.MOV.U32 R13, RZ, RZ, R10 ;  /* 0x000000ffff0d7224 */ /* 0x000fe400078e000a */
[----:B------:R-:W-:Y:S02]  /*38a0*/  IMAD R5, R11, UR4, R5 ;  /* 0x000000040b057c24 */ /* 0x000fe4000f8e0205 */
[----:B------:R-:W-:-:S03]  /*38b0*/  IMAD.HI.U32 R12, R10, R7, RZ ;  /* 0x000000070a0c7227 */ /* 0x000fc600078e00ff */
[----:B------:R-:W-:-:S05]  /*38c0*/  IADD3.X R5, RZ, ~R5, RZ, P0, !PT ;  /* 0x80000005ff057210 */ /* 0x000fca00007fe4ff */
        /* <DEDUP_REMOVED lines=9> */
[----:B------:R-:W-:-:S03]  /*3960*/  IADD3 R11, P0, RZ, -R10, RZ ;  /* 0x8000000aff0b7210 */ /* 0x000fc60007f1e0ff */
[----:B------:R-:W-:Y:S02]  /*3970*/  IMAD R5, R3, UR4, R12 ;  /* 0x0000000403057c24 */ /* 0x000fe4000f8e020c */
[----:B------:R-:W-:-:S04]  /*3980*/  IMAD.HI.U32 R12, R13, R11, RZ ;  /* 0x0000000b0d0c7227 */ /* 0x000fc800078e00ff */
[----:B------:R-:W-:-:S04]  /*3990*/  IMAD.X R10, RZ, RZ, ~R5, P0 ;  /* 0x000000ffff0a7224 */ /* 0x000fc800000e0e05 */
[----:B------:R-:W-:-:S04]  /*39a0*/  IMAD.WIDE.U32 R12, P0, R13, R10, R12 ;  /* 0x0000000a0d0c7225 */ /* 0x000fc8000780000c */
[C---:B------:R-:W-:Y:S02]  /*39b0*/  IMAD R14, R3.reuse, R10, RZ ;  /* 0x0000000a030e7224 */ /* 0x040fe400078e02ff */
[----:B------:R-:W-:-:S04]  /*39c0*/  IMAD.HI.U32 R5, P1, R3, R11, R12 ;  /* 0x0000000b03057227 */ /* 0x000fc8000782000c */
[----:B------:R-:W-:Y:S01]  /*39d0*/  IMAD.HI.U32 R10, R3, R10, RZ ;  /* 0x0000000a030a7227 */ /* 0x000fe200078e00ff */
[----:B------:R-:W-:-:S03]  /*39e0*/  IADD3 R5, P2, R14, R5, RZ ;  /* 0x000000050e057210 */ /* 0x000fc60007f5e0ff */
[----:B------:R-:W-:Y:S02]  /*39f0*/  IMAD.X R3, R10, 0x1, R3, P0 ;  /* 0x000000010a037824 */ /* 0x000fe400000e0603 */
[----:B------:R-:W-:-:S03]  /*3a00*/  IMAD.HI.U32 R10, R5, R0, RZ ;  /* 0x00000000050a7227 */ /* 0x000fc600078e00ff */
[----:B------:R-:W-:Y:S01]  /*3a10*/  IADD3.X R3, RZ, RZ, R3, P2, P1 ;  /* 0x000000ffff037210 */ /* 0x000fe200017e2403 */
[----:B------:R-:W-:Y:S02]  /*3a20*/  IMAD.MOV.U32 R11, RZ, RZ, RZ ;  /* 0x000000ffff0b7224 */ /* 0x000fe400078e00ff */
[----:B------:R-:W-:-:S04]  /*3a30*/  IMAD.WIDE.U32 R10, R5, R2, R10 ;  /* 0x00000002050a7225 */ /* 0x000fc800078e000a */
[C---:B------:R-:W-:Y:S02]  /*3a40*/  IMAD R12, R3.reuse, R2, RZ ;  /* 0x00000002030c7224 */ /* 0x040fe400078e02ff */
[----:B------:R-:W-:-:S04]  /*3a50*/  IMAD.HI.U32 R5, P0, R3, R0, R10 ;  /* 0x0000000003057227 */ /* 0x000fc8000780000a */
[----:B------:R-:W-:Y:S01]  /*3a60*/  IMAD.HI.U32 R3, R3, R2, RZ ;  /* 0x0000000203037227 */ /* 0x000fe200078e00ff */
[----:B------:R-:W-:-:S04]  /*3a70*/  IADD3 R5, P1, R12, R5, RZ ;  /* 0x000000050c057210 */ /* 0x000fc80007f3e0ff */
[----:B------:R-:W-:Y:S01]  /*3a80*/  IADD3.X R3, R3, RZ, RZ, P0, !PT ;  /* 0x000000ff03037210 */ /* 0x000fe200007fe4ff */
[----:B------:R-:W-:-:S04]  /*3a90*/  IMAD.WIDE.U32 R10, R5, UR4, RZ ;  /* 0x00000004050a7c25 */ /* 0x000fc8000f8e00ff */
[----:B------:R-:W-:Y:S01]  /*3aa0*/  IMAD.X R3, RZ, RZ, R3, P1 ;  /* 0x000000ffff037224 */ /* 0x000fe200008e0603 */
[----:B------:R-:W-:Y:S01]  /*3ab0*/  IADD3 R10, P1, -R10, R0, RZ ;  /* 0x000000000a0a7210 */ /* 0x000fe20007f3e1ff */
[C---:B------:R-:W-:Y:S01]  /*3ac0*/  IMAD R12, R5.reuse, UR5, R11 ;  /* 0x00000005050c7c24 */ /* 0x040fe2000f8e020b */
[----:B------:R-:W-:Y:S02]  /*3ad0*/  IADD3 R0, P2, R5, 0x1, RZ ;  /* 0x0000000105007810 */ /* 0x000fe40007f5e0ff */
[----:B------:R-:W-:Y:S01]  /*3ae0*/  ISETP.GE.U32.AND P0, PT, R10, UR4, PT ;  /* 0x000000040a007c0c */ /* 0x000fe2000bf06070 */
[----:B------:R-:W-:-:S04]  /*3af0*/  IMAD R7, R3, UR4, R12 ;  /* 0x0000000403077c24 */ /* 0x000fc8000f8e020c */
[----:B------:R-:W-:Y:S01]  /*3b00*/  IMAD.X R12, R2, 0x1, ~R7, P1 ;  /* 0x00000001020c7824 */ /* 0x000fe200008e0e07 */
[----:B------:R-:W-:Y:S01]  /*3b10*/  IADD3 R7, P1, R10, -UR4, RZ ;  /* 0x800000040a077c10 */ /* 0x000fe2000ff3e0ff */
[----:B------:R-:W-:-:S03]  /*3b20*/  IMAD.X R2, RZ, RZ, R3, P2 ;  /* 0x000000ffff027224 */ /* 0x000fc600010e0603 */
[C---:B------:R-:W-:Y:S02]  /*3b30*/  ISETP.GE.U32.AND.EX P0, PT, R12.reuse, UR5, PT, P0 ;  /* 0x000000050c007c0c */ /* 0x040fe4000bf06100 */
[----:B------:R-:W-:Y:S02]  /*3b40*/  IADD3.X R9, R12, ~UR5, RZ, P1, !PT ;  /* 0x800000050c097c10 */ /* 0x000fe40008ffe4ff */
[----:B------:R-:W-:Y:S02]  /*3b50*/  SEL R5, R0, R5, P0 ;  /* 0x0000000500057207 */ /* 0x000fe40000000000 */
[----:B------:R-:W-:Y:S02]  /*3b60*/  SEL R7, R7, R10, P0 ;  /* 0x0000000a07077207 */ /* 0x000fe40000000000 */
[----:B------:R-:W-:Y:S02]  /*3b70*/  SEL R0, R2, R3, P0 ;  /* 0x0000000302007207 */ /* 0x000fe40000000000 */
[----:B------:R-:W-:-:S02]  /*3b80*/  IADD3 R16, P2, R5, 0x1, RZ ;  /* 0x0000000105107810 */ /* 0x000fc40007f5e0ff */
[----:B------:R-:W-:Y:S02]  /*3b90*/  SEL R9, R9, R12, P0 ;  /* 0x0000000c09097207 */ /* 0x000fe40000000000 */
[----:B------:R-:W-:Y:S01]  /*3ba0*/  ISETP.GE.U32.AND P0, PT, R7, UR4, PT ;  /* 0x0000000407007c0c */ /* 0x000fe2000bf06070 */
[----:B------:R-:W-:Y:S01]  /*3bb0*/  IMAD.X R17, RZ, RZ, R0, P2 ;  /* 0x000000ffff117224 */ /* 0x000fe200010e0600 */
[----:B------:R-:W-:Y:S02]  /*3bc0*/  ISETP.NE.U32.AND P1, PT, RZ, UR4, PT ;  /* 0x00000004ff007c0c */ /* 0x000fe4000bf25070 */
[----:B------:R-:W-:Y:S01]  /*3bd0*/  ISETP.GE.U32.AND.EX P0, PT, R9, UR5, PT, P0 ;  /* 0x0000000509007c0c */ /* 0x000fe2000bf06100 */
[----:B------:R-:W-:Y:S01]  /*3be0*/  IMAD.MOV.U32 R9, RZ, RZ, 0x0 ;  /* 0x00000000ff097424 */ /* 0x000fe200078e00ff */
[----:B------:R-:W-:Y:S02]  /*3bf0*/  ISETP.NE.AND.EX P1, PT, RZ, UR5, PT, P1 ;  /* 0x00000005ff007c0c */ /* 0x000fe4000bf25310 */
[----:B------:R-:W-:-:S02]  /*3c00*/  SEL R16, R16, R5, P0 ;  /* 0x0000000510107207 */ /* 0x000fc40000000000 */
[----:B------:R-:W-:Y:S02]  /*3c10*/  SEL R17, R17, R0, P0 ;  /* 0x0000000011117207 */ /* 0x000fe40000000000 */
[----:B------:R-:W-:Y:S02]  /*3c20*/  SEL R16, R16, 0xffffffff, P1 ;  /* 0xffffffff10107807 */ /* 0x000fe40000800000 */
[----:B------:R-:W-:Y:S01]  /*3c30*/  SEL R17, R17, 0xffffffff, P1 ;  /* 0xffffffff11117807 */ /* 0x000fe20000800000 */
[----:B------:R-:W-:Y:S06]  /*3c40*/  RET.REL.NODEC R8 `(_ZN2at6native49_GLOBAL__N__cfa43aba_16_ReflectionPad_cu_f800513921reflection_pad1d_flatIN3c108BFloat16EEEvPKT_PS5_lllll) ;  /* 0xffffffc008ec7950 */ /* 0x000fec0003c3ffff */
        .weak           $__internal_36_$__cuda_sm20_rem_s64
        .type           $__internal_36_$__cuda_sm20_rem_s64,@function
        .size           $__internal_36_$__cuda_sm20_rem_s64,(.L_x_1165 - $__internal_36_$__cuda_sm20_rem_s64)
$__internal_36_$__cuda_sm20_rem_s64:
[-C--:B------:R-:W-:Y:S02]  /*3c50*/  IADD3 R21, P1, RZ, -R8.reuse, RZ ;  /* 0x80000008ff157210 */ /* 0x080fe40007f3e0ff */
[----:B------:R-:W-:Y:S02]  /*3c60*/  ISETP.GE.AND P0, PT, R7, RZ, PT ;  /* 0x000000ff0700720c */ /* 0x000fe40003f06270 */
[-C--:B------:R-:W-:Y:S02]  /*3c70*/  IADD3.X R2, RZ, ~R7.reuse, RZ, P1, !PT ;  /* 0x80000007ff027210 */ /* 0x080fe40000ffe4ff */
[----:B------:R-:W-:Y:S02]  /*3c80*/  SEL R20, R21, R8, !P0 ;  /* 0x0000000815147207 */ /* 0x000fe40004000000 */
[----:B------:R-:W-:-:S04]  /*3c90*/  SEL R21, R2, R7, !P0 ;  /* 0x0000000702157207 */ /* 0x000fc80004000000 */
[----:B------:R-:W0:Y:S08]  /*3ca0*/  I2F.U64.RP R2, R20 ;  /* 0x0000001400027312 */ /* 0x000e300000309000 */
[----:B0-----:R-:W0:Y:S02]  /*3cb0*/  MUFU.RCP R18, R2 ;  /* 0x0000000200127308 */ /* 0x001e240000001000 */
[----:B0-----:R-:W-:-:S06]  /*3cc0*/  VIADD R18, R18, 0x1ffffffe ;  /* 0x1ffffffe12127836 */ /* 0x001fcc0000000000 */
[----:B------:R-:W0:Y:S02]  /*3cd0*/  F2I.U64.TRUNC R18, R18 ;  /* 0x0000001200127311 */ /* 0x000e24000020d800 */
[----:B0-----:R-:W-:-:S04]  /*3ce0*/  IMAD.WIDE.U32 R24, R18, R20, RZ ;  /* 0x0000001412187225 */ /* 0x001fc800078e00ff */
[C---:B------:R-:W-:Y:S01]  /*3cf0*/  IMAD R3, R18.reuse, R21, R25 ;  /* 0x0000001512037224 */ /* 0x040fe200078e0219 */
[----:B------:R-:W-:Y:S01]  /*3d00*/  IADD3 R5, P0, RZ, -R24, RZ ;  /* 0x80000018ff057210 */ /* 0x000fe20007f1e0ff */
[----:B------:R-:W-:Y:S02]  /*3d10*/  IMAD.MOV.U32 R25, RZ, RZ, R18 ;  /* 0x000000ffff197224 */ /* 0x000fe400078e0012 */
[----:B------:R-:W-:Y:S02]  /*3d20*/  IMAD R3, R19, R20, R3 ;  /* 0x0000001413037224 */ /* 0x000fe400078e0203 */
        /* <DEDUP_REMOVED lines=12> */
[----:B------:R-:W-:Y:S01]  /*3df0*/  ISETP.GE.AND P1, PT, R9, RZ, PT ;  /* 0x000000ff0900720c */ /* 0x000fe20003f26270 */
[----:B------:R-:W-:Y:S01]  /*3e00*/  IMAD R2, R19, R20, R2 ;  /* 0x0000001413027224 */ /* 0x000fe200078e0202 */
[----:B------:R-:W-:Y:S01]  /*3e10*/  IADD3 R3, P4, RZ, -R10, RZ ;  /* 0x8000000aff037210 */ /* 0x000fe20007f9e0ff */
[----:B------:R-:W-:-:S03]  /*3e20*/  IMAD.HI.U32 R24, R25, R18, RZ ;  /* 0x0000001219187227 */ /* 0x000fc600078e00ff */
[----:B------:R-:W-:Y:S01]  /*3e30*/  SEL R3, R3, R10, !P1 ;  /* 0x0000000a03037207 */ /* 0x000fe20004800000 */
[----:B------:R-:W-:Y:S01]  /*3e40*/  IMAD.X R2, RZ, RZ, ~R2, P0 ;  /* 0x000000ffff027224 */ /* 0x000fe200000e0e02 */
[----:B------:R-:W-:-:S03]  /*3e50*/  IADD3.X R10, RZ, ~R9, RZ, P4, !PT ;  /* 0x80000009ff0a7210 */ /* 0x000fc600027fe4ff */
[----:B------:R-:W-:Y:S01]  /*3e60*/  IMAD.WIDE.U32 R24, P0, R25, R2, R24 ;  /* 0x0000000219187225 */ /* 0x000fe20007800018 */
[----:B------:R-:W-:-:S03]  /*3e70*/  SEL R9, R10, R9, !P1 ;  /* 0x000000090a097207 */ /* 0x000fc60004800000 */
        /* <DEDUP_REMOVED lines=21> */
[----:B------:R-:W-:-:S04]  /*3fd0*/  IADD3 R10, P2, R3, -R20, RZ ;  /* 0x80000014030a7210 */ /* 0x000fc80007f5e0ff */
[CC--:B------:R-:W-:Y:S02]  /*3fe0*/  ISETP.GE.U32.AND.EX P0, PT, R9.reuse, R21.reuse, PT, P0 ;  /* 0x000000150900720c */ /* 0x0c0fe40003f06100 */
[----:B------:R-:W-:Y:S02]  /*3ff0*/  IADD3.X R2, R9, ~R21, RZ, P2, !PT ;  /* 0x8000001509027210 */ /* 0x000fe400017fe4ff */
[----:B------:R-:W-:Y:S02]  /*4000*/  SEL R3, R10, R3, P0 ;  /* 0x000000030a037207 */ /* 0x000fe40000000000 */
[----:B------:R-:W-:Y:S02]  /*4010*/  SEL R9, R2, R9, P0 ;  /* 0x0000000902097207 */ /* 0x000fe40000000000 */
[CC--:B------:R-:W-:Y:S02]  /*4020*/  ISETP.GE.U32.AND P0, PT, R3.reuse, R20.reuse, PT ;  /* 0x000000140300720c */ /* 0x0c0fe40003f06070 */
[----:B------:R-:W-:-:S02]  /*4030*/  IADD3 R2, P2, R3, -R20, RZ ;  /* 0x8000001403027210 */ /* 0x000fc40007f5e0ff */
[----:B------:R-:W-:-:S03]  /*4040*/  ISETP.GE.U32.AND.EX P0, PT, R9, R21, PT, P0 ;  /* 0x000000150900720c */ /* 0x000fc60003f06100 */
[----:B------:R-:W-:Y:S01]  /*4050*/  IMAD.X R20, R9, 0x1, ~R21, P2 ;  /* 0x0000000109147824 */ /* 0x000fe200010e0e15 */
[----:B------:R-:W-:-:S04]  /*4060*/  SEL R2, R2, R3, P0 ;  /* 0x0000000302027207 */ /* 0x000fc80000000000 */
[----:B------:R-:W-:Y:S01]  /*4070*/  SEL R20, R20, R9, P0 ;  /* 0x0000000914147207 */ /* 0x000fe20000000000 */
[----:B------:R-:W-:Y:S01]  /*4080*/  IMAD.MOV.U32 R9, RZ, RZ, 0x0 ;  /* 0x00000000ff097424 */ /* 0x000fe200078e00ff */
[-C--:B------:R-:W-:Y:S02]  /*4090*/  IADD3 R3, P2, RZ, -R2.reuse, RZ ;  /* 0x80000002ff037210 */ /* 0x080fe40007f5e0ff */
[----:B------:R-:W-:Y:S01]  /*40a0*/  ISETP.NE.U32.AND P0, PT, R8, RZ, PT ;  /* 0x000000ff0800720c */ /* 0x000fe20003f05070 */
[----:B------:R-:W-:Y:S01]  /*40b0*/  IMAD.MOV.U32 R8, RZ, RZ, R0 ;  /* 0x000000ffff087224 */ /* 0x000fe200078e0000 */
[----:B------:R-:W-:Y:S01]  /*40c0*/  SEL R3, R3, R2, !P1 ;  /* 0x0000000203037207 */ /* 0x000fe20004800000 */
[----:B------:R-:W-:Y:S01]  /*40d0*/  IMAD.X R5, RZ, RZ, ~R20, P2 ;  /* 0x000000ffff057224 */ /* 0x000fe200010e0e14 */
[----:B------:R-:W-:-:S04]  /*40e0*/  ISETP.NE.AND.EX P0, PT, R7, RZ, PT, P0 ;  /* 0x000000ff0700720c */ /* 0x000fc80003f05300 */
[----:B------:R-:W-:Y:S02]  /*40f0*/  SEL R5, R5, R20, !P1 ;  /* 0x0000001405057207 */ /* 0x000fe40004800000 */
[----:B------:R-:W-:Y:S02]  /*4100*/  SEL R2, R3, 0xffffffff, P0 ;  /* 0xffffffff03027807 */ /* 0x000fe40000000000 */
[----:B------:R-:W-:Y:S01]  /*4110*/  SEL R3, R5, 0xffffffff, P0 ;  /* 0xffffffff05037807 */ /* 0x000fe20000000000 */
[----:B------:R-:W-:Y:S06]  /*4120*/  RET.REL.NODEC R8 `(_ZN2at6native49_GLOBAL__N__cfa43aba_16_ReflectionPad_cu_f800513921reflection_pad1d_flatIN3c108BFloat16EEEvPKT_PS5_lllll) ;  /* 0xffffffbc08b47950 */ /* 0x000fec0003c3ffff */
.L_x_239:
        /* <DEDUP_REMOVED lines=13> */
.L_x_1165:


//--------------------- .text._ZN2at6native49_GLOBAL__N__cfa43aba_16_ReflectionPad_cu_f800513927reflection_pad1d_out_kernelIN3c108BFloat16EEEvPKT_PS5_lll --------------------------
	.section	.text._ZN2at6native49_GLOBAL__N__cfa43aba_16_ReflectionPad_cu_f800513927reflection_pad1d_out_kernelIN3c108BFloat16EEEvPKT_PS5_lll,"ax",@progbits
	.align	128
.text._ZN2at6native49_GLOBAL__N__cfa43aba_16_ReflectionPad_cu_f800513927reflection_pad1d_out_kernelIN3c108BFloat16EEEvPKT_PS5_lll:
        .type           _ZN2at6native49_GLOBAL__N__cfa43aba_16_ReflectionPad_cu_f800513927reflection_pad1d_out_kernelIN3c108BFloat16EEEvPKT_PS5_lll,@function
        .size           _ZN2at6native49_GLOBAL__N__cfa43aba_16_ReflectionPad_cu_f800513927reflection_pad1d_out_kernelIN3c108BFloat16EEEvPKT_PS5_lll,(.L_x_1169 - _ZN2at6native49_GLOBAL__N__cfa43aba_16_ReflectionPad_cu_f800513927reflection_pad1d_out_kernelIN3c108BFloat16EEEvPKT_PS5_lll)
        .other          _ZN2at6native49_GLOBAL__N__cfa43aba_16_ReflectionPad_cu_f800513927reflection_pad1d_out_kernelIN3c108BFloat16EEEvPKT_PS5_lll,@"STO_CUDA_ENTRY STV_DEFAULT"
_ZN2at6native49_GLOBAL__N__cfa43aba_16_ReflectionPad_cu_f800513927reflection_pad1d_out_kernelIN3c108BFloat16EEEvPKT_PS5_lll:
        /* <DEDUP_REMOVED lines=23> */
[----:B------:R-:W-:Y:S02]  /*0170*/  ISETP.GT.U32.AND P0, PT, R4, RZ, PT ;  /* 0x000000ff0400720c */ /* 0x000fe40003f04070 */
[----:B------:R-:W-:-:S02]  /*0180*/  ISETP.LT.AND P2, PT, R3, RZ, PT ;  /* 0x000000ff0300720c */ /* 0x000fc40003f41270 */
[----:B------:R-:W-:Y:S02]  /*0190*/  IADD3 R14, P4, RZ, -R4, RZ ;  /* 0x80000004ff0e7210 */ /* 0x000fe40007f9e0ff */
[----:B------:R-:W-:Y:S02]  /*01a0*/  SEL R6, R15, R6, P2 ;  /* 0x000000060f067207 */ /* 0x000fe40001000000 */
[----:B------:R-:W-:Y:S01]  /*01b0*/  ISETP.GT.AND.EX P0, PT, R5, RZ, PT, P0 ;  /* 0x000000ff0500720c */ /* 0x000fe20003f04300 */
        /* <DEDUP_REMOVED lines=9> */
[C---:B------:R-:W-:Y:S01]  /*0250*/  LEA R10, P4, R4.reuse, R10, 0x1 ;  /* 0x0000000a040a7211 */ /* 0x040fe200078808ff */
[----:B------:R-:W-:Y:S01]  /*0260*/  IMAD.X R14, RZ, RZ, ~R3, P3 ;  /* 0x000000ffff0e7224 */ /* 0x000fe200018e0e03 */
[C---:B------:R-:W-:Y:S02]  /*0270*/  SEL R11, R4.reuse, RZ, P0 ;  /* 0x000000ff040b7207 */ /* 0x040fe40000000000 */
[----:B------:R-:W-:Y:S02]  /*0280*/  LEA.HI.X R4, R4, R9, R5, 0x1, P4 ;  /* 0x0000000904047211 */ /* 0x000fe400020f0c05 */
[----:B------:R-:W-:-:S02]  /*0290*/  LOP3.LUT R9, RZ, R11, RZ, 0x33, !PT ;  /* 0x0000000bff097212 */ /* 0x000fc400078e33ff */
[----:B------:R-:W-:Y:S02]  /*02a0*/  IADD3.X R11, ~R12, RZ, RZ, P5, P6 ;  /* 0x000000ff0c0b7210 */ /* 0x000fe40002fec5ff */
        /* <DEDUP_REMOVED lines=14> */
[----:B------:R-:W-:Y:S01]  /*0390*/  LEA.HI.X R5, R6, UR7, R3, 0x1, P0 ;  /* 0x0000000706057c11 */ /* 0x000fe200080f0c03 */
[----:B------:R-:W-:-:S05]  /*03a0*/  ULDC.64 UR6, c[0x0][0x208] ;  /* 0x0000820000067ab9 */ /* 0x000fca0000000a00 */
[----:B------:R-:W2:Y:S01]  /*03b0*/  LDG.E.U16 R5, desc[UR6][R4.64] ;  /* 0x0000000604057981 */ /* 0x000ea2000c1e1500 */
[----:B------:R-:W-:Y:S02]  /*03c0*/  IMAD.MOV.U32 R3, RZ, RZ, RZ ;  /* 0x000000ffff037224 */ /* 0x000fe400078e00ff */
[----:B------:R-:W-:-:S04]  /*03d0*/  IMAD.WIDE.U32 R2, R7, UR4, R2 ;  /* 0x0000000407027c25 */ /* 0x000fc8000f8e0002 */
[----:B------:R-:W-:Y:S01]  /*03e0*/  IMAD R7, R0, UR4, RZ ;  /* 0x0000000400077c24 */ /* 0x000fe2000f8e02ff */
[----:B------:R-:W-:Y:S02]  /*03f0*/  ULDC.64 UR4, c[0x0][0x218] ;  /* 0x0000860000047ab9 */ /* 0x000fe40000000a00 */
[----:B------:R-:W-:Y:S01]  /*0400*/  LEA R6, P0, R2, UR4, 0x1 ;  /* 0x0000000402067c11 */ /* 0x000fe2000f8008ff */
[----:B------:R-:W-:-:S05]  /*0410*/  IMAD.IADD R3, R3, 0x1, R7 ;  /* 0x0000000103037824 */ /* 0x000fca00078e0207 */
[----:B------:R-:W-:-:S05]  /*0420*/  LEA.HI.X R7, R2, UR5, R3, 0x1, P0 ;  /* 0x0000000502077c11 */ /* 0x000fca00080f0c03 */
[----:B--2---:R-:W-:Y:S01]  /*0430*/  STG.E.U16 desc[UR6][R6.64], R5 ;  /* 0x0000000506007986 */ /* 0x004fe2000c101506 */
[----:B------:R-:W-:Y:S05]  /*0440*/  EXIT ;  /* 0x000000000000794d */ /* 0x000fea0003800000 */
.L_x_240:
        /* <DEDUP_REMOVED lines=11> */
.L_x_1169:


//--------------------- .text._ZN2at6native49_GLOBAL__N__cfa43aba_16_ReflectionPad_cu_f800513921reflection_pad1d_flatIN3c104HalfEEEvPKT_PS5_lllll --------------------------
	.section	.text._ZN2at6native49_GLOBAL__N__cfa43aba_16_ReflectionPad_cu_f800513921reflection_pad1d_flatIN3c104HalfEEEvPKT_PS5_lllll,"ax",@progbits
	.align	128
.text._ZN2at6native49_GLOBAL__N__cfa43aba_16_ReflectionPad_cu_f800513921reflection_pad1d_flatIN3c104HalfEEEvPKT_PS5_lllll:
        .type           _ZN2at6native49_GLOBAL__N__cfa43aba_16_ReflectionPad_cu_f800513921reflection_pad1d_flatIN3c104HalfEEEvPKT_PS5_lllll,@function
        .size           _ZN2at6native49_GLOBAL__N__cfa43aba_16_ReflectionPad_cu_f800513921reflection_pad1d_flatIN3c104HalfEEEvPKT_PS5_lllll,(.L_x_1170 - _ZN2at6native49_GLOBAL__N__cfa43aba_16_ReflectionPad_cu_f800513921reflection_pad1d_flatIN3c104HalfEEEvPKT_PS5_lllll)
        .other          _ZN2at6native49_GLOBAL__N__cfa43aba_16_ReflectionPad_cu_f800513921reflection_pad1d_flatIN3c104HalfEEEvPKT_PS5_lllll,@"STO_CUDA_ENTRY STV_DEFAULT"
_ZN2at6native49_GLOBAL__N__cfa43aba_16_ReflectionPad_cu_f800513921reflection_pad1d_flatIN3c104HalfEEEvPKT_PS5_lllll:
        /* <DEDUP_REMOVED lines=38> */
[----:B------:R-:W-:Y:S05]  /*0260*/  CALL.REL.NOINC `($__internal_38_$__cuda_sm20_div_u64) ;  /* 0x00000034006c7944 */ /* 0x000fea0003c00000 */
[----:B------:R-:W-:Y:S05]  /*0270*/  BRA `(.L_x_243) ;  /* 0x00000000004c7947 */ /* 0x000fea0003800000 */
.L_x_242:
        /* <DEDUP_REMOVED lines=19> */
.L_x_243:
[----:B------:R-:W-:Y:S05]  /*03b0*/  BSYNC B0 ;  /* 0x0000000000007941 */ /* 0x000fea0003800000 */
.L_x_241:
        /* <DEDUP_REMOVED lines=25> */
.L_x_253:
[----:B------:R-:W-:Y:S01]  /*0550*/  LOP3.LUT R0, R4, UR45, RZ, 0xfc, !PT ;  /* 0x0000002d04007c12 */ /* 0x000fe2000f8efcff */
[----:B------:R-:W-:Y:S03]  /*0560*/  BSSY B1, `(.L_x_247) ;  /* 0x000001b000017945 */ /* 0x000fe60003800000 */
[----:B------:R-:W-:-:S13]  /*0570*/  ISETP.NE.U32.AND P0, PT, R0, RZ, PT ;  /* 0x000000ff0000720c */ /* 0x000fda0003f05070 */
[----:B0-----:R-:W-:Y:S05]  /*0580*/  @!P0 BRA `(.L_x_248) ;  /* 0x0000000000148947 */ /* 0x001fea0003800000 */
[----:B------:R-:W-:-:S07]  /*0590*/  MOV R0, 0x5b0 ;  /* 0x000005b000007802 */ /* 0x000fce0000000f00 */
[----:B------:R-:W-:Y:S05]  /*05a0*/  CALL.REL.NOINC `($__internal_37_$__cuda_sm20_div_s64) ;  /* 0x0000002c003c7944 */ /* 0x000fea0003c00000 */
[----:B------:R-:W-:Y:S01]  /*05b0*/  IMAD.MOV.U32 R22, RZ, RZ, R2 ;  /* 0x000000ffff167224 */ /* 0x000fe200078e0002 */
[----:B------:R-:W-:Y:S01]  /*05c0*/  MOV R23, R3 ;  /* 0x0000000300177202 */ /* 0x000fe20000000f00 */
[----:B------:R-:W-:Y:S06]  /*05d0*/  BRA `(.L_x_249) ;  /* 0x00000000004c7947 */ /* 0x000fec0003800000 */
.L_x_248:
        /* <DEDUP_REMOVED lines=19> */
.L_x_249:
[----:B------:R-:W-:Y:S05]  /*0710*/  BSYNC B1 ;  /* 0x0000000000017941 */ /* 0x000fea0003800000 */
.L_x_247:
        /* <DEDUP_REMOVED lines=16> */
[----:B------:R-:W-:Y:S05]  /*0820*/  CALL.REL.NOINC `($__internal_39_$__cuda_sm20_rem_s64) ;  /* 0x0000003400087944 */ /* 0x000fea0003c00000 */
[----:B------:R-:W-:Y:S05]  /*0830*/  BRA `(.L_x_252) ;  /* 0x0000000000487947 */ /* 0x000fea0003800000 */
.L_x_251:
        /* <DEDUP_REMOVED lines=18> */
.L_x_252:
[----:B------:R-:W-:Y:S05]  /*0960*/  BSYNC B1 ;  /* 0x0000000000017941 */ /* 0x000fea0003800000 */
.L_x_250:
        /* <DEDUP_REMOVED lines=32> */
.L_x_246:
[----:B------:R-:W-:Y:S05]  /*0b70*/  BSYNC B0 ;  /* 0x0000000000007941 */ /* 0x000fea0003800000 */
.L_x_245:
        /* <DEDUP_REMOVED lines=11> */
.L_x_279:
        /* <DEDUP_REMOVED lines=11> */
[----:B------:R-:W-:Y:S05]  /*0ce0*/  CALL.REL.NOINC `($__internal_37_$__cuda_sm20_div_s64) ;  /* 0x00000024006c7944 */ /* 0x000fea0003c00000 */
[----:B------:R-:W-:Y:S01]  /*0cf0*/  MOV R16, R2 ;  /* 0x0000000200107202 */ /* 0x000fe20000000f00 */
[----:B------:R-:W-:Y:S01]  /*0d00*/  IMAD.MOV.U32 R17, RZ, RZ, R3 ;  /* 0x000000ffff117224 */ /* 0x000fe200078e0003 */
[----:B------:R-:W-:Y:S06]  /*0d10*/  BRA `(.L_x_257) ;  /* 0x00000000004c7947 */ /* 0x000fec0003800000 */
.L_x_256:
        /* <DEDUP_REMOVED lines=19> */
.L_x_257:
[----:B------:R-:W-:Y:S05]  /*0e50*/  BSYNC B1 ;  /* 0x0000000000017941 */ /* 0x000fea0003800000 */
.L_x_255:
        /* <DEDUP_REMOVED lines=16> */
[----:B------:R-:W-:Y:S05]  /*0f60*/  CALL.REL.NOINC `($__internal_39_$__cuda_sm20_rem_s64) ;  /* 0x0000002c00387944 */ /* 0x000fea0003c00000 */
[----:B------:R-:W-:Y:S05]  /*0f70*/  BRA `(.L_x_260) ;  /* 0x0000000000487947 */ /* 0x000fea0003800000 */
.L_x_259:
        /* <DEDUP_REMOVED lines=18> */
.L_x_260:
[----:B------:R-:W-:Y:S05]  /*10a0*/  BSYNC B1 ;  /* 0x0000000000017941 */ /* 0x000fea0003800000 */
.L_x_258:
        /* <DEDUP_REMOVED lines=30> */
[----:B0-----:R-:W-:Y:S05]  /*1290*/  CALL.REL.NOINC `($__internal_37_$__cuda_sm20_div_s64) ;  /* 0x0000002000007944 */ /* 0x001fea0003c00000 */
[----:B------:R-:W-:Y:S02]  /*12a0*/  IMAD.MOV.U32 R22, RZ, RZ, R2 ;  /* 0x000000ffff167224 */ /* 0x000fe400078e0002 */
[----:B------:R-:W-:Y:S01]  /*12b0*/  IMAD.MOV.U32 R23, RZ, RZ, R3 ;  /* 0x000000ffff177224 */ /* 0x000fe200078e0003 */
[----:B------:R-:W-:Y:S06]  /*12c0*/  BRA `(.L_x_263) ;  /* 0x00000000004c7947 */ /* 0x000fec0003800000 */
.L_x_262:
        /* <DEDUP_REMOVED lines=19> */
.L_x_263:
[----:B------:R-:W-:Y:S05]  /*1400*/  BSYNC B1 ;  /* 0x0000000000017941 */ /* 0x000fea0003800000 */
.L_x_261:
        /* <DEDUP_REMOVED lines=18> */
.L_x_265:
        /* <DEDUP_REMOVED lines=18> */
.L_x_266:
[----:B------:R-:W-:Y:S05]  /*1650*/  BSYNC B1 ;  /* 0x0000000000017941 */ /* 0x000fea0003800000 */
.L_x_264:
        /* <DEDUP_REMOVED lines=34> */
.L_x_268:
        /* <DEDUP_REMOVED lines=19> */
.L_x_269:
[----:B------:R-:W-:Y:S05]  /*19b0*/  BSYNC B1 ;  /* 0x0000000000017941 */ /* 0x000fea0003800000 */
.L_x_267:
        /* <DEDUP_REMOVED lines=18> */
.L_x_271:
        /* <DEDUP_REMOVED lines=18> */
.L_x_272:
[----:B------:R-:W-:Y:S05]  /*1c00*/  BSYNC B1 ;  /* 0x0000000000017941 */ /* 0x000fea0003800000 */
.L_x_270:
        /* <DEDUP_REMOVED lines=34> */
.L_x_274:
        /* <DEDUP_REMOVED lines=19> */
.L_x_275:
[----:B------:R-:W-:Y:S05]  /*1f60*/  BSYNC B1 ;  /* 0x0000000000017941 */ /* 0x000fea0003800000 */
.L_x_273:
        /* <DEDUP_REMOVED lines=18> */
.L_x_277:
        /* <DEDUP_REMOVED lines=18> */
.L_x_278:
[----:B------:R-:W-:Y:S05]  /*21b0*/  BSYNC B1 ;  /* 0x0000000000017941 */ /* 0x000fea0003800000 */
.L_x_276:
        /* <DEDUP_REMOVED lines=28> */
.L_x_254:
[----:B------:R-:W-:Y:S05]  /*2380*/  EXIT ;  /* 0x000000000000794d */ /* 0x000fea0003800000 */
.L_x_244:
        /* <DEDUP_REMOVED lines=14> */
.L_x_285:
[----:B------:R-:W-:Y:S01]  /*2470*/  LOP3.LUT R0, R4, UR35, RZ, 0xfc, !PT ;  /* 0x0000002304007c12 */ /* 0x000fe2000f8efcff */
[----:B------:R-:W-:Y:S03]  /*2480*/  BSSY B1, `(.L_x_282) ;  /* 0x0000019000017945 */ /* 0x000fe60003800000 */
[----:B------:R-:W-:-:S13]  /*2490*/  ISETP.NE.U32.AND P0, PT, R0, RZ, PT ;  /* 0x000000ff0000720c */ /* 0x000fda0003f05070 */
[----:B0-----:R-:W-:Y:S05]  /*24a0*/  @!P0 BRA `(.L_x_283) ;  /* 0x00000000000c8947 */ /* 0x001fea0003800000 */
[----:B------:R-:W-:-:S07]  /*24b0*/  MOV R0, 0x24d0 ;  /* 0x000024d000007802 */ /* 0x000fce0000000f00 */
[----:B------:R-:W-:Y:S05]  /*24c0*/  CALL.REL.NOINC `($__internal_37_$__cuda_sm20_div_s64) ;  /* 0x0000000c00747944 */ /* 0x000fea0003c00000 */
[----:B------:R-:W-:Y:S05]  /*24d0*/  BRA `(.L_x_284) ;  /* 0x00000000004c7947 */ /* 0x000fea0003800000 */
.L_x_283:
        /* <DEDUP_REMOVED lines=19> */
.L_x_284:
[----:B------:R-:W-:Y:S05]  /*2610*/  BSYNC B1 ;  /* 0x0000000000017941 */ /* 0x000fea0003800000 */
.L_x_282:
        /* <DEDUP_REMOVED lines=20> */
.L_x_281:
[----:B------:R-:W-:Y:S05]  /*2760*/  BSYNC B0 ;  /* 0x0000000000007941 */ /* 0x000fea0003800000 */
.L_x_280:
        /* <DEDUP_REMOVED lines=9> */
.L_x_299:
        /* <DEDUP_REMOVED lines=11> */
[----:B0-----:R-:W-:Y:S05]  /*28b0*/  CALL.REL.NOINC `($__internal_37_$__cuda_sm20_div_s64) ;  /* 0x0000000800787944 */ /* 0x001fea0003c00000 */
[----:B------:R-:W-:Y:S05]  /*28c0*/  BRA `(.L_x_289) ;  /* 0x00000000004c7947 */ /* 0x000fea0003800000 */
.L_x_288:
        /* <DEDUP_REMOVED lines=19> */
.L_x_289:
[----:B------:R-:W-:Y:S05]  /*2a00*/  BSYNC B1 ;  /* 0x0000000000017941 */ /* 0x000fea0003800000 */
.L_x_287:
        /* <DEDUP_REMOVED lines=18> */
[----:B0-----:R-:W-:Y:S05]  /*2b30*/  CALL.REL.NOINC `($__internal_37_$__cuda_sm20_div_s64) ;  /* 0x0000000400d87944 */ /* 0x001fea0003c00000 */
[----:B------:R-:W-:Y:S05]  /*2b40*/  BRA `(.L_x_292) ;  /* 0x00000000004c7947 */ /* 0x000fea0003800000 */
.L_x_291:
        /* <DEDUP_REMOVED lines=19> */
.L_x_292:
[----:B------:R-:W-:Y:S05]  /*2c80*/  BSYNC B1 ;  /* 0x0000000000017941 */ /* 0x000fea0003800000 */
.L_x_290:
        /* <DEDUP_REMOVED lines=20> */
.L_x_294:
        /* <DEDUP_REMOVED lines=19> */
.L_x_295:
[----:B------:R-:W-:Y:S05]  /*2f00*/  BSYNC B1 ;  /* 0x0000000000017941 */ /* 0x000fea0003800000 */
.L_x_293:
        /* <DEDUP_REMOVED lines=20> */
.L_x_297:
        /* <DEDUP_REMOVED lines=19> */
.L_x_298:
[----:B------:R-:W-:Y:S05]  /*3180*/  BSYNC B1 ;  /* 0x0000000000017941 */ /* 0x000fea0003800000 */
.L_x_296:
        /* <DEDUP_REMOVED lines=16> */
.L_x_286:
[----:B------:R-:W-:Y:S05]  /*3290*/  EXIT ;  /* 0x000000000000794d */ /* 0x000fea0003800000 */
        .weak           $__internal_37_$__cuda_sm20_div_s64
        .type           $__internal_37_$__cuda_sm20_div_s64,@function
        .size           $__internal_37_$__cuda_sm20_div_s64,($__internal_38_$__cuda_sm20_div_u64 - $__internal_37_$__cuda_sm20_div_s64)
$__internal_37_$__cuda_sm20_div_s64:
        /* <DEDUP_REMOVED lines=87> */
[----:B------:R-:W-:Y:S06]  /*3810*/  RET.REL.NODEC R8 `(_ZN2at6native49_GLOBAL__N__cfa43aba_16_ReflectionPad_cu_f800513921reflection_pad1d_flatIN3c104HalfEEEvPKT_PS5_lllll) ;  /* 0xffffffc408f87950 */ /* 0x000fec0003c3ffff */
        .weak           $__internal_38_$__cuda_sm20_div_u64
        .type           $__internal_38_$__cuda_sm20_div_u64,@function
        .size           $__internal_38_$__cuda_sm20_div_u64,($__internal_39_$__cuda_sm20_rem_s64 - $__internal_38_$__cuda_sm20_div_u64)
$__internal_38_$__cuda_sm20_div_u64:
        /* <DEDUP_REMOVED lines=66> */
[----:B------:R-:W-:Y:S06]  /*3c40*/  RET.REL.NODEC R8 `(_ZN2at6native49_GLOBAL__N__cfa43aba_16_ReflectionPad_cu_f800513921reflection_pad1d_flatIN3c104HalfEEEvPKT_PS5_lllll) ;  /* 0xffffffc008ec7950 */ /* 0x000fec0003c3ffff */
        .weak           $__internal_39_$__cuda_sm20_rem_s64
        .type           $__internal_39_$__cuda_sm20_rem_s64,@function
        .size           $__internal_39_$__cuda_sm20_rem_s64,(.L_x_1170 - $__internal_39_$__cuda_sm20_rem_s64)
$__internal_39_$__cuda_sm20_rem_s64:
        /* <DEDUP_REMOVED lines=77> */
[----:B------:R-:W-:Y:S06]  /*4120*/  RET.REL.NODEC R8 `(_ZN2at6native49_GLOBAL__N__cfa43aba_16_ReflectionPad_cu_f800513921reflection_pad1d_flatIN3c104HalfEEEvPKT_PS5_lllll) ;  /* 0xffffffbc08b47950 */ /* 0x000fec0003c3ffff */
.L_x_300:
        /* <DEDUP_REMOVED lines=13> */
.L_x_1170:


//--------------------- .text._ZN2at6native49_GLOBAL__N__cfa43aba_16_ReflectionPad_cu_f800513927reflection_pad1d_out_kernelIN3c104HalfEEEvPKT_PS5_lll --------------------------
	.section	.text._ZN2at6native49_GLOBAL__N__cfa43aba_16_ReflectionPad_cu_f800513927reflection_pad1d_out_kernelIN3c104HalfEEEvPKT_PS5_lll,"ax",@progbits
	.align	128
.text._ZN2at6native49_GLOBAL__N__cfa43aba_16_ReflectionPad_cu_f800513927reflection_pad1d_out_kernelIN3c104HalfEEEvPKT_PS5_lll:
        .type           _ZN2at6native49_GLOBAL__N__cfa43aba_16_ReflectionPad_cu_f800513927reflection_pad1d_out_kernelIN3c104HalfEEEvPKT_PS5_lll,@function
        .size           _ZN2at6native49_GLOBAL__N__cfa43aba_16_ReflectionPad_cu_f800513927reflection_pad1d_out_kernelIN3c104HalfEEEvPKT_PS5_lll,(.L_x_1174 - _ZN2at6native49_GLOBAL__N__cfa43aba_16_ReflectionPad_cu_f800513927reflection_pad1d_out_kernelIN3c104HalfEEEvPKT_PS5_lll)
        .other          _ZN2at6native49_GLOBAL__N__cfa43aba_16_ReflectionPad_cu_f800513927reflection_pad1d_out_kernelIN3c104HalfEEEvPKT_PS5_lll,@"STO_CUDA_ENTRY STV_DEFAULT"
_ZN2at6native49_GLOBAL__N__cfa43aba_16_ReflectionPad_cu_f800513927reflection_pad1d_out_kernelIN3c104HalfEEEvPKT_PS5_lll:
        /* <DEDUP_REMOVED lines=69> */
.L_x_301:
        /* <DEDUP_REMOVED lines=11> */
.L_x_1174:


//--------------------- .text._ZN2at6native49_GLOBAL__N__cfa43aba_16_ReflectionPad_cu_f800513921reflection_pad1d_flatIN3c107complexIfEEEEvPKT_PS6_lllll --------------------------
	.section	.text._ZN2at6native49_GLOBAL__N__cfa43aba_16_ReflectionPad_cu_f800513921reflection_pad1d_flatIN3c107complexIfEEEEvPKT_PS6_lllll,"ax",@progbits
	.align	128
.text._ZN2at6native49_GLOBAL__N__cfa43aba_16_ReflectionPad_cu_f800513921reflection_pad1d_flatIN3c107complexIfEEEEvPKT_PS6_lllll:
        .type           _ZN2at6native49_GLOBAL__N__cfa43aba_16_ReflectionPad_cu_f800513921reflection_pad1d_flatIN3c107complexIfEEEEvPKT_PS6_lllll,@function
        .size           _ZN2at6native49_GLOBAL__N__cfa43aba_16_ReflectionPad_cu_f800513921reflection_pad1d_flatIN3c107complexIfEEEEvPKT_PS6_lllll,(.L_x_1175 - _ZN2at6native49_GLOBAL__N__cfa43aba_16_ReflectionPad_cu_f800513921reflection_pad1d_flatIN3c107complexIfEEEEvPKT_PS6_lllll)
        .other          _ZN2at6native49_GLOBAL__N__cfa43aba_16_ReflectionPad_cu_f800513921reflection_pad1d_flatIN3c107complexIfEEEEvPKT_PS6_lllll,@"STO_CUDA_ENTRY STV_DEFAULT"
_ZN2at6native49_GLOBAL__N__cfa43aba_16_ReflectionPad_cu_f800513921reflection_pad1d_flatIN3c107complexIfEEEEvPKT_PS6_lllll:
        /* <DEDUP_REMOVED lines=38> */
[----:B------:R-:W-:Y:S05]  /*0260*/  CALL.REL.NOINC `($__internal_41_$__cuda_sm20_div_u64) ;  /* 0x00000034006c7944 */ /* 0x000fea0003c00000 */
[----:B------:R-:W-:Y:S05]  /*0270*/  BRA `(.L_x_304) ;  /* 0x00000000004c7947 */ /* 0x000fea0003800000 */
.L_x_303:
        /* <DEDUP_REMOVED lines=19> */
.L_x_304:
[----:B------:R-:W-:Y:S05]  /*03b0*/  BSYNC B0 ;  /* 0x0000000000007941 */ /* 0x000fea0003800000 */
.L_x_302:
        /* <DEDUP_REMOVED lines=25> */
.L_x_314:
[----:B------:R-:W-:Y:S01]  /*0550*/  LOP3.LUT R0, R4, UR45, RZ, 0xfc, !PT ;  /* 0x0000002d04007c12 */ /* 0x000fe2000f8efcff */
[----:B------:R-:W-:Y:S03]  /*0560*/  BSSY B1, `(.L_x_308) ;  /* 0x000001b000017945 */ /* 0x000fe60003800000 */
[----:B------:R-:W-:-:S13]  /*0570*/  ISETP.NE.U32.AND P0, PT, R0, RZ, PT ;  /* 0x000000ff0000720c */ /* 0x000fda0003f05070 */
[----:B0-----:R-:W-:Y:S05]  /*0580*/  @!P0 BRA `(.L_x_309) ;  /* 0x0000000000148947 */ /* 0x001fea0003800000 */
[----:B------:R-:W-:-:S07]  /*0590*/  MOV R0, 0x5b0 ;  /* 0x000005b000007802 */ /* 0x000fce0000000f00 */
[----:B------:R-:W-:Y:S05]  /*05a0*/  CALL.REL.NOINC `($__internal_40_$__cuda_sm20_div_s64) ;  /* 0x0000002c003c7944 */ /* 0x000fea0003c00000 */
[----:B------:R-:W-:Y:S01]  /*05b0*/  IMAD.MOV.U32 R22, RZ, RZ, R2 ;  /* 0x000000ffff167224 */ /* 0x000fe200078e0002 */
[----:B------:R-:W-:Y:S01]  /*05c0*/  MOV R23, R3 ;  /* 0x0000000300177202 */ /* 0x000fe20000000f00 */
[----:B------:R-:W-:Y:S06]  /*05d0*/  BRA `(.L_x_310) ;  /* 0x00000000004c7947 */ /* 0x000fec0003800000 */
.L_x_309:
        /* <DEDUP_REMOVED lines=19> */
.L_x_310:
[----:B------:R-:W-:Y:S05]  /*0710*/  BSYNC B1 ;  /* 0x0000000000017941 */ /* 0x000fea0003800000 */
.L_x_308:
        /* <DEDUP_REMOVED lines=16> */
[----:B------:R-:W-:Y:S05]  /*0820*/  CALL.REL.NOINC `($__internal_42_$__cuda_sm20_rem_s64) ;  /* 0x0000003400087944 */ /* 0x000fea0003c00000 */
[----:B------:R-:W-:Y:S05]  /*0830*/  BRA `(.L_x_313) ;  /* 0x0000000000487947 */ /* 0x000fea0003800000 */
.L_x_312:
        /* <DEDUP_REMOVED lines=18> */
.L_x_313:
[----:B------:R-:W-:Y:S05]  /*0960*/  BSYNC B1 ;  /* 0x0000000000017941 */ /* 0x000fea0003800000 */
.L_x_311:
        /* <DEDUP_REMOVED lines=18> */
[----:B------:R0:W2:Y:S01]  /*0a90*/  LDG.E.64.CONSTANT R8, desc[UR22][R2.64] ;  /* 0x0000001602087981 */ /* 0x0000a2000c1e9b00 */
        /* <DEDUP_REMOVED lines=11> */
[----:B--2---:R0:W-:Y:S05]  /*0b50*/  STG.E.64 desc[UR22][R2.64], R8 ;  /* 0x0000000802007986 */ /* 0x0041ea000c101b16 */
[----:B------:R-:W-:Y:S05]  /*0b60*/  @P0 BRA `(.L_x_314) ;  /* 0xfffffff800780947 */ /* 0x000fea000383ffff */
.L_x_307:
[----:B------:R-:W-:Y:S05]  /*0b70*/  BSYNC B0 ;  /* 0x0000000000007941 */ /* 0x000fea0003800000 */
.L_x_306:
        /* <DEDUP_REMOVED lines=11> */
.L_x_340:
        /* <DEDUP_REMOVED lines=11> */
[----:B------:R-:W-:Y:S05]  /*0ce0*/  CALL.REL.NOINC `($__internal_40_$__cuda_sm20_div_s64) ;  /* 0x00000024006c7944 */ /* 0x000fea0003c00000 */
[----:B------:R-:W-:Y:S01]  /*0cf0*/  MOV R16, R2 ;  /* 0x0000000200107202 */ /* 0x000fe20000000f00 */
[----:B------:R-:W-:Y:S01]  /*0d00*/  IMAD.MOV.U32 R17, RZ, RZ, R3 ;  /* 0x000000ffff117224 */ /* 0x000fe200078e0003 */
[----:B------:R-:W-:Y:S06]  /*0d10*/  BRA `(.L_x_318) ;  /* 0x00000000004c7947 */ /* 0x000fec0003800000 */
.L_x_317:
        /* <DEDUP_REMOVED lines=19> */
.L_x_318:
[----:B------:R-:W-:Y:S05]  /*0e50*/  BSYNC B1 ;  /* 0x0000000000017941 */ /* 0x000fea0003800000 */
.L_x_316:
        /* <DEDUP_REMOVED lines=16> */
[----:B------:R-:W-:Y:S05]  /*0f60*/  CALL.REL.NOINC `($__internal_42_$__cuda_sm20_rem_s64) ;  /* 0x0000002c00387944 */ /* 0x000fea0003c00000 */
[----:B------:R-:W-:Y:S05]  /*0f70*/  BRA `(.L_x_321) ;  /* 0x0000000000487947 */ /* 0x000fea0003800000 */
.L_x_320:
        /* <DEDUP_REMOVED lines=18> */
.L_x_321:
[----:B------:R-:W-:Y:S05]  /*10a0*/  BSYNC B1 ;  /* 0x0000000000017941 */ /* 0x000fea0003800000 */
.L_x_319:
        /* <DEDUP_REMOVED lines=18> */
[----:B------:R-:W2:Y:S01]  /*11d0*/  LDG.E.64.CONSTANT R2, desc[UR22][R2.64] ;  /* 0x0000001602027981 */ /* 0x000ea2000c1e9b00 */
[C---:B------:R-:W-:Y:S01]  /*11e0*/  LEA R16, P0, R6.reuse, UR32, 0x3 ;  /* 0x0000002006107c11 */ /* 0x040fe2000f8018ff */
[----:B------:R-:W-:Y:S03]  /*11f0*/  BSSY B1, `(.L_x_322) ;  /* 0x0000021000017945 */ /* 0x000fe60003800000 */
[----:B------:R-:W-:Y:S02]  /*1200*/  LEA.HI.X R17, R6, UR33, R4, 0x3, P0 ;  /* 0x0000002106117c11 */ /* 0x000fe400080f1c04 */
[----:B------:R-:W-:-:S05]  /*1210*/  IADD3 R13, P0, R14, R6, RZ ;  /* 0x000000060e0d7210 */ /* 0x000fca0007f1e0ff */
[----:B------:R-:W-:-:S05]  /*1220*/  IMAD.X R4, R15, 0x1, R4, P0 ;  /* 0x000000010f047824 */ /* 0x000fca00000e0604 */
[----:B------:R-:W-:-:S04]  /*1230*/  LOP3.LUT R0, R4, UR43, RZ, 0xfc, !PT ;  /* 0x0000002b04007c12 */ /* 0x000fc8000f8efcff */
[----:B------:R-:W-:Y:S01]  /*1240*/  ISETP.NE.U32.AND P0, PT, R0, RZ, PT ;  /* 0x000000ff0000720c */ /* 0x000fe20003f05070 */
[----:B--2---:R0:W-:-:S12]  /*1250*/  STG.E.64 desc[UR22][R16.64], R2 ;  /* 0x0000000210007986 */ /* 0x0041d8000c101b16 */
[----:B------:R-:W-:Y:S05]  /*1260*/  @!P0 BRA `(.L_x_323) ;  /* 0x0000000000188947 */ /* 0x000fea0003800000 */
[----:B------:R-:W-:Y:S01]  /*1270*/  IMAD.MOV.U32 R6, RZ, RZ, R13 ;  /* 0x000000ffff067224 */ /* 0x000fe200078e000d */
[----:B------:R-:W-:-:S07]  /*1280*/  MOV R0, 0x12a0 ;  /* 0x000012a000007802 */ /* 0x000fce0000000f00 */
[----:B0-----:R-:W-:Y:S05]  /*1290*/  CALL.REL.NOINC `($__internal_40_$__cuda_sm20_div_s64) ;  /* 0x0000002000007944 */ /* 0x001fea0003c00000 */
[----:B------:R-:W-:Y:S02]  /*12a0*/  IMAD.MOV.U32 R22, RZ, RZ, R2 ;  /* 0x000000ffff167224 */ /* 0x000fe400078e0002 */
[----:B------:R-:W-:Y:S01]  /*12b0*/  IMAD.MOV.U32 R23, RZ, RZ, R3 ;  /* 0x000000ffff177224 */ /* 0x000fe200078e0003 */
[----:B------:R-:W-:Y:S06]  /*12c0*/  BRA `(.L_x_324) ;  /* 0x00000000004c7947 */ /* 0x000fec0003800000 */
.L_x_323:
[----:B------:R-:W1:Y:S01]  /*12d0*/  I2F.U32.RP R5, UR44 ;  /* 0x0000002c00057d06 */ /* 0x000e620008209000 */
[----:B------:R-:W-:Y:S02]  /*12e0*/  ISETP.NE.U32.AND P2, PT, RZ, UR44, PT ;  /* 0x0000002cff007c0c */ /* 0x000fe4000bf45070 */
[----:B------:R-:W-:-:S05]  /*12f0*/  MOV R23, RZ ;  /* 0x000000ff00177202 */ /* 0x000fca0000000f00 */
[----:B-1----:R-:W0:Y:S02]  /*1300*/  MUFU.RCP R5, R5 ;  /* 0x0000000500057308 */ /* 0x002e240000001000 */
[----:B0-----:R-:W-:-:S06]  /*1310*/  IADD3 R2, R5, 0xffffffe, RZ ;  /* 0x0ffffffe05027810 */ /* 0x001fcc0007ffe0ff */
        /* <DEDUP_REMOVED lines=14> */
.L_x_324:
[----:B------:R-:W-:Y:S05]  /*1400*/  BSYNC B1 ;  /* 0x0000000000017941 */ /* 0x000fea0003800000 */
.L_x_322:
        /* <DEDUP_REMOVED lines=18> */
.L_x_326:
        /* <DEDUP_REMOVED lines=18> */
.L_x_327:
[----:B------:R-:W-:Y:S05]  /*1650*/  BSYNC B1 ;  /* 0x0000000000017941 */ /* 0x000fea0003800000 */
.L_x_325:
        /* <DEDUP_REMOVED lines=18> */
[----:B------:R-:W2:Y:S01]  /*1780*/  LDG.E.64.CONSTANT R2, desc[UR22][R2.64] ;  /* 0x0000001602027981 */ /* 0x000ea2000c1e9b00 */
[----:B------:R-:W-:Y:S01]  /*1790*/  IADD3 R16, P0, R16, R11, RZ ;  /* 0x0000000b10107210 */ /* 0x000fe20007f1e0ff */
[----:B------:R-:W-:Y:S04]  /*17a0*/  BSSY B1, `(.L_x_328) ;  /* 0x0000021000017945 */ /* 0x000fe80003800000 */
[----:B------:R-:W-:Y:S01]  /*17b0*/  IMAD.X R17, R17, 0x1, R12, P0 ;  /* 0x0000000111117824 */ /* 0x000fe200000e060c */
        /* <DEDUP_REMOVED lines=12> */
.L_x_329:
[----:B------:R-:W1:Y:S01]  /*1880*/  I2F.U32.RP R5, UR44 ;  /* 0x0000002c00057d06 */ /* 0x000e620008209000 */
[----:B------:R-:W-:Y:S01]  /*1890*/  ISETP.NE.U32.AND P2, PT, RZ, UR44, PT ;  /* 0x0000002cff007c0c */ /* 0x000fe2000bf45070 */
[----:B------:R-:W-:-:S06]  /*18a0*/  IMAD.MOV.U32 R23, RZ, RZ, RZ ;  /* 0x000000ffff177224 */ /* 0x000fcc00078e00ff */
[----:B-1----:R-:W0:Y:S02]  /*18b0*/  MUFU.RCP R5, R5 ;  /* 0x0000000500057308 */ /* 0x002e240000001000 */
        /* <DEDUP_REMOVED lines=15> */
.L_x_330:
[----:B------:R-:W-:Y:S05]  /*19b0*/  BSYNC B1 ;  /* 0x0000000000017941 */ /* 0x000fea0003800000 */
.L_x_328:
        /* <DEDUP_REMOVED lines=18> */
.L_x_332:
        /* <DEDUP_REMOVED lines=18> */
.L_x_333:
[----:B------:R-:W-:Y:S05]  /*1c00*/  BSYNC B1 ;  /* 0x0000000000017941 */ /* 0x000fea0003800000 */
.L_x_331:
        /* <DEDUP_REMOVED lines=19> */
[----:B------:R-:W-:Y:S01]  /*1d40*/  IADD3 R16, P0, R16, R11, RZ ;  /* 0x0000000b10107210 */ /* 0x000fe20007f1e0ff */
[----:B------:R-:W-:Y:S03]  /*1d50*/  BSSY B1, `(.L_x_334) ;  /* 0x0000021000017945 */ /* 0x000fe60003800000 */
[----:B------:R-:W-:Y:S02]  /*1d60*/  IADD3.X R17, R17, R12, RZ, P0, !PT ;  /* 0x0000000c11117210 */ /* 0x000fe400007fe4ff */
        /* <DEDUP_REMOVED lines=12> */
.L_x_335:
[----:B------:R-:W1:Y:S01]  /*1e30*/  I2F.U32.RP R5, UR44 ;  /* 0x0000002c00057d06 */ /* 0x000e620008209000 */
[----:B------:R-:W-:Y:S01]  /*1e40*/  ISETP.NE.U32.AND P2, PT, RZ, UR44, PT ;  /* 0x0000002cff007c0c */ /* 0x000fe2000bf45070 */
[----:B------:R-:W-:-:S06]  /*1e50*/  IMAD.MOV.U32 R23, RZ, RZ, RZ ;  /* 0x000000ffff177224 */ /* 0x000fcc00078e00ff */
[----:B-1----:R-:W0:Y:S02]  /*1e60*/  MUFU.RCP R5, R5 ;  /* 0x0000000500057308 */ /* 0x002e240000001000 */
[----:B0-----:R-:W-:-:S06]  /*1e70*/  VIADD R2, R5, 0xffffffe ;  /* 0x0ffffffe05027836 */ /* 0x001fcc0000000000 */
[----:B------:R0:W1:Y:S02]  /*1e80*/  F2I.FTZ.U32.TRUNC.NTZ R3, R2 ;  /* 0x0000000200037305 */ /* 0x000064000021f000 */
        /* <DEDUP_REMOVED lines=13> */
.L_x_336:
[----:B------:R-:W-:Y:S05]  /*1f60*/  BSYNC B1 ;  /* 0x0000000000017941 */ /* 0x000fea0003800000 */
.L_x_334:
        /* <DEDUP_REMOVED lines=18> */
.L_x_338:
        /* <DEDUP_REMOVED lines=18> */
.L_x_339:
[----:B------:R-:W-:Y:S05]  /*21b0*/  BSYNC B1 ;  /* 0x0000000000017941 */ /* 0x000fea0003800000 */
.L_x_337:
        /* <DEDUP_REMOVED lines=19> */
[----:B------:R-:W-:-:S05]  /*22f0*/  IADD3 R8, P0, R16, R11, RZ ;  /* 0x0000000b10087210 */ /* 0x000fca0007f1e0ff */
[----:B------:R-:W-:Y:S01]  /*2300*/  IMAD.X R9, R17, 0x1, R12, P0 ;  /* 0x0000000111097824 */ /* 0x000fe200000e060c */
[----:B------:R-:W-:-:S05]  /*2310*/  IADD3 R6, P0, R14, R13, RZ ;  /* 0x0000000d0e067210 */ /* 0x000fca0007f1e0ff */
[----:B------:R-:W-:Y:S01]  /*2320*/  IMAD.X R4, R15, 0x1, R4, P0 ;  /* 0x000000010f047824 */ /* 0x000fe200000e0604 */
[----:B------:R-:W-:-:S04]  /*2330*/  ISETP.GE.U32.AND P0, PT, R6, UR6, PT ;  /* 0x0000000606007c0c */ /* 0x000fc8000bf06070 */
[----:B------:R-:W-:Y:S01]  /*2340*/  ISETP.GE.AND.EX P0, PT, R4, UR10, PT, P0 ;  /* 0x0000000a04007c0c */ /* 0x000fe2000bf06300 */
[----:B--2---:R1:W-:-:S12]  /*2350*/  STG.E.64 desc[UR22][R8.64], R2 ;  /* 0x0000000208007986 */ /* 0x0043d8000c101b16 */
[----:B------:R-:W-:Y:S05]  /*2360*/  @!P0 BRA `(.L_x_340) ;  /* 0xffffffe800308947 */ /* 0x000fea000383ffff */
[----:B------:R-:W-:Y:S05]  /*2370*/  BSYNC B0 ;  /* 0x0000000000007941 */ /* 0x000fea0003800000 */
.L_x_315:
[----:B------:R-:W-:Y:S05]  /*2380*/  EXIT ;  /* 0x000000000000794d */ /* 0x000fea0003800000 */
.L_x_305:
        /* <DEDUP_REMOVED lines=14> */
.L_x_346:
[----:B------:R-:W-:Y:S01]  /*2470*/  LOP3.LUT R0, R4, UR35, RZ, 0xfc, !PT ;  /* 0x0000002304007c12 */ /* 0x000fe2000f8efcff */
[----:B------:R-:W-:Y:S03]  /*2480*/  BSSY B1, `(.L_x_343) ;  /* 0x0000019000017945 */ /* 0x000fe60003800000 */
[----:B------:R-:W-:-:S13]  /*2490*/  ISETP.NE.U32.AND P0, PT, R0, RZ, PT ;  /* 0x000000ff0000720c */ /* 0x000fda0003f05070 */
[----:B0-----:R-:W-:Y:S05]  /*24a0*/  @!P0 BRA `(.L_x_344) ;  /* 0x00000000000c8947 */ /* 0x001fea0003800000 */
[----:B------:R-:W-:-:S07]  /*24b0*/  MOV R0, 0x24d0 ;  /* 0x000024d000007802 */ /* 0x000fce0000000f00 */
[----:B------:R-:W-:Y:S05]  /*24c0*/  CALL.REL.NOINC `($__internal_40_$__cuda_sm20_div_s64) ;  /* 0x0000000c00747944 */ /* 0x000fea0003c00000 */
[----:B------:R-:W-:Y:S05]  /*24d0*/  BRA `(.L_x_345) ;  /* 0x00000000004c7947 */ /* 0x000fea0003800000 */
.L_x_344:
        /* <DEDUP_REMOVED lines=19> */
.L_x_345:
[----:B------:R-:W-:Y:S05]  /*2610*/  BSYNC B1 ;  /* 0x0000000000017941 */ /* 0x000fea0003800000 */
.L_x_343:
[----:B------:R-:W-:Y:S02]  /*2620*/  IMAD R3, R3, UR30, RZ ;  /* 0x0000001e03037c24 */ /* 0x000fe4000f8e02ff */
[----:B------:R-:W-:-:S04]  /*2630*/  IMAD.WIDE.U32 R8, R2, UR30, RZ ;  /* 0x0000001e02087c25 */ /* 0x000fc8000f8e00ff */
[----:B------:R-:W-:Y:S01]  /*2640*/  IMAD R3, R2, UR31, R3 ;  /* 0x0000001f02037c24 */ /* 0x000fe2000f8e0203 */
[----:B------:R-:W-:-:S03]  /*2650*/  LEA R2, P0, R8, UR32, 0x3 ;  /* 0x0000002008027c11 */ /* 0x000fc6000f8018ff */
[----:B------:R-:W-:-:S05]  /*2660*/  IMAD.IADD R3, R9, 0x1, R3 ;  /* 0x0000000109037824 */ /* 0x000fca00078e0203 */
        /* <DEDUP_REMOVED lines=15> */
.L_x_342:
[----:B------:R-:W-:Y:S05]  /*2760*/  BSYNC B0 ;  /* 0x0000000000007941 */ /* 0x000fea0003800000 */
.L_x_341:
        /* <DEDUP_REMOVED lines=9> */
.L_x_360:
        /* <DEDUP_REMOVED lines=11> */
[----:B0-----:R-:W-:Y:S05]  /*28b0*/  CALL.REL.NOINC `($__internal_40_$__cuda_sm20_div_s64) ;  /* 0x0000000800787944 */ /* 0x001fea0003c00000 */
[----:B------:R-:W-:Y:S05]  /*28c0*/  BRA `(.L_x_350) ;  /* 0x00000000004c7947 */ /* 0x000fea0003800000 */
.L_x_349:
[----:B------:R-:W1:Y:S01]  /*28d0*/  I2F.U32.RP R5, UR34 ;  /* 0x0000002200057d06 */ /* 0x000e620008209000 */
[----:B0-----:R-:W-:Y:S01]  /*28e0*/  IMAD.MOV.U32 R2, RZ, RZ, RZ ;  /* 0x000000ffff027224 */ /* 0x001fe200078e00ff */
[----:B------:R-:W-:-:S06]  /*28f0*/  ISETP.NE.U32.AND P2, PT, RZ, UR34, PT ;  /* 0x00000022ff007c0c */ /* 0x000fcc000bf45070 */
[----:B-1----:R-:W0:Y:S02]  /*2900*/  MUFU.RCP R5, R5 ;  /* 0x0000000500057308 */ /* 0x002e240000001000 */
        /* <DEDUP_REMOVED lines=15> */
.L_x_350:
[----:B------:R-:W-:Y:S05]  /*2a00*/  BSYNC B1 ;  /* 0x0000000000017941 */ /* 0x000fea0003800000 */
.L_x_348:
[----:B------:R-:W-:Y:S02]  /*2a10*/  IMAD R3, R3, UR24, RZ ;  /* 0x0000001803037c24 */ /* 0x000fe4000f8e02ff */
[----:B------:R-:W-:-:S04]  /*2a20*/  IMAD.WIDE.U32 R8, R2, UR24, RZ ;  /* 0x0000001802087c25 */ /* 0x000fc8000f8e00ff */
[----:B------:R-:W-:Y:S01]  /*2a30*/  IMAD R3, R2, UR25, R3 ;  /* 0x0000001902037c24 */ /* 0x000fe2000f8e0203 */
[----:B------:R-:W-:-:S03]  /*2a40*/  LEA R2, P0, R8, UR26, 0x3 ;  /* 0x0000001a08027c11 */ /* 0x000fc6000f8018ff */
[----:B------:R-:W-:-:S05]  /*2a50*/  IMAD.IADD R3, R9, 0x1, R3 ;  /* 0x0000000109037824 */ /* 0x000fca00078e0203 */
        /* <DEDUP_REMOVED lines=11> */
[----:B------:R-:W-:Y:S02]  /*2b10*/  MOV R6, R19 ;  /* 0x0000001300067202 */ /* 0x000fe40000000f00 */
[----:B------:R-:W-:-:S07]  /*2b20*/  MOV R0, 0x2b40 ;  /* 0x00002b4000007802 */ /* 0x000fce0000000f00 */
[----:B0-----:R-:W-:Y:S05]  /*2b30*/  CALL.REL.NOINC `($__internal_40_$__cuda_sm20_div_s64) ;  /* 0x0000000400d87944 */ /* 0x001fea0003c00000 */
[----:B------:R-:W-:Y:S05]  /*2b40*/  BRA `(.L_x_353) ;  /* 0x00000000004c7947 */ /* 0x000fea0003800000 */
.L_x_352:
        /* <DEDUP_REMOVED lines=19> */
.L_x_353:
[----:B------:R-:W-:Y:S05]  /*2c80*/  BSYNC B1 ;  /* 0x0000000000017941 */ /* 0x000fea0003800000 */
.L_x_351:
[----:B------:R-:W-:Y:S02]  /*2c90*/  IMAD R3, R3, UR24, RZ ;  /* 0x0000001803037c24 */ /* 0x000fe4000f8e02ff */
[----:B------:R-:W-:-:S04]  /*2ca0*/  IMAD.WIDE.U32 R6, R2, UR24, RZ ;  /* 0x0000001802067c25 */ /* 0x000fc8000f8e00ff */
[----:B------:R-:W-:Y:S01]  /*2cb0*/  IMAD R3, R2, UR25, R3 ;  /* 0x0000001902037c24 */ /* 0x000fe2000f8e0203 */
[----:B------:R-:W-:-:S03]  /*2cc0*/  LEA R2, P0, R6, UR26, 0x3 ;  /* 0x0000001a06027c11 */ /* 0x000fc6000f8018ff */
[----:B------:R-:W-:-:S05]  /*2cd0*/  IMAD.IADD R3, R7, 0x1, R3 ;  /* 0x0000000107037824 */ /* 0x000fca00078e0203 */
        /* <DEDUP_REMOVED lines=15> */
.L_x_355:
        /* <DEDUP_REMOVED lines=19> */
.L_x_356:
[----:B------:R-:W-:Y:S05]  /*2f00*/  BSYNC B1 ;  /* 0x0000000000017941 */ /* 0x000fea0003800000 */
.L_x_354:
        /* <DEDUP_REMOVED lines=20> */
.L_x_358:
        /* <DEDUP_REMOVED lines=19> */
.L_x_359:
[----:B------:R-:W-:Y:S05]  /*3180*/  BSYNC B1 ;  /* 0x0000000000017941 */ /* 0x000fea0003800000 */
.L_x_357:
[----:B------:R-:W-:Y:S02]  /*3190*/  IMAD R3, R3, UR24, RZ ;  /* 0x0000001803037c24 */ /* 0x000fe4000f8e02ff */
[----:B------:R-:W-:-:S04]  /*31a0*/  IMAD.WIDE.U32 R6, R2, UR24, RZ ;  /* 0x0000001802067c25 */ /* 0x000fc8000f8e00ff */
[----:B------:R-:W-:Y:S01]  /*31b0*/  IMAD R3, R2, UR25, R3 ;  /* 0x0000001902037c24 */ /* 0x000fe2000f8e0203 */
[----:B------:R-:W-:-:S03]  /*31c0*/  LEA R2, P0, R6, UR26, 0x3 ;  /* 0x0000001a06027c11 */ /* 0x000fc6000f8018ff */
[----:B------:R-:W-:-:S05]  /*31d0*/  IMAD.IADD R3, R7, 0x1, R3 ;  /* 0x0000000107037824 */ /* 0x000fca00078e0203 */
        /* <DEDUP_REMOVED lines=11> */
.L_x_347:
[----:B------:R-:W-:Y:S05]  /*3290*/  EXIT ;  /* 0x000000000000794d */ /* 0x000fea0003800000 */
        .weak           $__internal_40_$__cuda_sm20_div_s64
        .type           $__internal_40_$__cuda_sm20_div_s64,@function
        .size           $__internal_40_$__cuda_sm20_div_s64,($__internal_41_$__cuda_sm20_div_u64 - $__internal_40_$__cuda_sm20_div_s64)
$__internal_40_$__cuda_sm20_div_s64:
        /* <DEDUP_REMOVED lines=87> */
[----:B------:R-:W-:Y:S06]  /*3810*/  RET.REL.NODEC R8 `(_ZN2at6native49_GLOBAL__N__cfa43aba_16_ReflectionPad_cu_f800513921reflection_pad1d_flatIN3c107complexIfEEEEvPKT_PS6_lllll) ;  /* 0xffffffc408f87950 */ /* 0x000fec0003c3ffff */
        .weak           $__internal_41_$__cuda_sm20_div_u64
        .type           $__internal_41_$__cuda_sm20_div_u64,@function
        .size           $__internal_41_$__cuda_sm20_div_u64,($__internal_42_$__cuda_sm20_rem_s64 - $__internal_41_$__cuda_sm20_div_u64)
$__internal_41_$__cuda_sm20_div_u64:
        /* <DEDUP_REMOVED lines=66> */
[----:B------:R-:W-:Y:S06]  /*3c40*/  RET.REL.NODEC R8 `(_ZN2at6native49_GLOBAL__N__cfa43aba_16_ReflectionPad_cu_f800513921reflection_pad1d_flatIN3c107complexIfEEEEvPKT_PS6_lllll) ;  /* 0xffffffc008ec7950 */ /* 0x000fec0003c3ffff */
        .weak           $__internal_42_$__cuda_sm20_rem_s64
        .type           $__internal_42_$__cuda_sm20_rem_s64,@function
        .size           $__internal_42_$__cuda_sm20_rem_s64,(.L_x_1175 - $__internal_42_$__cuda_sm20_rem_s64)
$__internal_42_$__cuda_sm20_rem_s64:
        /* <DEDUP_REMOVED lines=77> */
[----:B------:R-:W-:Y:S06]  /*4120*/  RET.REL.NODEC R8 `(_ZN2at6native49_GLOBAL__N__cfa43aba_16_ReflectionPad_cu_f800513921reflection_pad1d_flatIN3c107complexIfEEEEvPKT_PS6_lllll) ;  /* 0xffffffbc08b47950 */ /* 0x000fec0003c3ffff */
.L_x_361:
        /* <DEDUP_REMOVED lines=13> */
.L_x_1175:


//--------------------- .text._ZN2at6native49_GLOBAL__N__cfa43aba_16_ReflectionPad_cu_f800513927reflection_pad1d_out_kernelIN3c107complexIfEEEEvPKT_PS6_lll --------------------------
	.section	.text._ZN2at6native49_GLOBAL__N__cfa43aba_16_ReflectionPad_cu_f800513927reflection_pad1d_out_kernelIN3c107complexIfEEEEvPKT_PS6_lll,"ax",@progbits
	.align	128
.text._ZN2at6native49_GLOBAL__N__cfa43aba_16_ReflectionPad_cu_f800513927reflection_pad1d_out_kernelIN3c107complexIfEEEEvPKT_PS6_lll:
        .type           _ZN2at6native49_GLOBAL__N__cfa43aba_16_ReflectionPad_cu_f800513927reflection_pad1d_out_kernelIN3c107complexIfEEEEvPKT_PS6_lll,@function
        .size           _ZN2at6native49_GLOBAL__N__cfa43aba_16_ReflectionPad_cu_f800513927reflection_pad1d_out_kernelIN3c107complexIfEEEEvPKT_PS6_lll,(.L_x_1179 - _ZN2at6native49_GLOBAL__N__cfa43aba_16_ReflectionPad_cu_f800513927reflection_pad1d_out_kernelIN3c107complexIfEEEEvPKT_PS6_lll)
        .other          _ZN2at6native49_GLOBAL__N__cfa43aba_16_ReflectionPad_cu_f800513927reflection_pad1d_out_kernelIN3c107complexIfEEEEvPKT_PS6_lll,@"STO_CUDA_ENTRY STV_DEFAULT"
_ZN2at6native49_GLOBAL__N__cfa43aba_16_ReflectionPad_cu_f800513927reflection_pad1d_out_kernelIN3c107complexIfEEEEvPKT_PS6_lll:
        /* <DEDUP_REMOVED lines=59> */
[----:B------:R-:W2:Y:S01]  /*03b0*/  LDG.E.64 R4, desc[UR6][R4.64] ;  /* 0x0000000604047981 */ /* 0x000ea2000c1e1b00 */
[----:B------:R-:W-:Y:S02]  /*03c0*/  IMAD.MOV.U32 R3, RZ, RZ, RZ ;  /* 0x000000ffff037224 */ /* 0x000fe400078e00ff */
[----:B------:R-:W-:-:S04]  /*03d0*/  IMAD.WIDE.U32 R2, R7, UR4, R2 ;  /* 0x0000000407027c25 */ /* 0x000fc8000f8e0002 */
[----:B------:R-:W-:Y:S01]  /*03e0*/  IMAD R7, R0, UR4, RZ ;  /* 0x0000000400077c24 */ /* 0x000fe2000f8e02ff */
[----:B------:R-:W-:Y:S02]  /*03f0*/  ULDC.64 UR4, c[0x0][0x218] ;  /* 0x0000860000047ab9 */ /* 0x000fe40000000a00 */
[----:B------:R-:W-:Y:S01]  /*0400*/  LEA R6, P0, R2, UR4, 0x3 ;  /* 0x0000000402067c11 */ /* 0x000fe2000f8018ff */
[----:B------:R-:W-:-:S05]  /*0410*/  IMAD.IADD R3, R3, 0x1, R7 ;  /* 0x0000000103037824 */ /* 0x000fca00078e0207 */
[----:B------:R-:W-:-:S05]  /*0420*/  LEA.HI.X R7, R2, UR5, R3, 0x3, P0 ;  /* 0x0000000502077c11 */ /* 0x000fca00080f1c03 */
[----:B--2---:R-:W-:Y:S01]  /*0430*/  STG.E.64 desc[UR6][R6.64], R4 ;  /* 0x0000000406007986 */ /* 0x004fe2000c101b06 */
[----:B------:R-:W-:Y:S05]  /*0440*/  EXIT ;  /* 0x000000000000794d */ /* 0x000fea0003800000 */
.L_x_362:
        /* <DEDUP_REMOVED lines=11> */
.L_x_1179:


//--------------------- .text._ZN2at6native49_GLOBAL__N__cfa43aba_16_ReflectionPad_cu_f800513921reflection_pad1d_flatIN3c107complexIdEEEEvPKT_PS6_lllll --------------------------
	.section	.text._ZN2at6native49_GLOBAL__N__cfa43aba_16_ReflectionPad_cu_f800513921reflection_pad1d_flatIN3c107complexIdEEEEvPKT_PS6_lllll,"ax",@progbits
	.align	128
.text._ZN2at6native49_GLOBAL__N__cfa43aba_16_ReflectionPad_cu_f800513921reflection_pad1d_flatIN3c107complexIdEEEEvPKT_PS6_lllll:
        .type           _ZN2at6native49_GLOBAL__N__cfa43aba_16_ReflectionPad_cu_f800513921reflection_pad1d_flatIN3c107complexIdEEEEvPKT_PS6_lllll,@function
        .size           _ZN2at6native49_GLOBAL__N__cfa43aba_16_ReflectionPad_cu_f800513921reflection_pad1d_flatIN3c107complexIdEEEEvPKT_PS6_lllll,(.L_x_1180 - _ZN2at6native49_GLOBAL__N__cfa43aba_16_ReflectionPad_cu_f800513921reflection_pad1d_flatIN3c107complexIdEEEEvPKT_PS6_lllll)
        .other          _ZN2at6native49_GLOBAL__N__cfa43aba_16_ReflectionPad_cu_f800513921reflection_pad1d_flatIN3c107complexIdEEEEvPKT_PS6_lllll,@"STO_CUDA_ENTRY STV_DEFAULT"
_ZN2at6native49_GLOBAL__N__cfa43aba_16_ReflectionPad_cu_f800513921reflection_pad1d_flatIN3c107complexIdEEEEvPKT_PS6_lllll:
        /* <DEDUP_REMOVED lines=31> */
[----:B------:R-:W-:-:S04]  /*01f0*/  LOP3.LUT R3, RZ, R3, RZ, 0x33, !PT ;  /* 0x00000003ff037212 */ /* 0x000fc800078e33ff */
[----:B------:R-:W-:-:S04]  /*0200*/  IADD3.X R3, R3, UR5, R0, P0, P1 ;  /* 0x0000000503037c10 */ /* 0x000fc800087e2400 */
[----:B------:R-:W-:-:S04]  /*0210*/  LOP3.LUT R0, R3, UR5, RZ, 0xfc, !PT ;  /* 0x0000000503007c12 */ /* 0x000fc8000f8efcff */
[----:B------:R-:W-:Y:S02]  /*0220*/  ISETP.NE.U32.AND P0, PT, R0, RZ, PT ;  /* 0x000000ff0000720c */ /* 0x000fe40003f05070 */
[----:B------:R-:W-:Y:S01]  /*0230*/  MOV R0, R4 ;  /* 0x0000000400007202 */ /* 0x000fe20000000f00 */
[----:B------:R-:W-:-:S10]  /*0240*/  IMAD.MOV.U32 R4, RZ, RZ, R5 ;  /* 0x000000ffff047224 */ /* 0x000fd400078e0005 */
[----:B------:R-:W-:Y:S05]  /*0250*/  @!P0 BRA `(.L_x_364) ;  /* 0x00000000000c8947 */ /* 0x000fea0003800000 */
[----:B------:R-:W-:-:S07]  /*0260*/  MOV R6, 0x280 ;  /* 0x0000028000067802 */ /* 0x000fce0000000f00 */
[----:B------:R-:W-:Y:S05]  /*0270*/  CALL.REL.NOINC `($__internal_44_$__cuda_sm20_div_u64) ;  /* 0x00000034006c7944 */ /* 0x000fea0003c00000 */
[----:B------:R-:W-:Y:S05]  /*0280*/  BRA `(.L_x_365) ;  /* 0x00000000004c7947 */ /* 0x000fea0003800000 */
.L_x_364:
        /* <DEDUP_REMOVED lines=19> */
.L_x_365:
[----:B------:R-:W-:Y:S05]  /*03c0*/  BSYNC B0 ;  /* 0x0000000000007941 */ /* 0x000fea0003800000 */
.L_x_363:
        /* <DEDUP_REMOVED lines=22> */
[----:B------:R-:W-:-:S05]  /*0530*/  IMAD.U32 R7, RZ, RZ, UR5 ;  /* 0x00000005ff077e24 */ /* 0x000fca000f8e00ff */
[----:B------:R-:W-:Y:S02]  /*0540*/  SHF.L.U64.HI R6, R6, 0x4, R7 ;  /* 0x0000000406067819 */ /* 0x000fe40000010207 */
[----:B------:R-:W-:-:S07]  /*0550*/  LEA.HI.X R7, R0, UR9, R4, 0x4, P0 ;  /* 0x0000000900077c11 */ /* 0x000fce00080f2404 */
.L_x_375:
[----:B0-----:R-:W-:Y:S01]  /*0560*/  LOP3.LUT R8, R4, UR45, RZ, 0xfc, !PT ;  /* 0x0000002d04087c12 */ /* 0x001fe2000f8efcff */
[----:B------:R-:W-:Y:S03]  /*0570*/  BSSY B1, `(.L_x_369) ;  /* 0x000001b000017945 */ /* 0x000fe60003800000 */
[----:B------:R-:W-:-:S13]  /*0580*/  ISETP.NE.U32.AND P0, PT, R8, RZ, PT ;  /* 0x000000ff0800720c */ /* 0x000fda0003f05070 */
[----:B------:R-:W-:Y:S05]  /*0590*/  @!P0 BRA `(.L_x_370) ;  /* 0x0000000000148947 */ /* 0x000fea0003800000 */
[----:B------:R-:W-:-:S07]  /*05a0*/  MOV R9, 0x5c0 ;  /* 0x000005c000097802 */ /* 0x000fce0000000f00 */
[----:B------:R-:W-:Y:S05]  /*05b0*/  CALL.REL.NOINC `($__internal_43_$__cuda_sm20_div_s64) ;  /* 0x0000002c003c7944 */ /* 0x000fea0003c00000 */
[----:B------:R-:W-:Y:S01]  /*05c0*/  MOV R22, R10 ;  /* 0x0000000a00167202 */ /* 0x000fe20000000f00 */
[----:B------:R-:W-:Y:S01]  /*05d0*/  IMAD.MOV.U32 R23, RZ, RZ, R11 ;  /* 0x000000ffff177224 */ /* 0x000fe200078e000b */
[----:B------:R-:W-:Y:S06]  /*05e0*/  BRA `(.L_x_371) ;  /* 0x00000000004c7947 */ /* 0x000fec0003800000 */
.L_x_370:
        /* <DEDUP_REMOVED lines=19> */
.L_x_371:
[----:B------:R-:W-:Y:S05]  /*0720*/  BSYNC B1 ;  /* 0x0000000000017941 */ /* 0x000fea0003800000 */
.L_x_369:
        /* <DEDUP_REMOVED lines=16> */
[----:B------:R-:W-:Y:S05]  /*0830*/  CALL.REL.NOINC `($__internal_45_$__cuda_sm20_rem_s64) ;  /* 0x0000003400087944 */ /* 0x000fea0003c00000 */
[----:B------:R-:W-:Y:S01]  /*0840*/  MOV R10, R9 ;  /* 0x00000009000a7202 */ /* 0x000fe20000000f00 */
[----:B------:R-:W-:Y:S06]  /*0850*/  BRA `(.L_x_374) ;  /* 0x00000000004c7947 */ /* 0x000fec0003800000 */
.L_x_373:
        /* <DEDUP_REMOVED lines=17> */
[----:B------:R-:W-:-:S04]  /*0970*/  @!P1 LOP3.LUT R8, RZ, UR42, RZ, 0x33, !PT ;  /* 0x0000002aff089c12 */ /* 0x000fc8000f8e33ff */
[----:B------:R-:W-:-:S07]  /*0980*/  MOV R10, R8 ;  /* 0x00000008000a7202 */ /* 0x000fce0000000f00 */
.L_x_374:
[----:B------:R-:W-:Y:S05]  /*0990*/  BSYNC B1 ;  /* 0x0000000000017941 */ /* 0x000fea0003800000 */
.L_x_372:
        /* <DEDUP_REMOVED lines=9> */
[----:B------:R-:W-:Y:S01]  /*0a30*/  ISETP.GE.AND.EX P0, PT, R10, UR35, PT, P0 ;  /* 0x000000230a007c0c */ /* 0x000fe2000bf06300 */
[----:B------:R-:W-:Y:S01]  /*0a40*/  IMAD R11, R22, UR35, R11 ;  /* 0x00000023160b7c24 */ /* 0x000fe2000f8e020b */
[C---:B------:R-:W-:Y:S02]  /*0a50*/  IADD3.X R9, ~R10.reuse, UR11, RZ, P1, !PT ;  /* 0x0000000b0a097c10 */ /* 0x040fe40008ffe5ff */
[----:B------:R-:W-:Y:S02]  /*0a60*/  SEL R8, R15, R8, !P0 ;  /* 0x000000080f087207 */ /* 0x000fe40004000000 */
[----:B------:R-:W-:-:S03]  /*0a70*/  SEL R9, R10, R9, !P0 ;  /* 0x000000090a097207 */ /* 0x000fc60004000000 */
[----:B------:R-:W-:-:S04]  /*0a80*/  IMAD.WIDE.U32 R22, R22, UR34, R8 ;  /* 0x0000002216167c25 */ /* 0x000fc8000f8e0008 */
[----:B------:R-:W-:Y:S01]  /*0a90*/  IMAD.IADD R9, R23, 0x1, R11 ;  /* 0x0000000117097824 */ /* 0x000fe200078e020b */
[----:B------:R-:W-:-:S04]  /*0aa0*/  LEA R8, P0, R22, UR36, 0x4 ;  /* 0x0000002416087c11 */ /* 0x000fc8000f8020ff */
[----:B------:R-:W-:-:S06]  /*0ab0*/  LEA.HI.X R9, R22, UR37, R9, 0x4, P0 ;  /* 0x0000002516097c11 */ /* 0x000fcc00080f2409 */
[----:B------:R-:W2:Y:S01]  /*0ac0*/  LDG.E.128.CONSTANT R8, desc[UR22][R8.64] ;  /* 0x0000001608087981 */ /* 0x000ea2000c1e9d00 */
[----:B------:R-:W-:Y:S01]  /*0ad0*/  IMAD.MOV.U32 R14, RZ, RZ, R5 ;  /* 0x000000ffff0e7224 */ /* 0x000fe200078e0005 */
[----:B------:R-:W-:Y:S01]  /*0ae0*/  IADD3 R3, P0, R3, -0x1, RZ ;  /* 0xffffffff03037810 */ /* 0x000fe20007f1e0ff */
[----:B------:R-:W-:Y:S01]  /*0af0*/  IMAD.MOV.U32 R15, RZ, RZ, R7 ;  /* 0x000000ffff0f7224 */ /* 0x000fe200078e0007 */
[----:B------:R-:W-:Y:S01]  /*0b00*/  IADD3 R0, P1, R0, UR4, RZ ;  /* 0x0000000400007c10 */ /* 0x000fe2000ff3e0ff */
[----:B------:R-:W-:Y:S01]  /*0b10*/  IMAD.U32 R16, RZ, RZ, UR4 ;  /* 0x00000004ff107e24 */ /* 0x000fe2000f8e00ff */
[----:B------:R-:W-:Y:S02]  /*0b20*/  IADD3.X R2, R2, -0x1, RZ, P0, !PT ;  /* 0xffffffff02027810 */ /* 0x000fe400007fe4ff */
[----:B------:R-:W-:Y:S02]  /*0b30*/  ISETP.NE.U32.AND P0, PT, R3, RZ, PT ;  /* 0x000000ff0300720c */ /* 0x000fe40003f05070 */
[----:B------:R-:W-:-:S02]  /*0b40*/  LEA R5, P2, R16, R5, 0x4 ;  /* 0x0000000510057211 */ /* 0x000fc400078420ff */
[----:B------:R-:W-:Y:S02]  /*0b50*/  ISETP.NE.AND.EX P0, PT, R2, RZ, PT, P0 ;  /* 0x000000ff0200720c */ /* 0x000fe40003f05300 */
[----:B------:R-:W-:Y:S02]  /*0b60*/  IADD3.X R4, R4, UR5, RZ, P1, !PT ;  /* 0x0000000504047c10 */ /* 0x000fe40008ffe4ff */
[----:B------:R-:W-:Y:S01]  /*0b70*/  IADD3.X R7, R7, R6, RZ, P2, !PT ;  /* 0x0000000607077210 */ /* 0x000fe200017fe4ff */
[----:B--2---:R0:W-:Y:S08]  /*0b80*/  STG.E.128 desc[UR22][R14.64], R8 ;  /* 0x000000080e007986 */ /* 0x0041f0000c101d16 */
[----:B------:R-:W-:Y:S05]  /*0b90*/  @P0 BRA `(.L_x_375) ;  /* 0xfffffff800700947 */ /* 0x000fea000383ffff */
.L_x_368:
[----:B------:R-:W-:Y:S05]  /*0ba0*/  BSYNC B0 ;  /* 0x0000000000007941 */ /* 0x000fea0003800000 */
.L_x_367:
        /* <DEDUP_REMOVED lines=11> */
.L_x_401:
[----:B-1----:R-:W1:Y:S01]  /*0c60*/  LDC R6, c[0x0][RZ] ;  /* 0x00000000ff067b82 */ /* 0x002e620000000800 */
[----:B------:R-:W-:Y:S01]  /*0c70*/  LOP3.LUT R2, R4, UR43, RZ, 0xfc, !PT ;  /* 0x0000002b04027c12 */ /* 0x000fe2000f8efcff */
[----:B------:R-:W-:Y:S01]  /*0c80*/  UMOV UR4, URZ ;  /* 0x0000003f00047c82 */ /* 0x000fe20008000000 */
[----:B------:R-:W-:Y:S02]  /*0c90*/  BSSY B1, `(.L_x_377) ;  /* 0x000001f000017945 */ /* 0x000fe40003800000 */
[----:B------:R-:W-:Y:S01]  /*0ca0*/  ISETP.NE.U32.AND P0, PT, R2, RZ, PT ;  /* 0x000000ff0200720c */ /* 0x000fe20003f05070 */
[----:B-1----:R-:W-:-:S04]  /*0cb0*/  IMAD.WIDE.U32 R6, R6, UR19, RZ ;  /* 0x0000001306067c25 */ /* 0x002fc8000f8e00ff */
[----:B------:R-:W-:Y:S02]  /*0cc0*/  VIADD R3, R7, UR4 ;  /* 0x0000000407037c36 */ /* 0x000fe40008000000 */
[----:B------:R-:W-:-:S03]  /*0cd0*/  IMAD.SHL.U32 R2, R6, 0x10, RZ ;  /* 0x0000001006027824 */ /* 0x000fc600078e00ff */
[----:B------:R-:W-:-:S03]  /*0ce0*/  SHF.L.U64.HI R3, R6, 0x4, R3 ;  /* 0x0000000406037819 */ /* 0x000fc60000010203 */
[----:B------:R-:W-:Y:S05]  /*0cf0*/  @!P0 BRA `(.L_x_378) ;  /* 0x0000000000148947 */ /* 0x000fea0003800000 */
[----:B0-----:R-:W-:-:S07]  /*0d00*/  MOV R9, 0xd20 ;  /* 0x00000d2000097802 */ /* 0x001fce0000000f00 */
[----:B------:R-:W-:Y:S05]  /*0d10*/  CALL.REL.NOINC `($__internal_43_$__cuda_sm20_div_s64) ;  /* 0x0000002400647944 */ /* 0x000fea0003c00000 */
[----:B------:R-:W-:Y:S02]  /*0d20*/  IMAD.MOV.U32 R12, RZ, RZ, R10 ;  /* 0x000000ffff0c7224 */ /* 0x000fe400078e000a */
[----:B------:R-:W-:Y:S01]  /*0d30*/  IMAD.MOV.U32 R13, RZ, RZ, R11 ;  /* 0x000000ffff0d7224 */ /* 0x000fe200078e000b */
[----:B------:R-:W-:Y:S06]  /*0d40*/  BRA `(.L_x_379) ;  /* 0x00000000004c7947 */ /* 0x000fec0003800000 */
.L_x_378:
[----:B0-----:R-:W0:Y:S01]  /*0d50*/  I2F.U32.RP R10, UR44 ;  /* 0x0000002c000a7d06 */ /* 0x001e220008209000 */
[----:B------:R-:W-:Y:S01]  /*0d60*/  ISETP.NE.U32.AND P2, PT, RZ, UR44, PT ;  /* 0x0000002cff007c0c */ /* 0x000fe2000bf45070 */
[----:B------:R-:W-:-:S06]  /*0d70*/  IMAD.MOV.U32 R13, RZ, RZ, RZ ;  /* 0x000000ffff0d7224 */ /* 0x000fcc00078e00ff */
        /* <DEDUP_REMOVED lines=16> */
.L_x_379:
[----:B------:R-:W-:Y:S05]  /*0e80*/  BSYNC B1 ;  /* 0x0000000000017941 */ /* 0x000fea0003800000 */
.L_x_377:
        /* <DEDUP_REMOVED lines=17> */
[----:B------:R-:W-:Y:S01]  /*0fa0*/  IMAD.MOV.U32 R10, RZ, RZ, R9 ;  /* 0x000000ffff0a7224 */ /* 0x000fe200078e0009 */
[----:B------:R-:W-:Y:S06]  /*0fb0*/  BRA `(.L_x_382) ;  /* 0x0000000000487947 */ /* 0x000fec0003800000 */
.L_x_381:
[----:B------:R-:W0:Y:S01]  /*0fc0*/  I2F.U32.RP R9, UR42 ;  /* 0x0000002a00097d06 */ /* 0x000e220008209000 */
[----:B------:R-:W-:Y:S02]  /*0fd0*/  MOV R10, RZ ;  /* 0x000000ff000a7202 */ /* 0x000fe40000000f00 */
[----:B------:R-:W-:-:S05]  /*0fe0*/  ISETP.NE.U32.AND P1, PT, RZ, UR42, PT ;  /* 0x0000002aff007c0c */ /* 0x000fca000bf25070 */
[----:B0-----:R-:W0:Y:S02]  /*0ff0*/  MUFU.RCP R9, R9 ;  /* 0x0000000900097308 */ /* 0x001e240000001000 */
        /* <DEDUP_REMOVED lines=14> */
.L_x_382:
[----:B------:R-:W-:Y:S05]  /*10e0*/  BSYNC B1 ;  /* 0x0000000000017941 */ /* 0x000fea0003800000 */
.L_x_380:
        /* <DEDUP_REMOVED lines=9> */
[C---:B------:R-:W-:Y:S02]  /*1180*/  ISETP.GE.AND.EX P0, PT, R10.reuse, UR25, PT, P0 ;  /* 0x000000190a007c0c */ /* 0x040fe4000bf06300 */
[C---:B------:R-:W-:Y:S02]  /*1190*/  IADD3.X R5, ~R10.reuse, UR11, RZ, P1, !PT ;  /* 0x0000000b0a057c10 */ /* 0x040fe40008ffe5ff */
[----:B------:R-:W-:Y:S02]  /*11a0*/  SEL R8, R9, R8, !P0 ;  /* 0x0000000809087207 */ /* 0x000fe40004000000 */
[----:B------:R-:W-:Y:S01]  /*11b0*/  SEL R9, R10, R5, !P0 ;  /* 0x000000050a097207 */ /* 0x000fe20004000000 */
[C---:B------:R-:W-:Y:S02]  /*11c0*/  IMAD R5, R12.reuse, UR25, R11 ;  /* 0x000000190c057c24 */ /* 0x040fe4000f8e020b */
[----:B------:R-:W-:-:S04]  /*11d0*/  IMAD.WIDE.U32 R12, R12, UR24, R8 ;  /* 0x000000180c0c7c25 */ /* 0x000fc8000f8e0008 */
[----:B------:R-:W-:Y:S01]  /*11e0*/  IMAD.IADD R5, R13, 0x1, R5 ;  /* 0x000000010d057824 */ /* 0x000fe200078e0205 */
[----:B------:R-:W-:-:S04]  /*11f0*/  LEA R8, P0, R12, UR26, 0x4 ;  /* 0x0000001a0c087c11 */ /* 0x000fc8000f8020ff */
[----:B------:R-:W-:-:S06]  /*1200*/  LEA.HI.X R9, R12, UR27, R5, 0x4, P0 ;  /* 0x0000001b0c097c11 */ /* 0x000fcc00080f2405 */
[----:B------:R-:W2:Y:S01]  /*1210*/  LDG.E.128.CONSTANT R8, desc[UR22][R8.64] ;  /* 0x0000001608087981 */ /* 0x000ea2000c1e9d00 */
[C---:B------:R-:W-:Y:S01]  /*1220*/  LEA R12, P0, R0.reuse, UR32, 0x4 ;  /* 0x00000020000c7c11 */ /* 0x040fe2000f8020ff */
[----:B------:R-:W-:Y:S03]  /*1230*/  BSSY B1, `(.L_x_383) ;  /* 0x0000020000017945 */ /* 0x000fe60003800000 */
[----:B------:R-:W-:Y:S02]  /*1240*/  LEA.HI.X R13, R0, UR33, R4, 0x4, P0 ;  /* 0x00000021000d7c11 */ /* 0x000fe400080f2404 */
[----:B------:R-:W-:-:S04]  /*1250*/  IADD3 R0, P0, R6, R0, RZ ;  /* 0x0000000006007210 */ /* 0x000fc80007f1e0ff */
[----:B------:R-:W-:-:S04]  /*1260*/  IADD3.X R4, R7, R4, RZ, P0, !PT ;  /* 0x0000000407047210 */ /* 0x000fc800007fe4ff */
[----:B------:R-:W-:-:S04]  /*1270*/  LOP3.LUT R5, R4, UR43, RZ, 0xfc, !PT ;  /* 0x0000002b04057c12 */ /* 0x000fc8000f8efcff */
[----:B------:R-:W-:Y:S01]  /*1280*/  ISETP.NE.U32.AND P0, PT, R5, RZ, PT ;  /* 0x000000ff0500720c */ /* 0x000fe20003f05070 */
[----:B--2---:R0:W-:-:S12]  /*1290*/  STG.E.128 desc[UR22][R12.64], R8 ;  /* 0x000000080c007986 */ /* 0x0041d8000c101d16 */
[----:B------:R-:W-:Y:S05]  /*12a0*/  @!P0 BRA `(.L_x_384) ;  /* 0x0000000000148947 */ /* 0x000fea0003800000 */
[----:B0-----:R-:W-:-:S07]  /*12b0*/  MOV R9, 0x12d0 ;  /* 0x000012d000097802 */ /* 0x001fce0000000f00 */
[----:B------:R-:W-:Y:S05]  /*12c0*/  CALL.REL.NOINC `($__internal_43_$__cuda_sm20_div_s64) ;  /* 0x0000001c00f87944 */ /* 0x000fea0003c00000 */
[----:B------:R-:W-:Y:S02]  /*12d0*/  IMAD.MOV.U32 R22, RZ, RZ, R10 ;  /* 0x000000ffff167224 */ /* 0x000fe400078e000a */
[----:B------:R-:W-:Y:S01]  /*12e0*/  IMAD.MOV.U32 R23, RZ, RZ, R11 ;  /* 0x000000ffff177224 */ /* 0x000fe200078e000b */
[----:B------:R-:W-:Y:S06]  /*12f0*/  BRA `(.L_x_385) ;  /* 0x00000000004c7947 */ /* 0x000fec0003800000 */
.L_x_384:
[----:B0-----:R-:W0:Y:S01]  /*1300*/  I2F.U32.RP R10, UR44 ;  /* 0x0000002c000a7d06 */ /* 0x001e220008209000 */
        /* <DEDUP_REMOVED lines=15> */
[----:B------:R-:W-:-:S13]  /*1400*/  ISETP.GE.U32.AND P1, PT, R5, UR44, PT ;  /* 0x0000002c05007c0c */ /* 0x000fda000bf26070 */
[----:B------:R-:W-:Y:S01]  /*1410*/  @P1 VIADD R22, R22, 0x1 ;  /* 0x0000000116161836 */ /* 0x000fe20000000000 */
[----:B------:R-:W-:-:S07]  /*1420*/  @!P2 LOP3.LUT R22, RZ, UR44, RZ, 0x33, !PT ;  /* 0x0000002cff16ac12 */ /* 0x000fce000f8e33ff */
.L_x_385:
[----:B------:R-:W-:Y:S05]  /*1430*/  BSYNC B1 ;  /* 0x0000000000017941 */ /* 0x000fea0003800000 */
.L_x_383:
        /* <DEDUP_REMOVED lines=16> */
[----:B------:R-:W-:Y:S05]  /*1540*/  CALL.REL.NOINC `($__internal_45_$__cuda_sm20_rem_s64) ;  /* 0x0000002400c47944 */ /* 0x000fea0003c00000 */
[----:B------:R-:W-:Y:S01]  /*1550*/  IMAD.MOV.U32 R10, RZ, RZ, R9 ;  /* 0x000000ffff0a7224 */ /* 0x000fe200078e0009 */
[----:B------:R-:W-:Y:S06]  /*1560*/  BRA `(.L_x_388) ;  /* 0x0000000000487947 */ /* 0x000fec0003800000 */
.L_x_387:
[----:B------:R-:W0:Y:S01]  /*1570*/  I2F.U32.RP R9, UR42 ;  /* 0x0000002a00097d06 */ /* 0x000e220008209000 */
[----:B------:R-:W-:Y:S01]  /*1580*/  IMAD.MOV.U32 R10, RZ, RZ, RZ ;  /* 0x000000ffff0a7224 */ /* 0x000fe200078e00ff */
[----:B------:R-:W-:-:S06]  /*1590*/  ISETP.NE.U32.AND P1, PT, RZ, UR42, PT ;  /* 0x0000002aff007c0c */ /* 0x000fcc000bf25070 */
        /* <DEDUP_REMOVED lines=15> */
.L_x_388:
[----:B------:R-:W-:Y:S05]  /*1690*/  BSYNC B1 ;  /* 0x0000000000017941 */ /* 0x000fea0003800000 */
.L_x_386:
        /* <DEDUP_REMOVED lines=19> */
[----:B------:R-:W-:Y:S01]  /*17d0*/  IADD3 R12, P0, R12, R2, RZ ;  /* 0x000000020c0c7210 */ /* 0x000fe20007f1e0ff */
[----:B------:R-:W-:Y:S04]  /*17e0*/  BSSY B1, `(.L_x_389) ;  /* 0x0000020000017945 */ /* 0x000fe80003800000 */
[----:B------:R-:W-:Y:S01]  /*17f0*/  IMAD.X R13, R13, 0x1, R3, P0 ;  /* 0x000000010d0d7824 */ /* 0x000fe200000e0603 */
[----:B------:R-:W-:-:S05]  /*1800*/  IADD3 R0, P0, R6, R0, RZ ;  /* 0x0000000006007210 */ /* 0x000fca0007f1e0ff */
[----:B------:R-:W-:-:S05]  /*1810*/  IMAD.X R4, R7, 0x1, R4, P0 ;  /* 0x0000000107047824 */ /* 0x000fca00000e0604 */
[----:B------:R-:W-:-:S04]  /*1820*/  LOP3.LUT R5, R4, UR43, RZ, 0xfc, !PT ;  /* 0x0000002b04057c12 */ /* 0x000fc8000f8efcff */
[----:B------:R-:W-:Y:S01]  /*1830*/  ISETP.NE.U32.AND P0, PT, R5, RZ, PT ;  /* 0x000000ff0500720c */ /* 0x000fe20003f05070 */
[----:B--2---:R0:W-:-:S12]  /*1840*/  STG.E.128 desc[UR22][R12.64], R8 ;  /* 0x000000080c007986 */ /* 0x0041d8000c101d16 */
[----:B------:R-:W-:Y:S05]  /*1850*/  @!P0 BRA `(.L_x_390) ;  /* 0x0000000000148947 */ /* 0x000fea0003800000 */
[----:B0-----:R-:W-:-:S07]  /*1860*/  MOV R9, 0x1880 ;  /* 0x0000188000097802 */ /* 0x001fce0000000f00 */
[----:B------:R-:W-:Y:S05]  /*1870*/  CALL.REL.NOINC `($__internal_43_$__cuda_sm20_div_s64) ;  /* 0x00000018008c7944 */ /* 0x000fea0003c00000 */
[----:B------:R-:W-:Y:S01]  /*1880*/  MOV R22, R10 ;  /* 0x0000000a00167202 */ /* 0x000fe20000000f00 */
[----:B------:R-:W-:Y:S01]  /*1890*/  IMAD.MOV.U32 R23, RZ, RZ, R11 ;  /* 0x000000ffff177224 */ /* 0x000fe200078e000b */
[----:B------:R-:W-:Y:S06]  /*18a0*/  BRA `(.L_x_391) ;  /* 0x00000000004c7947 */ /* 0x000fec0003800000 */
.L_x_390:
        /* <DEDUP_REMOVED lines=19> */
.L_x_391:
[----:B------:R-:W-:Y:S05]  /*19e0*/  BSYNC B1 ;  /* 0x0000000000017941 */ /* 0x000fea0003800000 */
.L_x_389:
        /* <DEDUP_REMOVED lines=12> */
[----:B------:R-:W-:Y:S01]  /*1ab0*/  MOV R17, R8 ;  /* 0x0000000800117202 */ /* 0x000fe20000000f00 */
[----:B------:R-:W-:Y:S01]  /*1ac0*/  IMAD.U32 R15, RZ, RZ, UR42 ;  /* 0x0000002aff0f7e24 */ /* 0x000fe2000f8e00ff */
[----:B------:R-:W-:Y:S01]  /*1ad0*/  MOV R8, 0x1b00 ;  /* 0x00001b0000087802 */ /* 0x000fe20000000f00 */
[----:B------:R-:W-:-:S07]  /*1ae0*/  IMAD.U32 R14, RZ, RZ, UR11 ;  /* 0x0000000bff0e7e24 */ /* 0x000fce000f8e00ff */
[----:B------:R-:W-:Y:S05]  /*1af0*/  CALL.REL.NOINC `($__internal_45_$__cuda_sm20_rem_s64) ;  /* 0x0000002000587944 */ /* 0x000fea0003c00000 */
[----:B------:R-:W-:Y:S01]  /*1b00*/  IMAD.MOV.U32 R10, RZ, RZ, R9 ;  /* 0x000000ffff0a7224 */ /* 0x000fe200078e0009 */
[----:B------:R-:W-:Y:S06]  /*1b10*/  BRA `(.L_x_394) ;  /* 0x0000000000487947 */ /* 0x000fec0003800000 */
.L_x_393:
[----:B------:R-:W0:Y:S01]  /*1b20*/  I2F.U32.RP R9, UR42 ;  /* 0x0000002a00097d06 */ /* 0x000e220008209000 */
[----:B------:R-:W-:Y:S01]  /*1b30*/  HFMA2.MMA R10, -RZ, RZ, 0, 0 ;  /* 0x00000000ff0a7435 */ /* 0x000fe200000001ff */
        /* <DEDUP_REMOVED lines=16> */
.L_x_394:
[----:B------:R-:W-:Y:S05]  /*1c40*/  BSYNC B1 ;  /* 0x0000000000017941 */ /* 0x000fea0003800000 */
.L_x_392:
        /* <DEDUP_REMOVED lines=14> */
[----:B------:R-:W-:-:S05]  /*1d30*/  IMAD.WIDE.U32 R22, R22, UR24, R8 ;  /* 0x0000001816167c25 */ /* 0x000fca000f8e0008 */
[----:B------:R-:W-:Y:S02]  /*1d40*/  IADD3 R5, R23, R5, RZ ;  /* 0x0000000517057210 */ /* 0x000fe40007ffe0ff */
        /* <DEDUP_REMOVED lines=17> */
.L_x_396:
[----:B0-----:R-:W0:Y:S01]  /*1e60*/  I2F.U32.RP R10, UR44 ;  /* 0x0000002c000a7d06 */ /* 0x001e220008209000 */
[----:B------:R-:W-:Y:S02]  /*1e70*/  ISETP.NE.U32.AND P2, PT, RZ, UR44, PT ;  /* 0x0000002cff007c0c */ /* 0x000fe4000bf45070 */
[----:B------:R-:W-:-:S05]  /*1e80*/  MOV R23, RZ ;  /* 0x000000ff00177202 */ /* 0x000fca0000000f00 */
        /* <DEDUP_REMOVED lines=16> */
.L_x_397:
[----:B------:R-:W-:Y:S05]  /*1f90*/  BSYNC B1 ;  /* 0x0000000000017941 */ /* 0x000fea0003800000 */
.L_x_395:
        /* <DEDUP_REMOVED lines=19> */
.L_x_399:
        /* <DEDUP_REMOVED lines=16> */
[----:B------:R-:W-:Y:S02]  /*21d0*/  @P0 IADD3 R10, R10, -UR42, RZ ;  /* 0x8000002a0a0a0c10 */ /* 0x000fe4000fffe0ff */
[----:B------:R-:W-:-:S07]  /*21e0*/  @!P1 LOP3.LUT R10, RZ, UR42, RZ, 0x33, !PT ;  /* 0x0000002aff0a9c12 */ /* 0x000fce000f8e33ff */
.L_x_400:
[----:B------:R-:W-:Y:S05]  /*21f0*/  BSYNC B1 ;  /* 0x0000000000017941 */ /* 0x000fea0003800000 */
.L_x_398:
        /* <DEDUP_REMOVED lines=19> */
[----:B------:R-:W-:-:S05]  /*2330*/  IADD3 R2, P0, R12, R2, RZ ;  /* 0x000000020c027210 */ /* 0x000fca0007f1e0ff */
[----:B------:R-:W-:Y:S01]  /*2340*/  IMAD.X R3, R13, 0x1, R3, P0 ;  /* 0x000000010d037824 */ /* 0x000fe200000e0603 */
[----:B------:R-:W-:-:S05]  /*2350*/  IADD3 R0, P0, R6, R0, RZ ;  /* 0x0000000006007210 */ /* 0x000fca0007f1e0ff */
[----:B------:R-:W-:Y:S01]  /*2360*/  IMAD.X R4, R7, 0x1, R4, P0 ;  /* 0x0000000107047824 */ /* 0x000fe200000e0604 */
[----:B------:R-:W-:-:S04]  /*2370*/  ISETP.GE.U32.AND P0, PT, R0, UR6, PT ;  /* 0x0000000600007c0c */ /* 0x000fc8000bf06070 */
[----:B------:R-:W-:Y:S01]  /*2380*/  ISETP.GE.AND.EX P0, PT, R4, UR10, PT, P0 ;  /* 0x0000000a04007c0c */ /* 0x000fe2000bf06300 */
[----:B--2---:R1:W-:-:S12]  /*2390*/  STG.E.128 desc[UR22][R2.64], R8 ;  /* 0x0000000802007986 */ /* 0x0043d8000c101d16 */
[----:B------:R-:W-:Y:S05]  /*23a0*/  @!P0 BRA `(.L_x_401) ;  /* 0xffffffe8002c8947 */ /* 0x000fea000383ffff */
[----:B------:R-:W-:Y:S05]  /*23b0*/  BSYNC B0 ;  /* 0x0000000000007941 */ /* 0x000fea0003800000 */
.L_x_376:
[----:B------:R-:W-:Y:S05]  /*23c0*/  EXIT ;  /* 0x000000000000794d */ /* 0x000fea0003800000 */
.L_x_366:
        /* <DEDUP_REMOVED lines=10> */
[----:B------:R-:W-:Y:S02]  /*2470*/  MOV R6, UR4 ;  /* 0x0000000400067c02 */ /* 0x000fe40008000f00 */
[----:B------:R-:W-:Y:S02]  /*2480*/  LEA R5, P0, R0, UR8, 0x4 ;  /* 0x0000000800057c11 */ /* 0x000fe4000f8020ff */
[----:B------:R-:W-:Y:S02]  /*2490*/  SHF.L.U64.HI R6, R6, 0x4, R7 ;  /* 0x0000000406067819 */ /* 0x000fe40000010207 */
[----:B------:R-:W-:-:S09]  /*24a0*/  LEA.HI.X R7, R0, UR9, R4, 0x4, P0 ;  /* 0x0000000900077c11 */ /* 0x000fd200080f2404 */
.L_x_407:
[----:B0-----:R-:W-:Y:S01]  /*24b0*/  LOP3.LUT R8, R4, UR35, RZ, 0xfc, !PT ;  /* 0x0000002304087c12 */ /* 0x001fe2000f8efcff */
[----:B------:R-:W-:Y:S03]  /*24c0*/  BSSY B1, `(.L_x_404) ;  /* 0x0000019000017945 */ /* 0x000fe60003800000 */
[----:B------:R-:W-:-:S13]  /*24d0*/  ISETP.NE.U32.AND P0, PT, R8, RZ, PT ;  /* 0x000000ff0800720c */ /* 0x000fda0003f05070 */
[----:B------:R-:W-:Y:S05]  /*24e0*/  @!P0 BRA `(.L_x_405) ;  /* 0x00000000000c8947 */ /* 0x000fea0003800000 */
[----:B------:R-:W-:-:S07]  /*24f0*/  MOV R9, 0x2510 ;  /* 0x0000251000097802 */ /* 0x000fce0000000f00 */
[----:B------:R-:W-:Y:S05]  /*2500*/  CALL.REL.NOINC `($__internal_43_$__cuda_sm20_div_s64) ;  /* 0x0000000c00687944 */ /* 0x000fea0003c00000 */
[----:B------:R-:W-:Y:S05]  /*2510*/  BRA `(.L_x_406) ;  /* 0x00000000004c7947 */ /* 0x000fea0003800000 */
.L_x_405:
[----:B------:R-:W0:Y:S01]  /*2520*/  I2F.U32.RP R11, UR36 ;  /* 0x00000024000b7d06 */ /* 0x000e220008209000 */
[----:B------:R-:W-:Y:S01]  /*2530*/  IMAD.MOV.U32 R8, RZ, RZ, RZ ;  /* 0x000000ffff087224 */ /* 0x000fe200078e00ff */
[----:B------:R-:W-:-:S06]  /*2540*/  ISETP.NE.U32.AND P2, PT, RZ, UR36, PT ;  /* 0x00000024ff007c0c */ /* 0x000fcc000bf45070 */
[----:B0-----:R-:W0:Y:S02]  /*2550*/  MUFU.RCP R11, R11 ;  /* 0x0000000b000b7308 */ /* 0x001e240000001000 */
[----:B0-----:R-:W-:Y:S02]  /*2560*/  VIADD R14, R11, 0xffffffe ;  /* 0x0ffffffe0b0e7836 */ /* 0x001fe40000000000 */
[----:B------:R-:W-:-:S04]  /*2570*/  IMAD.MOV.U32 R11, RZ, RZ, RZ ;  /* 0x000000ffff0b7224 */ /* 0x000fc800078e00ff */
[----:B------:R-:W0:Y:S02]  /*2580*/  F2I.FTZ.U32.TRUNC.NTZ R9, R14 ;  /* 0x0000000e00097305 */ /* 0x000e24000021f000 */
[----:B0-----:R-:W-:-:S04]  /*2590*/  IMAD.MOV R15, RZ, RZ, -R9 ;  /* 0x000000ffff0f7224 */ /* 0x001fc800078e0a09 */
        /* <DEDUP_REMOVED lines=11> */
.L_x_406:
[----:B------:R-:W-:Y:S05]  /*2650*/  BSYNC B1 ;  /* 0x0000000000017941 */ /* 0x000fea0003800000 */
.L_x_404:
[----:B------:R-:W-:Y:S02]  /*2660*/  IMAD R11, R11, UR30, RZ ;  /* 0x0000001e0b0b7c24 */ /* 0x000fe4000f8e02ff */
[----:B------:R-:W-:-:S04]  /*2670*/  IMAD.WIDE.U32 R8, R10, UR30, RZ ;  /* 0x0000001e0a087c25 */ /* 0x000fc8000f8e00ff */
[----:B------:R-:W-:Y:S01]  /*2680*/  IMAD R11, R10, UR31, R11 ;  /* 0x0000001f0a0b7c24 */ /* 0x000fe2000f8e020b */
[----:B------:R-:W-:-:S03]  /*2690*/  LEA R10, P0, R8, UR32, 0x4 ;  /* 0x00000020080a7c11 */ /* 0x000fc6000f8020ff */
[----:B------:R-:W-:-:S05]  /*26a0*/  IMAD.IADD R9, R9, 0x1, R11 ;  /* 0x0000000109097824 */ /* 0x000fca00078e020b */
[----:B------:R-:W-:-:S06]  /*26b0*/  LEA.HI.X R11, R8, UR33, R9, 0x4, P0 ;  /* 0x00000021080b7c11 */ /* 0x000fcc00080f2409 */
[----:B------:R-:W2:Y:S01]  /*26c0*/  LDG.E.128.CONSTANT R8, desc[UR22][R10.64] ;  /* 0x000000160a087981 */ /* 0x000ea2000c1e9d00 */
[----:B------:R-:W-:Y:S01]  /*26d0*/  IMAD.MOV.U32 R14, RZ, RZ, R5 ;  /* 0x000000ffff0e7224 */ /* 0x000fe200078e0005 */
[----:B------:R-:W-:Y:S01]  /*26e0*/  MOV R15, R7 ;  /* 0x00000007000f7202 */ /* 0x000fe20000000f00 */
[----:B------:R-:W-:Y:S01]  /*26f0*/  IMAD.U32 R16, RZ, RZ, UR4 ;  /* 0x00000004ff107e24 */ /* 0x000fe2000f8e00ff */
[----:B------:R-:W-:Y:S02]  /*2700*/  IADD3 R3, P0, R3, -0x1, RZ ;  /* 0xffffffff03037810 */ /* 0x000fe40007f1e0ff */
[----:B------:R-:W-:Y:S02]  /*2710*/  IADD3 R0, P1, R0, UR4, RZ ;  /* 0x0000000400007c10 */ /* 0x000fe4000ff3e0ff */
[----:B------:R-:W-:Y:S02]  /*2720*/  IADD3.X R2, R2, -0x1, RZ, P0, !PT ;  /* 0xffffffff02027810 */ /* 0x000fe400007fe4ff */
[----:B------:R-:W-:-:S02]  /*2730*/  ISETP.NE.U32.AND P0, PT, R3, RZ, PT ;  /* 0x000000ff0300720c */ /* 0x000fc40003f05070 */
[----:B------:R-:W-:Y:S02]  /*2740*/  LEA R5, P2, R16, R5, 0x4 ;  /* 0x0000000510057211 */ /* 0x000fe400078420ff */
[----:B------:R-:W-:Y:S02]  /*2750*/  ISETP.NE.AND.EX P0, PT, R2, RZ, PT, P0 ;  /* 0x000000ff0200720c */ /* 0x000fe40003f05300 */
[----:B------:R-:W-:Y:S01]  /*2760*/  IADD3.X R4, R4, UR5, RZ, P1, !PT ;  /* 0x0000000504047c10 */ /* 0x000fe20008ffe4ff */
[----:B------:R-:W-:Y:S01]  /*2770*/  IMAD.X R7, R7, 0x1, R6, P2 ;  /* 0x0000000107077824 */ /* 0x000fe200010e0606 */
[----:B--2---:R0:W-:Y:S09]  /*2780*/  STG.E.128 desc[UR22][R14.64], R8 ;  /* 0x000000080e007986 */ /* 0x0041f2000c101d16 */
[----:B------:R-:W-:Y:S05]  /*2790*/  @P0 BRA `(.L_x_407) ;  /* 0xfffffffc00440947 */ /* 0x000fea000383ffff */
.L_x_403:
[----:B------:R-:W-:Y:S05]  /*27a0*/  BSYNC B0 ;  /* 0x0000000000007941 */ /* 0x000fea0003800000 */
.L_x_402:
        /* <DEDUP_REMOVED lines=9> */
.L_x_421:
        /* <DEDUP_REMOVED lines=12> */
[----:B------:R-:W-:Y:S05]  /*2900*/  BRA `(.L_x_411) ;  /* 0x00000000004c7947 */ /* 0x000fea0003800000 */
.L_x_410:
[----:B0-----:R-:W0:Y:S01]  /*2910*/  I2F.U32.RP R8, UR34 ;  /* 0x0000002200087d06 */ /* 0x001e220008209000 */
        /* <DEDUP_REMOVED lines=18> */
.L_x_411:
[----:B------:R-:W-:Y:S05]  /*2a40*/  BSYNC B1 ;  /* 0x0000000000017941 */ /* 0x000fea0003800000 */
.L_x_409:
[----:B------:R-:W-:Y:S02]  /*2a50*/  IMAD R9, R11, UR24, RZ ;  /* 0x000000180b097c24 */ /* 0x000fe4000f8e02ff */
[----:B------:R-:W-:-:S04]  /*2a60*/  IMAD.WIDE.U32 R6, R10, UR24, RZ ;  /* 0x000000180a067c25 */ /* 0x000fc8000f8e00ff */
[----:B------:R-:W-:Y:S01]  /*2a70*/  IMAD R9, R10, UR25, R9 ;  /* 0x000000190a097c24 */ /* 0x000fe2000f8e0209 */
[----:B------:R-:W-:-:S03]  /*2a80*/  LEA R8, P0, R6, UR26, 0x4 ;  /* 0x0000001a06087c11 */ /* 0x000fc6000f8020ff */
[----:B------:R-:W-:-:S05]  /*2a90*/  IMAD.IADD R7, R7, 0x1, R9 ;  /* 0x0000000107077824 */ /* 0x000fca00078e0209 */
[----:B------:R-:W-:-:S06]  /*2aa0*/  LEA.HI.X R9, R6, UR27, R7, 0x4, P0 ;  /* 0x0000001b06097c11 */ /* 0x000fcc00080f2407 */
[----:B------:R-:W2:Y:S01]  /*2ab0*/  LDG.E.128.CONSTANT R8, desc[UR22][R8.64] ;  /* 0x0000001608087981 */ /* 0x000ea2000c1e9d00 */
[C---:B------:R-:W-:Y:S01]  /*2ac0*/  LEA R6, P0, R0.reuse, UR28, 0x4 ;  /* 0x0000001c00067c11 */ /* 0x040fe2000f8020ff */
[----:B------:R-:W-:Y:S03]  /*2ad0*/  BSSY B1, `(.L_x_412) ;  /* 0x000001e000017945 */ /* 0x000fe60003800000 */
[----:B------:R-:W-:Y:S02]  /*2ae0*/  LEA.HI.X R7, R0, UR29, R4, 0x4, P0 ;  /* 0x0000001d00077c11 */ /* 0x000fe400080f2404 */
        /* <DEDUP_REMOVED lines=8> */
[----:B------:R-:W-:Y:S05]  /*2b70*/  BRA `(.L_x_414) ;  /* 0x00000000004c7947 */ /* 0x000fea0003800000 */
.L_x_413:
[----:B0-----:R-:W0:Y:S01]  /*2b80*/  I2F.U32.RP R11, UR34 ;  /* 0x00000022000b7d06 */ /* 0x001e220008209000 */
        /* <DEDUP_REMOVED lines=9> */
[----:B------:R-:W-:-:S05]  /*2c20*/  IMAD.HI.U32 R10, R15, R0, RZ ;  /* 0x000000000f0a7227 */ /* 0x000fca00078e00ff */
[----:B------:R-:W-:-:S05]  /*2c30*/  IADD3 R9, -R10, RZ, RZ ;  /* 0x000000ff0a097210 */ /* 0x000fca0007ffe1ff */
[----:B------:R-:W-:-:S05]  /*2c40*/  IMAD R8, R9, UR34, R0 ;  /* 0x0000002209087c24 */ /* 0x000fca000f8e0200 */
[----:B------:R-:W-:-:S13]  /*2c50*/  ISETP.GE.U32.AND P0, PT, R8, UR34, PT ;  /* 0x0000002208007c0c */ /* 0x000fda000bf06070 */
[----:B------:R-:W-:Y:S02]  /*2c60*/  @P0 VIADD R8, R8, -UR34 ;  /* 0x8000002208080c36 */ /* 0x000fe40008000000 */
[----:B------:R-:W-:-:S03]  /*2c70*/  @P0 VIADD R10, R10, 0x1 ;  /* 0x000000010a0a0836 */ /* 0x000fc60000000000 */
[----:B------:R-:W-:-:S13]  /*2c80*/  ISETP.GE.U32.AND P1, PT, R8, UR34, PT ;  /* 0x0000002208007c0c */ /* 0x000fda000bf26070 */
[----:B------:R-:W-:Y:S01]  /*2c90*/  @P1 VIADD R10, R10, 0x1 ;  /* 0x000000010a0a1836 */ /* 0x000fe20000000000 */
[----:B------:R-:W-:-:S07]  /*2ca0*/  @!P2 LOP3.LUT R10, RZ, UR34, RZ, 0x33, !PT ;  /* 0x00000022ff0aac12 */ /* 0x000fce000f8e33ff */
.L_x_414:
[----:B------:R-:W-:Y:S05]  /*2cb0*/  BSYNC B1 ;  /* 0x0000000000017941 */ /* 0x000fea0003800000 */
.L_x_412:
[----:B------:R-:W-:Y:S02]  /*2cc0*/  IMAD R11, R11, UR24, RZ ;  /* 0x000000180b0b7c24 */ /* 0x000fe4000f8e02ff */
[----:B------:R-:W-:-:S04]  /*2cd0*/  IMAD.WIDE.U32 R8, R10, UR24, RZ ;  /* 0x000000180a087c25 */ /* 0x000fc8000f8e00ff */
[----:B------:R-:W-:Y:S01]  /*2ce0*/  IMAD R11, R10, UR25, R11 ;  /* 0x000000190a0b7c24 */ /* 0x000fe2000f8e020b */
[----:B------:R-:W-:-:S03]  /*2cf0*/  LEA R10, P0, R8, UR26, 0x4 ;  /* 0x0000001a080a7c11 */ /* 0x000fc6000f8020ff */
[----:B------:R-:W-:-:S05]  /*2d00*/  IMAD.IADD R9, R9, 0x1, R11 ;  /* 0x0000000109097824 */ /* 0x000fca00078e020b */
[----:B------:R-:W-:-:S06]  /*2d10*/  LEA.HI.X R11, R8, UR27, R9, 0x4, P0 ;  /* 0x0000001b080b7c11 */ /* 0x000fcc00080f2409 */
[----:B------:R-:W2:Y:S01]  /*2d20*/  LDG.E.128.CONSTANT R8, desc[UR22][R10.64] ;  /* 0x000000160a087981 */ /* 0x000ea2000c1e9d00 */
[----:B------:R-:W-:Y:S01]  /*2d30*/  IADD3 R6, P0, R6, R12, RZ ;  /* 0x0000000c06067210 */ /* 0x000fe20007f1e0ff */
[----:B------:R-:W-:Y:S03]  /*2d40*/  BSSY B1, `(.L_x_415) ;  /* 0x000001e000017945 */ /* 0x000fe60003800000 */
[----:B------:R-:W-:Y:S02]  /*2d50*/  IADD3.X R7, R7, R5, RZ, P0, !PT ;  /* 0x0000000507077210 */ /* 0x000fe400007fe4ff */
        /* <DEDUP_REMOVED lines=9> */
.L_x_416:
        /* <DEDUP_REMOVED lines=19> */
.L_x_417:
[----:B------:R-:W-:Y:S05]  /*2f20*/  BSYNC B1 ;  /* 0x0000000000017941 */ /* 0x000fea0003800000 */
.L_x_415:
        /* <DEDUP_REMOVED lines=8> */
[----:B------:R-:W-:Y:S04]  /*2fb0*/  BSSY B1, `(.L_x_418) ;  /* 0x000001e000017945 */ /* 0x000fe80003800000 */
[----:B------:R-:W-:Y:S01]  /*2fc0*/  IMAD.X R7, R7, 0x1, R5, P0 ;  /* 0x0000000107077824 */ /* 0x000fe200000e0605 */
        /* <DEDUP_REMOVED lines=8> */
[----:B------:R-:W-:Y:S05]  /*3050*/  BRA `(.L_x_420) ;  /* 0x00000000004c7947 */ /* 0x000fea0003800000 */
.L_x_419:
        /* <DEDUP_REMOVED lines=19> */
.L_x_420:
[----:B------:R-:W-:Y:S05]  /*3190*/  BSYNC B1 ;  /* 0x0000000000017941 */ /* 0x000fea0003800000 */
.L_x_418:
[----:B------:R-:W-:Y:S02]  /*31a0*/  IMAD R11, R11, UR24, RZ ;  /* 0x000000180b0b7c24 */ /* 0x000fe4000f8e02ff */
[----:B------:R-:W-:-:S04]  /*31b0*/  IMAD.WIDE.U32 R8, R10, UR24, RZ ;  /* 0x000000180a087c25 */ /* 0x000fc8000f8e00ff */
[----:B------:R-:W-:Y:S01]  /*31c0*/  IMAD R11, R10, UR25, R11 ;  /* 0x000000190a0b7c24 */ /* 0x000fe2000f8e020b */
[----:B------:R-:W-:-:S03]  /*31d0*/  LEA R10, P0, R8, UR26, 0x4 ;  /* 0x0000001a080a7c11 */ /* 0x000fc6000f8020ff */
[----:B------:R-:W-:-:S05]  /*31e0*/  IMAD.IADD R9, R9, 0x1, R11 ;  /* 0x0000000109097824 */ /* 0x000fca00078e020b */
        /* <DEDUP_REMOVED lines=11> */
.L_x_408:
[----:B------:R-:W-:Y:S05]  /*32a0*/  EXIT ;  /* 0x000000000000794d */ /* 0x000fea0003800000 */
        .weak           $__internal_43_$__cuda_sm20_div_s64
        .type           $__internal_43_$__cuda_sm20_div_s64,@function
        .size           $__internal_43_$__cuda_sm20_div_s64,($__internal_44_$__cuda_sm20_div_u64 - $__internal_43_$__cuda_sm20_div_s64)
$__internal_43_$__cuda_sm20_div_s64:
[----:B------:R-:W-:Y:S01]  /*32b0*/  UIADD3 UR8, UP1, URZ, -UR20, URZ ;  /* 0x800000143f087290 */ /* 0x000fe2000ff3e03f */
[----:B------:R-:W-:Y:S01]  /*32c0*/  ISETP.GE.AND P0, PT, R4, RZ, PT ;  /* 0x000000ff0400720c */ /* 0x000fe20003f06270 */
[----:B------:R-:W-:Y:S01]  /*32d0*/  UISETP.GE.AND UP0, UPT, UR21, URZ, UPT ;  /* 0x0000003f1500728c */ /* 0x000fe2000bf06270 */
[-C--:B------:R-:W-:Y:S01]  /*32e0*/  IADD3 R16, P1, RZ, -R0.reuse, RZ ;  /* 0x80000000ff107210 */ /* 0x080fe20007f3e0ff */
[----:B------:R-:W-:Y:S02]  /*32f0*/  UIADD3.X UR9, URZ, ~UR21, URZ, UP1, !UPT ;  /* 0x800000153f097290 */ /* 0x000fe40008ffe43f */
[----:B------:R-:W-:Y:S01]  /*3300*/  USEL UR8, UR8, UR20, !UP0 ;  /* 0x0000001408087287 */ /* 0x000fe2000c000000 */
[----:B------:R-:W-:Y:S01]  /*3310*/  SEL R16, R16, R0, !P0 ;  /* 0x0000000010107207 */ /* 0x000fe20004000000 */
[----:B------:R-:W-:Y:S01]  /*3320*/  USEL UR9, UR9, UR21, !UP0 ;  /* 0x0000001509097287 */ /* 0x000fe2000c000000 */
[----:B------:R-:W-:-:S05]  /*3330*/  IMAD.X R14, RZ, RZ, ~R4, P1 ;  /* 0x000000ffff0e7224 */ /* 0x000fca00008e0e04 */
[----:B------:R-:W-:-:S03]  /*3340*/  SEL R14, R14, R4, !P0 ;  /* 0x000000040e0e7207 */ /* 0x000fc60004000000 */
[----:B------:R-:W0:Y:S08]  /*3350*/  I2F.U64.RP R8, UR8 ;  /* 0x0000000800087d12 */ /* 0x000e300008309000 */
[----:B0-----:R-:W0:Y:S02]  /*3360*/  MUFU.RCP R8, R8 ;  /* 0x0000000800087308 */ /* 0x001e240000001000 */
[----:B0-----:R-:W-:-:S06]  /*3370*/  IADD3 R8, R8, 0x1ffffffe, RZ ;  /* 0x1ffffffe08087810 */ /* 0x001fcc0007ffe0ff */
[----:B------:R-:W0:Y:S02]  /*3380*/  F2I.U64.TRUNC R10, R8 ;  /* 0x00000008000a7311 */ /* 0x000e24000020d800 */
[----:B0-----:R-:W-:Y:S02]  /*3390*/  R2UR UR12, R10 ;  /* 0x000000000a0c72ca */ /* 0x001fe400000e0000 */
[----:B------:R-:W-:Y:S01]  /*33a0*/  R2UR UR13, R11 ;  /* 0x000000000b0d72ca */ /* 0x000fe200000e0000 */
[----:B------:R-:W-:-:S10]  /*33b0*/  IMAD.MOV.U32 R11, RZ, RZ, RZ ;  /* 0x000000ffff0b7224 */ /* 0x000fd400078e00ff */
[----:B------:R-:W-:-:S04]  /*33c0*/  UIMAD.WIDE.U32 UR14, UR12, UR8, URZ ;  /* 0x000000080c0e72a5 */ /* 0x000fc8000f8e003f */
        /* <DEDUP_REMOVED lines=31> */
[----:B------:R-:W-:-:S04]  /*35c0*/  IMAD.HI.U32 R11, P0, R16, UR16, R10 ;  /* 0x00000010100b7c27 */ /* 0x000fc8000f80000a */
[----:B------:R-:W-:Y:S01]  /*35d0*/  IMAD.HI.U32 R10, R14, UR16, RZ ;  /* 0x000000100e0a7c27 */ /* 0x000fe2000f8e00ff */
        /* <DEDUP_REMOVED lines=9> */
[----:B------:R-:W-:Y:S02]  /*3670*/  IADD3 R17, P1, R16, -UR8, RZ ;  /* 0x8000000810117c10 */ /* 0x000fe4000ff3e0ff */
[----:B------:R-:W-:Y:S02]  /*3680*/  IADD3 R11, P2, R8, 0x1, RZ ;  /* 0x00000001080b7810 */ /* 0x000fe40007f5e0ff */
[C---:B------:R-:W-:Y:S02]  /*3690*/  ISETP.GE.U32.AND.EX P0, PT, R14.reuse, UR9, PT, P0 ;  /* 0x000000090e007c0c */ /* 0x040fe4000bf06100 */
[----:B------:R-:W-:Y:S02]  /*36a0*/  IADD3.X R15, R14, ~UR9, RZ, P1, !PT ;  /* 0x800000090e0f7c10 */ /* 0x000fe40008ffe4ff */
[----:B------:R-:W-:Y:S02]  /*36b0*/  SEL R16, R17, R16, P0 ;  /* 0x0000001011107207 */ /* 0x000fe40000000000 */
[----:B------:R-:W-:-:S02]  /*36c0*/  IADD3.X R17, RZ, R10, RZ, P2, !PT ;  /* 0x0000000aff117210 */ /* 0x000fc400017fe4ff */
[----:B------:R-:W-:Y:S02]  /*36d0*/  SEL R11, R11, R8, P0 ;  /* 0x000000080b0b7207 */ /* 0x000fe40000000000 */
[----:B------:R-:W-:Y:S02]  /*36e0*/  SEL R15, R15, R14, P0 ;  /* 0x0000000e0f0f7207 */ /* 0x000fe40000000000 */
[----:B------:R-:W-:Y:S02]  /*36f0*/  ISETP.GE.U32.AND P1, PT, R16, UR8, PT ;  /* 0x0000000810007c0c */ /* 0x000fe4000bf26070 */
[----:B------:R-:W-:Y:S02]  /*3700*/  SEL R17, R17, R10, P0 ;  /* 0x0000000a11117207 */ /* 0x000fe40000000000 */
[----:B------:R-:W-:Y:S02]  /*3710*/  IADD3 R8, P2, R11, 0x1, RZ ;  /* 0x000000010b087810 */ /* 0x000fe40007f5e0ff */
[----:B------:R-:W-:-:S03]  /*3720*/  ISETP.GE.U32.AND.EX P0, PT, R15, UR9, PT, P1 ;  /* 0x000000090f007c0c */ /* 0x000fc6000bf06110 */
[----:B------:R-:W-:Y:S01]  /*3730*/  IMAD.X R10, RZ, RZ, R17, P2 ;  /* 0x000000ffff0a7224 */ /* 0x000fe200010e0611 */
[----:B------:R-:W-:Y:S02]  /*3740*/  SEL R8, R8, R11, P0 ;  /* 0x0000000b08087207 */ /* 0x000fe40000000000 */
[----:B------:R-:W-:Y:S02]  /*3750*/  LOP3.LUT R11, R4, UR21, RZ, 0x3c, !PT ;  /* 0x00000015040b7c12 */ /* 0x000fe4000f8e3cff */
[----:B------:R-:W-:Y:S02]  /*3760*/  SEL R17, R10, R17, P0 ;  /* 0x000000110a117207 */ /* 0x000fe40000000000 */
[-C--:B------:R-:W-:Y:S02]  /*3770*/  IADD3 R10, P2, RZ, -R8.reuse, RZ ;  /* 0x80000008ff0a7210 */ /* 0x080fe40007f5e0ff */
[----:B------:R-:W-:Y:S02]  /*3780*/  ISETP.GE.AND P1, PT, R11, RZ, PT ;  /* 0x000000ff0b00720c */ /* 0x000fe40003f26270 */
[----:B------:R-:W-:Y:S01]  /*3790*/  ISETP.NE.U32.AND P0, PT, RZ, UR20, PT ;  /* 0x00000014ff007c0c */ /* 0x000fe2000bf05070 */
[----:B------:R-:W-:Y:S01]  /*37a0*/  IMAD.X R11, RZ, RZ, ~R17, P2 ;  /* 0x000000ffff0b7224 */ /* 0x000fe200010e0e11 */
[----:B------:R-:W-:Y:S01]  /*37b0*/  SEL R10, R10, R8, !P1 ;  /* 0x000000080a0a7207 */ /* 0x000fe20004800000 */
[----:B------:R-:W-:Y:S01]  /*37c0*/  IMAD.MOV.U32 R8, RZ, RZ, R9 ;  /* 0x000000ffff087224 */ /* 0x000fe200078e0009 */
[----:B------:R-:W-:Y:S01]  /*37d0*/  ISETP.NE.AND.EX P0, PT, RZ, UR21, PT, P0 ;  /* 0x00000015ff007c0c */ /* 0x000fe2000bf05300 */
[----:B------:R-:W-:Y:S01]  /*37e0*/  IMAD.MOV.U32 R9, RZ, RZ, 0x0 ;  /* 0x00000000ff097424 */ /* 0x000fe200078e00ff */
[----:B------:R-:W-:-:S02]  /*37f0*/  SEL R11, R11, R17, !P1 ;  /* 0x000000110b0b7207 */ /* 0x000fc40004800000 */
[----:B------:R-:W-:Y:S02]  /*3800*/  SEL R10, R10, 0xffffffff, P0 ;  /* 0xffffffff0a0a7807 */ /* 0x000fe40000000000 */
[----:B------:R-:W-:Y:S01]  /*3810*/  SEL R11, R11, 0xffffffff, P0 ;  /* 0xffffffff0b0b7807 */ /* 0x000fe20000000000 */
[----:B------:R-:W-:Y:S06]  /*3820*/  RET.REL.NODEC R8 `(_ZN2at6native49_GLOBAL__N__cfa43aba_16_ReflectionPad_cu_f800513921reflection_pad1d_flatIN3c107complexIdEEEEvPKT_PS6_lllll) ;  /* 0xffffffc408f47950 */ /* 0x000fec0003c3ffff */
        .weak           $__internal_44_$__cuda_sm20_div_u64
        .type           $__internal_44_$__cuda_sm20_div_u64,@function
        .size           $__internal_44_$__cuda_sm20_div_u64,($__internal_45_$__cuda_sm20_rem_s64 - $__internal_44_$__cuda_sm20_div_u64)
$__internal_44_$__cuda_sm20_div_u64:
        /* <DEDUP_REMOVED lines=44> */
[C---:B------:R-:W-:Y:S01]  /*3af0*/  ISETP.GE.U32.AND P0, PT, R12.reuse, UR4, PT ;  /* 0x000000040c007c0c */ /* 0x040fe2000bf06070 */
[----:B------:R-:W-:Y:S02]  /*3b00*/  IMAD R10, R5, UR4, R10 ;  /* 0x00000004050a7c24 */ /* 0x000fe4000f8e020a */
[----:B------:R-:W-:Y:S02]  /*3b10*/  IMAD.X R8, RZ, RZ, R5, P2 ;  /* 0x000000ffff087224 */ /* 0x000fe400010e0605 */
[----:B------:R-:W-:Y:S01]  /*3b20*/  IMAD.X R10, R3, 0x1, ~R10, P1 ;  /* 0x00000001030a7824 */ /* 0x000fe200008e0e0a */
[----:B------:R-:W-:-:S04]  /*3b30*/  IADD3 R3, P1, R12, -UR4, RZ ;  /* 0x800000040c037c10 */ /* 0x000fc8000ff3e0ff */
[C---:B------:R-:W-:Y:S02]  /*3b40*/  ISETP.GE.U32.AND.EX P0, PT, R10.reuse, UR5, PT, P0 ;  /* 0x000000050a007c0c */ /* 0x040fe4000bf06100 */
[----:B------:R-:W-:Y:S02]  /*3b50*/  IADD3.X R9, R10, ~UR5, RZ, P1, !PT ;  /* 0x800000050a097c10 */ /* 0x000fe40008ffe4ff */
[----:B------:R-:W-:Y:S02]  /*3b60*/  SEL R3, R3, R12, P0 ;  /* 0x0000000c03037207 */ /* 0x000fe40000000000 */
[----:B------:R-:W-:Y:S02]  /*3b70*/  SEL R7, R2, R7, P0 ;  /* 0x0000000702077207 */ /* 0x000fe40000000000 */
[----:B------:R-:W-:Y:S02]  /*3b80*/  SEL R9, R9, R10, P0 ;  /* 0x0000000a09097207 */ /* 0x000fe40000000000 */
[----:B------:R-:W-:-:S02]  /*3b90*/  SEL R2, R8, R5, P0 ;  /* 0x0000000508027207 */ /* 0x000fc40000000000 */
[----:B------:R-:W-:Y:S02]  /*3ba0*/  ISETP.GE.U32.AND P0, PT, R3, UR4, PT ;  /* 0x0000000403007c0c */ /* 0x000fe4000bf06070 */
[----:B------:R-:W-:Y:S02]  /*3bb0*/  IADD3 R12, P2, R7, 0x1, RZ ;  /* 0x00000001070c7810 */ /* 0x000fe40007f5e0ff */
[----:B------:R-:W-:Y:S02]  /*3bc0*/  ISETP.GE.U32.AND.EX P0, PT, R9, UR5, PT, P0 ;  /* 0x0000000509007c0c */ /* 0x000fe4000bf06100 */
[----:B------:R-:W-:Y:S01]  /*3bd0*/  ISETP.NE.U32.AND P1, PT, RZ, UR4, PT ;  /* 0x00000004ff007c0c */ /* 0x000fe2000bf25070 */
[----:B------:R-:W-:Y:S01]  /*3be0*/  IMAD.X R13, RZ, RZ, R2, P2 ;  /* 0x000000ffff0d7224 */ /* 0x000fe200010e0602 */
[----:B------:R-:W-:Y:S01]  /*3bf0*/  SEL R12, R12, R7, P0 ;  /* 0x000000070c0c7207 */ /* 0x000fe20000000000 */
[----:B------:R-:W-:Y:S01]  /*3c00*/  IMAD.MOV.U32 R7, RZ, RZ, 0x0 ;  /* 0x00000000ff077424 */ /* 0x000fe200078e00ff */
[----:B------:R-:W-:-:S02]  /*3c10*/  ISETP.NE.AND.EX P1, PT, RZ, UR5, PT, P1 ;  /* 0x00000005ff007c0c */ /* 0x000fc4000bf25310 */
[----:B------:R-:W-:Y:S02]  /*3c20*/  SEL R13, R13, R2, P0 ;  /* 0x000000020d0d7207 */ /* 0x000fe40000000000 */
[----:B------:R-:W-:Y:S02]  /*3c30*/  SEL R12, R12, 0xffffffff, P1 ;  /* 0xffffffff0c0c7807 */ /* 0x000fe40000800000 */
[----:B------:R-:W-:Y:S01]  /*3c40*/  SEL R13, R13, 0xffffffff, P1 ;  /* 0xffffffff0d0d7807 */ /* 0x000fe20000800000 */
[----:B------:R-:W-:Y:S06]  /*3c50*/  RET.REL.NODEC R6 `(_ZN2at6native49_GLOBAL__N__cfa43aba_16_ReflectionPad_cu_f800513921reflection_pad1d_flatIN3c107complexIdEEEEvPKT_PS6_lllll) ;  /* 0xffffffc006e87950 */ /* 0x000fec0003c3ffff */
        .weak           $__internal_45_$__cuda_sm20_rem_s64
        .type           $__internal_45_$__cuda_sm20_rem_s64,@function
        .size           $__internal_45_$__cuda_sm20_rem_s64,(.L_x_1180 - $__internal_45_$__cuda_sm20_rem_s64)
$__internal_45_$__cuda_sm20_rem_s64:
        /* <DEDUP_REMOVED lines=27> */
[----:B------:R-:W-:Y:S02]  /*3e10*/  IMAD R9, R19, R20, R9 ;  /* 0x0000001413097224 */ /* 0x000fe400078e0209 */
[----:B------:R-:W-:-:S04]  /*3e20*/  IMAD.HI.U32 R10, R11, R18, RZ ;  /* 0x000000120b0a7227 */ /* 0x000fc800078e00ff */
[----:B------:R-:W-:-:S04]  /*3e30*/  IMAD.X R9, RZ, RZ, ~R9, P0 ;  /* 0x000000ffff097224 */ /* 0x000fc800000e0e09 */
[----:B------:R-:W-:Y:S01]  /*3e40*/  IMAD.WIDE.U32 R24, P0, R11, R9, R10 ;  /* 0x000000090b187225 */ /* 0x000fe2000780000a */
[----:B------:R-:W-:-:S03]  /*3e50*/  IADD3 R10, P4, RZ, -R17, RZ ;  /* 0x80000011ff0a7210 */ /* 0x000fc60007f9e0ff */
[C---:B------:R-:W-:Y:S01]  /*3e60*/  IMAD R11, R19.reuse, R9, RZ ;  /* 0x00000009130b7224 */ /* 0x040fe200078e02ff */
[----:B------:R-:W-:Y:S01]  /*3e70*/  SEL R10, R10, R17, !P1 ;  /* 0x000000110a0a7207 */ /* 0x000fe20004800000 */
[----:B------:R-:W-:-:S04]  /*3e80*/  IMAD.HI.U32 R18, P2, R19, R18, R24 ;  /* 0x0000001213127227 */ /* 0x000fc80007840018 */
[----:B------:R-:W-:Y:S01]  /*3e90*/  IMAD.HI.U32 R9, R19, R9, RZ ;  /* 0x0000000913097227 */ /* 0x000fe200078e00ff */
[----:B------:R-:W-:Y:S02]  /*3ea0*/  IADD3 R18, P3, R11, R18, RZ ;  /* 0x000000120b127210 */ /* 0x000fe40007f7e0ff */
[----:B------:R-:W-:Y:S01]  /*3eb0*/  IADD3.X R11, RZ, ~R16, RZ, P4, !PT ;  /* 0x80000010ff0b7210 */ /* 0x000fe200027fe4ff */
[----:B------:R-:W-:Y:S02]  /*3ec0*/  IMAD.X R9, R9, 0x1, R19, P0 ;  /* 0x0000000109097824 */ /* 0x000fe400000e0613 */
[----:B------:R-:W-:Y:S01]  /*3ed0*/  IMAD.HI.U32 R24, R18, R10, RZ ;  /* 0x0000000a12187227 */ /* 0x000fe200078e00ff */
[----:B------:R-:W-:Y:S02]  /*3ee0*/  SEL R11, R11, R16, !P1 ;  /* 0x000000100b0b7207 */ /* 0x000fe40004800000 */
[----:B------:R-:W-:Y:S01]  /*3ef0*/  IADD3.X R9, RZ, RZ, R9, P3, P2 ;  /* 0x000000ffff097210 */ /* 0x000fe20001fe4409 */
[----:B------:R-:W-:-:S02]  /*3f00*/  IMAD.MOV.U32 R25, RZ, RZ, RZ ;  /* 0x000000ffff197224 */ /* 0x000fc400078e00ff */
        /* <DEDUP_REMOVED lines=23> */
[----:B------:R-:W-:Y:S02]  /*4080*/  SEL R20, R20, R9, P0 ;  /* 0x0000000914147207 */ /* 0x000fe40000000000 */
[-C--:B------:R-:W-:Y:S02]  /*4090*/  IADD3 R9, P2, RZ, -R10.reuse, RZ ;  /* 0x8000000aff097210 */ /* 0x080fe40007f5e0ff */
[----:B------:R-:W-:Y:S01]  /*40a0*/  ISETP.NE.U32.AND P0, PT, R15, RZ, PT ;  /* 0x000000ff0f00720c */ /* 0x000fe20003f05070 */
[----:B------:R-:W-:Y:S01]  /*40b0*/  IMAD.MOV.U32 R15, RZ, RZ, 0x0 ;  /* 0x00000000ff0f7424 */ /* 0x000fe200078e00ff */
[----:B------:R-:W-:Y:S01]  /*40c0*/  SEL R9, R9, R10, !P1 ;  /* 0x0000000a09097207 */ /* 0x000fe20004800000 */
[----:B------:R-:W-:Y:S01]  /*40d0*/  IMAD.X R11, RZ, RZ, ~R20, P2 ;  /* 0x000000ffff0b7224 */ /* 0x000fe200010e0e14 */
[----:B------:R-:W-:Y:S01]  /*40e0*/  ISETP.NE.AND.EX P0, PT, R14, RZ, PT, P0 ;  /* 0x000000ff0e00720c */ /* 0x000fe20003f05300 */
[----:B------:R-:W-:-:S03]  /*40f0*/  IMAD.MOV.U32 R14, RZ, RZ, R8 ;  /* 0x000000ffff0e7224 */ /* 0x000fc600078e0008 */
[----:B------:R-:W-:Y:S02]  /*4100*/  SEL R11, R11, R20, !P1 ;  /* 0x000000140b0b7207 */ /* 0x000fe40004800000 */
[----:B------:R-:W-:Y:S02]  /*4110*/  SEL R9, R9, 0xffffffff, P0 ;  /* 0xffffffff09097807 */ /* 0x000fe40000000000 */
[----:B------:R-:W-:Y:S01]  /*4120*/  SEL R11, R11, 0xffffffff, P0 ;  /* 0xffffffff0b0b7807 */ /* 0x000fe20000000000 */
[----:B------:R-:W-:Y:S06]  /*4130*/  RET.REL.NODEC R14 `(_ZN2at6native49_GLOBAL__N__cfa43aba_16_ReflectionPad_cu_f800513921reflection_pad1d_flatIN3c107complexIdEEEEvPKT_PS6_lllll) ;  /* 0xffffffbc0eb07950 */ /* 0x000fec0003c3ffff */
.L_x_422:
        /* <DEDUP_REMOVED lines=12> */
.L_x_1180:


//--------------------- .text._ZN2at6native49_GLOBAL__N__cfa43aba_16_ReflectionPad_cu_f800513927reflection_pad1d_out_kernelIN3c107complexIdEEEEvPKT_PS6_lll --------------------------
	.section	.text._ZN2at6native49_GLOBAL__N__cfa43aba_16_ReflectionPad_cu_f800513927reflection_pad1d_out_kernelIN3c107complexIdEEEEvPKT_PS6_lll,"ax",@progbits
	.align	128
.text._ZN2at6native49_GLOBAL__N__cfa43aba_16_ReflectionPad_cu_f800513927reflection_pad1d_out_kernelIN3c107complexIdEEEEvPKT_PS6_lll:
        .type           _ZN2at6native49_GLOBAL__N__cfa43aba_16_ReflectionPad_cu_f800513927reflection_pad1d_out_kernelIN3c107complexIdEEEEvPKT_PS6_lll,@function
        .size           _ZN2at6native49_GLOBAL__N__cfa43aba_16_ReflectionPad_cu_f800513927reflection_pad1d_out_kernelIN3c107complexIdEEEEvPKT_PS6_lll,(.L_x_1184 - _ZN2at6native49_GLOBAL__N__cfa43aba_16_ReflectionPad_cu_f800513927reflection_pad1d_out_kernelIN3c107complexIdEEEEvPKT_PS6_lll)
        .other          _ZN2at6native49_GLOBAL__N__cfa43aba_16_ReflectionPad_cu_f800513927reflection_pad1d_out_kernelIN3c107complexIdEEEEvPKT_PS6_lll,@"STO_CUDA_ENTRY STV_DEFAULT"
_ZN2at6native49_GLOBAL__N__cfa43aba_16_ReflectionPad_cu_f800513927reflection_pad1d_out_kernelIN3c107complexIdEEEEvPKT_PS6_lll:
        /* <DEDUP_REMOVED lines=26> */
[----:B------:R-:W-:Y:S02]  /*01a0*/  ISETP.GT.AND.EX P0, PT, R5, RZ, PT, P0 ;  /* 0x000000ff0500720c */ /* 0x000fe40003f04300 */
[----:B------:R-:W-:Y:S01]  /*01b0*/  ISETP.GT.U32.AND P1, PT, R14, RZ, PT ;  /* 0x000000ff0e00720c */ /* 0x000fe20003f24070 */
[----:B0-----:R-:W-:-:S03]  /*01c0*/  UIMAD UR4, UR4, UR5, UR6 ;  /* 0x00000005040472a4 */ /* 0x001fc6000f8e0206 */
[----:B------:R-:W-:-:S03]  /*01d0*/  ULDC.64 UR6, c[0x0][0x210] ;  /* 0x0000840000067ab9 */ /* 0x000fc60000000a00 */
[----:B------:R-:W-:Y:S01]  /*01e0*/  IMAD.WIDE.U32 R10, R6, UR4, R10 ;  /* 0x00000004060a7c25 */ /* 0x000fe2000f8e000a */
[----:B------:R-:W-:Y:S02]  /*01f0*/  SEL R6, R15, R8, P2 ;  /* 0x000000080f067207 */ /* 0x000fe40001000000 */
[----:B------:R-:W-:Y:S01]  /*0200*/  IADD3 R8, P5, P6, -R13, 0x1, R2 ;  /* 0x000000010d087810 */ /* 0x000fe20007ebe102 */
[----:B------:R-:W-:Y:S01]  /*0210*/  IMAD.X R15, RZ, RZ, ~R5, P4 ;  /* 0x000000ffff0f7224 */ /* 0x000fe200020e0e05 */
[C---:B------:R-:W-:Y:S01]  /*0220*/  LEA R10, P4, R4.reuse, R10, 0x1 ;  /* 0x0000000a040a7211 */ /* 0x040fe200078808ff */
[----:B------:R-:W-:Y:S01]  /*0230*/  IMAD R7, R7, UR4, R11 ;  /* 0x0000000407077c24 */ /* 0x000fe2000f8e020b */
[C---:B------:R-:W-:Y:S02]  /*0240*/  SEL R11, R4.reuse, RZ, P0 ;  /* 0x000000ff040b7207 */ /* 0x040fe40000000000 */
[----:B------:R-:W-:Y:S02]  /*0250*/  ISETP.GT.AND.EX P1, PT, R15, RZ, PT, P1 ;  /* 0x000000ff0f00720c */ /* 0x000fe40003f24310 */
[----:B------:R-:W-:-:S02]  /*0260*/  LEA.HI.X R4, R4, R7, R5, 0x1, P4 ;  /* 0x0000000704047211 */ /* 0x000fc400020f0c05 */
[----:B------:R-:W-:Y:S02]  /*0270*/  LOP3.LUT R7, RZ, R11, RZ, 0x33, !PT ;  /* 0x0000000bff077212 */ /* 0x000fe400078e33ff */
[----:B------:R-:W-:Y:S02]  /*0280*/  IADD3.X R11, ~R12, RZ, RZ, P5, P6 ;  /* 0x000000ff0c0b7210 */ /* 0x000fe40002fec5ff */
[----:B------:R-:W-:Y:S01]  /*0290*/  SEL R13, R14, RZ, P1 ;  /* 0x000000ff0e0d7207 */ /* 0x000fe20000800000 */
[----:B------:R-:W-:Y:S01]  /*02a0*/  IMAD.X R14, RZ, RZ, ~R3, P3 ;  /* 0x000000ffff0e7224 */ /* 0x000fe200018e0e03 */
[----:B------:R-:W-:Y:S02]  /*02b0*/  IADD3 R17, P4, RZ, -R8, RZ ;  /* 0x80000008ff117210 */ /* 0x000fe40007f9e0ff */
[----:B------:R-:W-:Y:S02]  /*02c0*/  SEL R12, R5, RZ, P0 ;  /* 0x000000ff050c7207 */ /* 0x000fe40000000000 */
[----:B------:R-:W-:-:S02]  /*02d0*/  ISETP.GE.AND P0, PT, R11, RZ, PT ;  /* 0x000000ff0b00720c */ /* 0x000fc40003f06270 */
[----:B------:R-:W-:Y:S01]  /*02e0*/  IADD3 R5, P5, P6, R13, R10, R7 ;  /* 0x0000000a0d057210 */ /* 0x000fe20007ebe007 */
[----:B------:R-:W-:Y:S01]  /*02f0*/  IMAD.X R10, RZ, RZ, ~R11, P4 ;  /* 0x000000ffff0a7224 */ /* 0x000fe200020e0e0b */
[----:B------:R-:W-:Y:S02]  /*0300*/  LOP3.LUT R7, RZ, R12, RZ, 0x33, !PT ;  /* 0x0000000cff077212 */ /* 0x000fe400078e33ff */
[----:B------:R-:W-:Y:S02]  /*0310*/  SEL R12, R15, RZ, P1 ;  /* 0x000000ff0f0c7207 */ /* 0x000fe40000800000 */
[----:B------:R-:W-:Y:S02]  /*0320*/  SEL R8, R8, R17, !P0 ;  /* 0x0000001108087207 */ /* 0x000fe40004000000 */
[----:B------:R-:W-:Y:S02]  /*0330*/  SEL R13, R14, R3, P2 ;  /* 0x000000030e0d7207 */ /* 0x000fe40001000000 */
[----:B------:R-:W-:-:S02]  /*0340*/  SEL R10, R11, R10, !P0 ;  /* 0x0000000a0b0a7207 */ /* 0x000fc40004000000 */
[----:B------:R-:W-:Y:S02]  /*0350*/  IADD3.X R3, R12, R4, R7, P5, P6 ;  /* 0x000000040c037210 */ /* 0x000fe40002fec407 */
[----:B------:R-:W-:-:S04]  /*0360*/  IADD3 R6, P0, P1, R8, R5, R6 ;  /* 0x0000000508067210 */ /* 0x000fc8000791e006 */
[----:B------:R-:W-:Y:S02]  /*0370*/  IADD3.X R3, R10, R3, R13, P0, P1 ;  /* 0x000000030a037210 */ /* 0x000fe400007e240d */
[----:B------:R-:W-:-:S04]  /*0380*/  LEA R4, P0, R6, UR6, 0x4 ;  /* 0x0000000606047c11 */ /* 0x000fc8000f8020ff */
[----:B------:R-:W-:Y:S01]  /*0390*/  LEA.HI.X R5, R6, UR7, R3, 0x4, P0 ;  /* 0x0000000706057c11 */ /* 0x000fe200080f2403 */
[----:B------:R-:W-:-:S05]  /*03a0*/  ULDC.64 UR6, c[0x0][0x208] ;  /* 0x0000820000067ab9 */ /* 0x000fca0000000a00 */
[----:B------:R-:W2:Y:S01]  /*03b0*/  LDG.E.128 R4, desc[UR6][R4.64] ;  /* 0x0000000604047981 */ /* 0x000ea2000c1e1d00 */
[----:B------:R-:W-:Y:S02]  /*03c0*/  IMAD.MOV.U32 R3, RZ, RZ, RZ ;  /* 0x000000ffff037224 */ /* 0x000fe400078e00ff */
[----:B------:R-:W-:-:S04]  /*03d0*/  IMAD.WIDE.U32 R2, R9, UR4, R2 ;  /* 0x0000000409027c25 */ /* 0x000fc8000f8e0002 */
[----:B------:R-:W-:Y:S01]  /*03e0*/  IMAD R9, R0, UR4, RZ ;  /* 0x0000000400097c24 */ /* 0x000fe2000f8e02ff */
[----:B------:R-:W-:Y:S02]  /*03f0*/  ULDC.64 UR4, c[0x0][0x218] ;  /* 0x0000860000047ab9 */ /* 0x000fe40000000a00 */
[----:B------:R-:W-:Y:S01]  /*0400*/  LEA R8, P0, R2, UR4, 0x4 ;  /* 0x0000000402087c11 */ /* 0x000fe2000f8020ff */
[----:B------:R-:W-:-:S05]  /*0410*/  IMAD.IADD R3, R3, 0x1, R9 ;  /* 0x0000000103037824 */ /* 0x000fca00078e0209 */
[----:B------:R-:W-:-:S05]  /*0420*/  LEA.HI.X R9, R2, UR5, R3, 0x4, P0 ;  /* 0x0000000502097c11 */ /* 0x000fca00080f2403 */
[----:B--2---:R-:W-:Y:S01]  /*0430*/  STG.E.128 desc[UR6][R8.64], R4 ;  /* 0x0000000408007986 */ /* 0x004fe2000c101d06 */
[----:B------:R-:W-:Y:S05]  /*0440*/  EXIT ;  /* 0x000000000000794d */ /* 0x000fea0003800000 */
.L_x_423:
        /* <DEDUP_REMOVED lines=11> */
.L_x_1184:


//--------------------- .text._ZN2at6native49_GLOBAL__N__cfa43aba_16_ReflectionPad_cu_f800513921reflection_pad1d_flatIfEEvPKT_PS3_lllll --------------------------
	.section	.text._ZN2at6native49_GLOBAL__N__cfa43aba_16_ReflectionPad_cu_f800513921reflection_pad1d_flatIfEEvPKT_PS3_lllll,"ax",@progbits
	.align	128
.text._ZN2at6native49_GLOBAL__N__cfa43aba_16_ReflectionPad_cu_f800513921reflection_pad1d_flatIfEEvPKT_PS3_lllll:
        .type           _ZN2at6native49_GLOBAL__N__cfa43aba_16_ReflectionPad_cu_f800513921reflection_pad1d_flatIfEEvPKT_PS3_lllll,@function
        .size           _ZN2at6native49_GLOBAL__N__cfa43aba_16_ReflectionPad_cu_f800513921reflection_pad1d_flatIfEEvPKT_PS3_lllll,(.L_x_1185 - _ZN2at6native49_GLOBAL__N__cfa43aba_16_ReflectionPad_cu_f800513921reflection_pad1d_flatIfEEvPKT_PS3_lllll)
        .other          _ZN2at6native49_GLOBAL__N__cfa43aba_16_ReflectionPad_cu_f800513921reflection_pad1d_flatIfEEvPKT_PS3_lllll,@"STO_CUDA_ENTRY STV_DEFAULT"
_ZN2at6native49_GLOBAL__N__cfa43aba_16_ReflectionPad_cu_f800513921reflection_pad1d_flatIfEEvPKT_PS3_lllll:
        /* <DEDUP_REMOVED lines=38> */
[----:B------:R-:W-:Y:S05]  /*0260*/  CALL.REL.NOINC `($__internal_47_$__cuda_sm20_div_u64) ;  /* 0x00000034006c7944 */ /* 0x000fea0003c00000 */
[----:B------:R-:W-:Y:S05]  /*0270*/  BRA `(.L_x_426) ;  /* 0x00000000004c7947 */ /* 0x000fea0003800000 */
.L_x_425:
        /* <DEDUP_REMOVED lines=19> */
.L_x_426:
[----:B------:R-:W-:Y:S05]  /*03b0*/  BSYNC B0 ;  /* 0x0000000000007941 */ /* 0x000fea0003800000 */
.L_x_424:
        /* <DEDUP_REMOVED lines=25> */
.L_x_436:
[----:B------:R-:W-:Y:S01]  /*0550*/  LOP3.LUT R0, R4, UR45, RZ, 0xfc, !PT ;  /* 0x0000002d04007c12 */ /* 0x000fe2000f8efcff */
[----:B------:R-:W-:Y:S03]  /*0560*/  BSSY B1, `(.L_x_430) ;  /* 0x000001b000017945 */ /* 0x000fe60003800000 */
[----:B------:R-:W-:-:S13]  /*0570*/  ISETP.NE.U32.AND P0, PT, R0, RZ, PT ;  /* 0x000000ff0000720c */ /* 0x000fda0003f05070 */
[----:B0-----:R-:W-:Y:S05]  /*0580*/  @!P0 BRA `(.L_x_431) ;  /* 0x0000000000148947 */ /* 0x001fea0003800000 */
[----:B------:R-:W-:-:S07]  /*0590*/  MOV R0, 0x5b0 ;  /* 0x000005b000007802 */ /* 0x000fce0000000f00 */
[----:B------:R-:W-:Y:S05]  /*05a0*/  CALL.REL.NOINC `($__internal_46_$__cuda_sm20_div_s64) ;  /* 0x0000002c003c7944 */ /* 0x000fea0003c00000 */
[----:B------:R-:W-:Y:S01]  /*05b0*/  IMAD.MOV.U32 R22, RZ, RZ, R2 ;  /* 0x000000ffff167224 */ /* 0x000fe200078e0002 */
[----:B------:R-:W-:Y:S01]  /*05c0*/  MOV R23, R3 ;  /* 0x0000000300177202 */ /* 0x000fe20000000f00 */
[----:B------:R-:W-:Y:S06]  /*05d0*/  BRA `(.L_x_432) ;  /* 0x00000000004c7947 */ /* 0x000fec0003800000 */
.L_x_431:
        /* <DEDUP_REMOVED lines=19> */
.L_x_432:
[----:B------:R-:W-:Y:S05]  /*0710*/  BSYNC B1 ;  /* 0x0000000000017941 */ /* 0x000fea0003800000 */
.L_x_430:
        /* <DEDUP_REMOVED lines=16> */
[----:B------:R-:W-:Y:S05]  /*0820*/  CALL.REL.NOINC `($__internal_48_$__cuda_sm20_rem_s64) ;  /* 0x0000003400087944 */ /* 0x000fea0003c00000 */
[----:B------:R-:W-:Y:S05]  /*0830*/  BRA `(.L_x_435) ;  /* 0x0000000000487947 */ /* 0x000fea0003800000 */
.L_x_434:
        /* <DEDUP_REMOVED lines=18> */
.L_x_435:
[----:B------:R-:W-:Y:S05]  /*0960*/  BSYNC B1 ;  /* 0x0000000000017941 */ /* 0x000fea0003800000 */
.L_x_433:
        /* <DEDUP_REMOVED lines=18> */
[----:B------:R0:W2:Y:S01]  /*0a90*/  LDG.E.CONSTANT R5, desc[UR22][R2.64] ;  /* 0x0000001602057981 */ /* 0x0000a2000c1e9900 */
        /* <DEDUP_REMOVED lines=11> */
[----:B--2---:R0:W-:Y:S05]  /*0b50*/  STG.E desc[UR22][R2.64], R5 ;  /* 0x0000000502007986 */ /* 0x0041ea000c101916 */
[----:B------:R-:W-:Y:S05]  /*0b60*/  @P0 BRA `(.L_x_436) ;  /* 0xfffffff800780947 */ /* 0x000fea000383ffff */
.L_x_429:
[----:B------:R-:W-:Y:S05]  /*0b70*/  BSYNC B0 ;  /* 0x0000000000007941 */ /* 0x000fea0003800000 */
.L_x_428:
        /* <DEDUP_REMOVED lines=11> */
.L_x_462:
        /* <DEDUP_REMOVED lines=11> */
[----:B------:R-:W-:Y:S05]  /*0ce0*/  CALL.REL.NOINC `($__internal_46_$__cuda_sm20_div_s64) ;  /* 0x00000024006c7944 */ /* 0x000fea0003c00000 */
[----:B------:R-:W-:Y:S01]  /*0cf0*/  MOV R16, R2 ;  /* 0x0000000200107202 */ /* 0x000fe20000000f00 */
[----:B------:R-:W-:Y:S01]  /*0d00*/  IMAD.MOV.U32 R17, RZ, RZ, R3 ;  /* 0x000000ffff117224 */ /* 0x000fe200078e0003 */
[----:B------:R-:W-:Y:S06]  /*0d10*/  BRA `(.L_x_440) ;  /* 0x00000000004c7947 */ /* 0x000fec0003800000 */
.L_x_439:
        /* <DEDUP_REMOVED lines=19> */
.L_x_440:
[----:B------:R-:W-:Y:S05]  /*0e50*/  BSYNC B1 ;  /* 0x0000000000017941 */ /* 0x000fea0003800000 */
.L_x_438:
        /* <DEDUP_REMOVED lines=16> */
[----:B------:R-:W-:Y:S05]  /*0f60*/  CALL.REL.NOINC `($__internal_48_$__cuda_sm20_rem_s64) ;  /* 0x0000002c00387944 */ /* 0x000fea0003c00000 */
[----:B------:R-:W-:Y:S05]  /*0f70*/  BRA `(.L_x_443) ;  /* 0x0000000000487947 */ /* 0x000fea0003800000 */
.L_x_442:
        /* <DEDUP_REMOVED lines=18> */
.L_x_443:
[----:B------:R-:W-:Y:S05]  /*10a0*/  BSYNC B1 ;  /* 0x0000000000017941 */ /* 0x000fea0003800000 */
.L_x_441:
        /* <DEDUP_REMOVED lines=18> */
[----:B------:R-:W2:Y:S01]  /*11d0*/  LDG.E.CONSTANT R3, desc[UR22][R2.64] ;  /* 0x0000001602037981 */ /* 0x000ea2000c1e9900 */
[C---:B------:R-:W-:Y:S01]  /*11e0*/  LEA R16, P0, R6.reuse, UR32, 0x2 ;  /* 0x0000002006107c11 */ /* 0x040fe2000f8010ff */
[----:B------:R-:W-:Y:S03]  /*11f0*/  BSSY B1, `(.L_x_444) ;  /* 0x0000021000017945 */ /* 0x000fe60003800000 */
[----:B------:R-:W-:Y:S02]  /*1200*/  LEA.HI.X R17, R6, UR33, R4, 0x2, P0 ;  /* 0x0000002106117c11 */ /* 0x000fe400080f1404 */
[----:B------:R-:W-:-:S05]  /*1210*/  IADD3 R13, P0, R14, R6, RZ ;  /* 0x000000060e0d7210 */ /* 0x000fca0007f1e0ff */
[----:B------:R-:W-:-:S05]  /*1220*/  IMAD.X R4, R15, 0x1, R4, P0 ;  /* 0x000000010f047824 */ /* 0x000fca00000e0604 */
[----:B------:R-:W-:-:S04]  /*1230*/  LOP3.LUT R0, R4, UR43, RZ, 0xfc, !PT ;  /* 0x0000002b04007c12 */ /* 0x000fc8000f8efcff */
[----:B------:R-:W-:Y:S01]  /*1240*/  ISETP.NE.U32.AND P0, PT, R0, RZ, PT ;  /* 0x000000ff0000720c */ /* 0x000fe20003f05070 */
[----:B--2---:R0:W-:-:S12]  /*1250*/  STG.E desc[UR22][R16.64], R3 ;  /* 0x0000000310007986 */ /* 0x0041d8000c101916 */
[----:B------:R-:W-:Y:S05]  /*1260*/  @!P0 BRA `(.L_x_445) ;  /* 0x0000000000188947 */ /* 0x000fea0003800000 */
[----:B------:R-:W-:Y:S01]  /*1270*/  IMAD.MOV.U32 R6, RZ, RZ, R13 ;  /* 0x000000ffff067224 */ /* 0x000fe200078e000d */
[----:B------:R-:W-:-:S07]  /*1280*/  MOV R0, 0x12a0 ;  /* 0x000012a000007802 */ /* 0x000fce0000000f00 */
[----:B0-----:R-:W-:Y:S05]  /*1290*/  CALL.REL.NOINC `($__internal_46_$__cuda_sm20_div_s64) ;  /* 0x0000002000007944 */ /* 0x001fea0003c00000 */
[----:B------:R-:W-:Y:S02]  /*12a0*/  IMAD.MOV.U32 R22, RZ, RZ, R2 ;  /* 0x000000ffff167224 */ /* 0x000fe400078e0002 */
[----:B------:R-:W-:Y:S01]  /*12b0*/  IMAD.MOV.U32 R23, RZ, RZ, R3 ;  /* 0x000000ffff177224 */ /* 0x000fe200078e0003 */
[----:B------:R-:W-:Y:S06]  /*12c0*/  BRA `(.L_x_446) ;  /* 0x00000000004c7947 */ /* 0x000fec0003800000 */
.L_x_445:
        /* <DEDUP_REMOVED lines=19> */
.L_x_446:
[----:B------:R-:W-:Y:S05]  /*1400*/  BSYNC B1 ;  /* 0x0000000000017941 */ /* 0x000fea0003800000 */
.L_x_444:
        /* <DEDUP_REMOVED lines=18> */
.L_x_448:
        /* <DEDUP_REMOVED lines=18> */
.L_x_449:
[----:B------:R-:W-:Y:S05]  /*1650*/  BSYNC B1 ;  /* 0x0000000000017941 */ /* 0x000fea0003800000 */
.L_x_447:
        /* <DEDUP_REMOVED lines=18> */
[----:B------:R-:W2:Y:S01]  /*1780*/  LDG.E.CONSTANT R3, desc[UR22][R2.64] ;  /* 0x0000001602037981 */ /* 0x000ea2000c1e9900 */
[----:B------:R-:W-:Y:S01]  /*1790*/  IADD3 R16, P0, R16, R11, RZ ;  /* 0x0000000b10107210 */ /* 0x000fe20007f1e0ff */
[----:B------:R-:W-:Y:S04]  /*17a0*/  BSSY B1, `(.L_x_450) ;  /* 0x0000021000017945 */ /* 0x000fe80003800000 */
[----:B------:R-:W-:Y:S01]  /*17b0*/  IMAD.X R17, R17, 0x1, R12, P0 ;  /* 0x0000000111117824 */ /* 0x000fe200000e060c */
        /* <DEDUP_REMOVED lines=12> */
.L_x_451:
        /* <DEDUP_REMOVED lines=19> */
.L_x_452:
[----:B------:R-:W-:Y:S05]  /*19b0*/  BSYNC B1 ;  /* 0x0000000000017941 */ /* 0x000fea0003800000 */
.L_x_450:
        /* <DEDUP_REMOVED lines=18> */
.L_x_454:
        /* <DEDUP_REMOVED lines=18> */
.L_x_455:
[----:B------:R-:W-:Y:S05]  /*1c00*/  BSYNC B1 ;  /* 0x0000000000017941 */ /* 0x000fea0003800000 */
.L_x_453:
        /* <DEDUP_REMOVED lines=19> */
[----:B------:R-:W-:Y:S01]  /*1d40*/  IADD3 R16, P0, R16, R11, RZ ;  /* 0x0000000b10107210 */ /* 0x000fe20007f1e0ff */
[----:B------:R-:W-:Y:S03]  /*1d50*/  BSSY B1, `(.L_x_456) ;  /* 0x0000021000017945 */ /* 0x000fe60003800000 */
[----:B------:R-:W-:Y:S02]  /*1d60*/  IADD3.X R17, R17, R12, RZ, P0, !PT ;  /* 0x0000000c11117210 */ /* 0x000fe400007fe4ff */
        /* <DEDUP_REMOVED lines=12> */
.L_x_457:
        /* <DEDUP_REMOVED lines=19> */
.L_x_458:
[----:B------:R-:W-:Y:S05]  /*1f60*/  BSYNC B1 ;  /* 0x0000000000017941 */ /* 0x000fea0003800000 */
.L_x_456:
        /* <DEDUP_REMOVED lines=18> */
.L_x_460:
        /* <DEDUP_REMOVED lines=18> */
.L_x_461:
[----:B------:R-:W-:Y:S05]  /*21b0*/  BSYNC B1 ;  /* 0x0000000000017941 */ /* 0x000fea0003800000 */
.L_x_459:
        /* <DEDUP_REMOVED lines=19> */
[----:B------:R-:W-:-:S05]  /*22f0*/  IADD3 R8, P0, R16, R11, RZ ;  /* 0x0000000b10087210 */ /* 0x000fca0007f1e0ff */
[----:B------:R-:W-:Y:S01]  /*2300*/  IMAD.X R9, R17, 0x1, R12, P0 ;  /* 0x0000000111097824 */ /* 0x000fe200000e060c */
[----:B------:R-:W-:-:S05]  /*2310*/  IADD3 R6, P0, R14, R13, RZ ;  /* 0x0000000d0e067210 */ /* 0x000fca0007f1e0ff */
[----:B------:R-:W-:Y:S01]  /*2320*/  IMAD.X R4, R15, 0x1, R4, P0 ;  /* 0x000000010f047824 */ /* 0x000fe200000e0604 */
[----:B------:R-:W-:-:S04]  /*2330*/  ISETP.GE.U32.AND P0, PT, R6, UR6, PT ;  /* 0x0000000606007c0c */ /* 0x000fc8000bf06070 */
[----:B------:R-:W-:Y:S01]  /*2340*/  ISETP.GE.AND.EX P0, PT, R4, UR10, PT, P0 ;  /* 0x0000000a04007c0c */ /* 0x000fe2000bf06300 */
[----:B--2---:R1:W-:-:S12]  /*2350*/  STG.E desc[UR22][R8.64], R3 ;  /* 0x0000000308007986 */ /* 0x0043d8000c101916 */
[----:B------:R-:W-:Y:S05]  /*2360*/  @!P0 BRA `(.L_x_462) ;  /* 0xffffffe800308947 */ /* 0x000fea000383ffff */
[----:B------:R-:W-:Y:S05]  /*2370*/  BSYNC B0 ;  /* 0x0000000000007941 */ /* 0x000fea0003800000 */
.L_x_437:
[----:B------:R-:W-:Y:S05]  /*2380*/  EXIT ;  /* 0x000000000000794d */ /* 0x000fea0003800000 */
.L_x_427:
        /* <DEDUP_REMOVED lines=14> */
.L_x_468:
[----:B------:R-:W-:Y:S01]  /*2470*/  LOP3.LUT R0, R4, UR35, RZ, 0xfc, !PT ;  /* 0x0000002304007c12 */ /* 0x000fe2000f8efcff */
[----:B------:R-:W-:Y:S03]  /*2480*/  BSSY B1, `(.L_x_465) ;  /* 0x0000019000017945 */ /* 0x000fe60003800000 */
[----:B------:R-:W-:-:S13]  /*2490*/  ISETP.NE.U32.AND P0, PT, R0, RZ, PT ;  /* 0x000000ff0000720c */ /* 0x000fda0003f05070 */
[----:B0-----:R-:W-:Y:S05]  /*24a0*/  @!P0 BRA `(.L_x_466) ;  /* 0x00000000000c8947 */ /* 0x001fea0003800000 */
[----:B------:R-:W-:-:S07]  /*24b0*/  MOV R0, 0x24d0 ;  /* 0x000024d000007802 */ /* 0x000fce0000000f00 */
[----:B------:R-:W-:Y:S05]  /*24c0*/  CALL.REL.NOINC `($__internal_46_$__cuda_sm20_div_s64) ;  /* 0x0000000c00747944 */ /* 0x000fea0003c00000 */
[----:B------:R-:W-:Y:S05]  /*24d0*/  BRA `(.L_x_467) ;  /* 0x00000000004c7947 */ /* 0x000fea0003800000 */
.L_x_466:
        /* <DEDUP_REMOVED lines=19> */
.L_x_467:
[----:B------:R-:W-:Y:S05]  /*2610*/  BSYNC B1 ;  /* 0x0000000000017941 */ /* 0x000fea0003800000 */
.L_x_465:
[----:B------:R-:W-:Y:S02]  /*2620*/  IMAD R3, R3, UR30, RZ ;  /* 0x0000001e03037c24 */ /* 0x000fe4000f8e02ff */
[----:B------:R-:W-:-:S04]  /*2630*/  IMAD.WIDE.U32 R8, R2, UR30, RZ ;  /* 0x0000001e02087c25 */ /* 0x000fc8000f8e00ff */
[----:B------:R-:W-:Y:S01]  /*2640*/  IMAD R3, R2, UR31, R3 ;  /* 0x0000001f02037c24 */ /* 0x000fe2000f8e0203 */
[----:B------:R-:W-:-:S03]  /*2650*/  LEA R2, P0, R8, UR32, 0x2 ;  /* 0x0000002008027c11 */ /* 0x000fc6000f8010ff */
[----:B------:R-:W-:-:S05]  /*2660*/  IMAD.IADD R3, R9, 0x1, R3 ;  /* 0x0000000109037824 */ /* 0x000fca00078e0203 */
        /* <DEDUP_REMOVED lines=15> */
.L_x_464:
[----:B------:R-:W-:Y:S05]  /*2760*/  BSYNC B0 ;  /* 0x0000000000007941 */ /* 0x000fea0003800000 */
.L_x_463:
        /* <DEDUP_REMOVED lines=9> */
.L_x_482:
        /* <DEDUP_REMOVED lines=11> */
[----:B0-----:R-:W-:Y:S05]  /*28b0*/  CALL.REL.NOINC `($__internal_46_$__cuda_sm20_div_s64) ;  /* 0x0000000800787944 */ /* 0x001fea0003c00000 */
[----:B------:R-:W-:Y:S05]  /*28c0*/  BRA `(.L_x_472) ;  /* 0x00000000004c7947 */ /* 0x000fea0003800000 */
.L_x_471:
        /* <DEDUP_REMOVED lines=19> */
.L_x_472:
[----:B------:R-:W-:Y:S05]  /*2a00*/  BSYNC B1 ;  /* 0x0000000000017941 */ /* 0x000fea0003800000 */
.L_x_470:
[----:B------:R-:W-:Y:S02]  /*2a10*/  IMAD R3, R3, UR24, RZ ;  /* 0x0000001803037c24 */ /* 0x000fe4000f8e02ff */
[----:B------:R-:W-:-:S04]  /*2a20*/  IMAD.WIDE.U32 R8, R2, UR24, RZ ;  /* 0x0000001802087c25 */ /* 0x000fc8000f8e00ff */
[----:B------:R-:W-:Y:S01]  /*2a30*/  IMAD R3, R2, UR25, R3 ;  /* 0x0000001902037c24 */ /* 0x000fe2000f8e0203 */
[----:B------:R-:W-:-:S03]  /*2a40*/  LEA R2, P0, R8, UR26, 0x2 ;  /* 0x0000001a08027c11 */ /* 0x000fc6000f8010ff */
[----:B------:R-:W-:-:S05]  /*2a50*/  IMAD.IADD R3, R9, 0x1, R3 ;  /* 0x0000000109037824 */ /* 0x000fca00078e0203 */
        /* <DEDUP_REMOVED lines=11> */
[----:B------:R-:W-:Y:S02]  /*2b10*/  MOV R6, R19 ;  /* 0x0000001300067202 */ /* 0x000fe40000000f00 */
[----:B------:R-:W-:-:S07]  /*2b20*/  MOV R0, 0x2b40 ;  /* 0x00002b4000007802 */ /* 0x000fce0000000f00 */
[----:B0-----:R-:W-:Y:S05]  /*2b30*/  CALL.REL.NOINC `($__internal_46_$__cuda_sm20_div_s64) ;  /* 0x0000000400d87944 */ /* 0x001fea0003c00000 */
[----:B------:R-:W-:Y:S05]  /*2b40*/  BRA `(.L_x_475) ;  /* 0x00000000004c7947 */ /* 0x000fea0003800000 */
.L_x_474:
        /* <DEDUP_REMOVED lines=19> */
.L_x_475:
[----:B------:R-:W-:Y:S05]  /*2c80*/  BSYNC B1 ;  /* 0x0000000000017941 */ /* 0x000fea0003800000 */
.L_x_473:
[----:B------:R-:W-:Y:S02]  /*2c90*/  IMAD R3, R3, UR24, RZ ;  /* 0x0000001803037c24 */ /* 0x000fe4000f8e02ff */
[----:B------:R-:W-:-:S04]  /*2ca0*/  IMAD.WIDE.U32 R6, R2, UR24, RZ ;  /* 0x0000001802067c25 */ /* 0x000fc8000f8e00ff */
[----:B------:R-:W-:Y:S01]  /*2cb0*/  IMAD R3, R2, UR25, R3 ;  /* 0x0000001902037c24 */ /* 0x000fe2000f8e0203 */
[----:B------:R-:W-:-:S03]  /*2cc0*/  LEA R2, P0, R6, UR26, 0x2 ;  /* 0x0000001a06027c11 */ /* 0x000fc6000f8010ff */
[----:B------:R-:W-:-:S05]  /*2cd0*/  IMAD.IADD R3, R7, 0x1, R3 ;  /* 0x0000000107037824 */ /* 0x000fca00078e0203 */
        /* <DEDUP_REMOVED lines=15> */
.L_x_477:
        /* <DEDUP_REMOVED lines=19> */
.L_x_478:
[----:B------:R-:W-:Y:S05]  /*2f00*/  BSYNC B1 ;  /* 0x0000000000017941 */ /* 0x000fea0003800000 */
.L_x_476:
        /* <DEDUP_REMOVED lines=20> */
.L_x_480:
        /* <DEDUP_REMOVED lines=19> */
.L_x_481:
[----:B------:R-:W-:Y:S05]  /*3180*/  BSYNC B1 ;  /* 0x0000000000017941 */ /* 0x000fea0003800000 */
.L_x_479:
[----:B------:R-:W-:Y:S02]  /*3190*/  IMAD R3, R3, UR24, RZ ;  /* 0x0000001803037c24 */ /* 0x000fe4000f8e02ff */
[----:B------:R-:W-:-:S04]  /*31a0*/  IMAD.WIDE.U32 R6, R2, UR24, RZ ;  /* 0x0000001802067c25 */ /* 0x000fc8000f8e00ff */
[----:B------:R-:W-:Y:S01]  /*31b0*/  IMAD R3, R2, UR25, R3 ;  /* 0x0000001902037c24 */ /* 0x000fe2000f8e0203 */
[----:B------:R-:W-:-:S03]  /*31c0*/  LEA R2, P0, R6, UR26, 0x2 ;  /* 0x0000001a06027c11 */ /* 0x000fc6000f8010ff */
[----:B------:R-:W-:-:S05]  /*31d0*/  IMAD.IADD R3, R7, 0x1, R3 ;  /* 0x0000000107037824 */ /* 0x000fca00078e0203 */
        /* <DEDUP_REMOVED lines=11> */
.L_x_469:
[----:B------:R-:W-:Y:S05]  /*3290*/  EXIT ;  /* 0x000000000000794d */ /* 0x000fea0003800000 */
        .weak           $__internal_46_$__cuda_sm20_div_s64
        .type           $__internal_46_$__cuda_sm20_div_s64,@function
        .size           $__internal_46_$__cuda_sm20_div_s64,($__internal_47_$__cuda_sm20_div_u64 - $__internal_46_$__cuda_sm20_div_s64)
$__internal_46_$__cuda_sm20_div_s64:
        /* <DEDUP_REMOVED lines=87> */
[----:B------:R-:W-:Y:S06]  /*3810*/  RET.REL.NODEC R8 `(_ZN2at6native49_GLOBAL__N__cfa43aba_16_ReflectionPad_cu_f800513921reflection_pad1d_flatIfEEvPKT_PS3_lllll) ;  /* 0xffffffc408f87950 */ /* 0x000fec0003c3ffff */
        .weak           $__internal_47_$__cuda_sm20_div_u64
        .type           $__internal_47_$__cuda_sm20_div_u64,@function
        .size           $__internal_47_$__cuda_sm20_div_u64,($__internal_48_$__cuda_sm20_rem_s64 - $__internal_47_$__cuda_sm20_div_u64)
$__internal_47_$__cuda_sm20_div_u64:
        /* <DEDUP_REMOVED lines=66> */
[----:B------:R-:W-:Y:S06]  /*3c40*/  RET.REL.NODEC R8 `(_ZN2at6native49_GLOBAL__N__cfa43aba_16_ReflectionPad_cu_f800513921reflection_pad1d_flatIfEEvPKT_PS3_lllll) ;  /* 0xffffffc008ec7950 */ /* 0x000fec0003c3ffff */
        .weak           $__internal_48_$__cuda_sm20_rem_s64
        .type           $__internal_48_$__cuda_sm20_rem_s64,@function
        .size           $__internal_48_$__cuda_sm20_rem_s64,(.L_x_1185 - $__internal_48_$__cuda_sm20_rem_s64)
$__internal_48_$__cuda_sm20_rem_s64:
        /* <DEDUP_REMOVED lines=77> */
[----:B------:R-:W-:Y:S06]  /*4120*/  RET.REL.NODEC R8 `(_ZN2at6native49_GLOBAL__N__cfa43aba_16_ReflectionPad_cu_f800513921reflection_pad1d_flatIfEEvPKT_PS3_lllll) ;  /* 0xffffffbc08b47950 */ /* 0x000fec0003c3ffff */
.L_x_483:
        /* <DEDUP_REMOVED lines=13> */
.L_x_1185:


//--------------------- .text._ZN2at6native49_GLOBAL__N__cfa43aba_16_ReflectionPad_cu_f800513927reflection_pad1d_out_kernelIfEEvPKT_PS3_lll --------------------------
	.section	.text._ZN2at6native49_GLOBAL__N__cfa43aba_16_ReflectionPad_cu_f800513927reflection_pad1d_out_kernelIfEEvPKT_PS3_lll,"ax",@progbits
	.align	128
.text._ZN2at6native49_GLOBAL__N__cfa43aba_16_ReflectionPad_cu_f800513927reflection_pad1d_out_kernelIfEEvPKT_PS3_lll:
        .type           _ZN2at6native49_GLOBAL__N__cfa43aba_16_ReflectionPad_cu_f800513927reflection_pad1d_out_kernelIfEEvPKT_PS3_lll,@function
        .size           _ZN2at6native49_GLOBAL__N__cfa43aba_16_ReflectionPad_cu_f800513927reflection_pad1d_out_kernelIfEEvPKT_PS3_lll,(.L_x_1189 - _ZN2at6native49_GLOBAL__N__cfa43aba_16_ReflectionPad_cu_f800513927reflection_pad1d_out_kernelIfEEvPKT_PS3_lll)
        .other          _ZN2at6native49_GLOBAL__N__cfa43aba_16_ReflectionPad_cu_f800513927reflection_pad1d_out_kernelIfEEvPKT_PS3_lll,@"STO_CUDA_ENTRY STV_DEFAULT"
_ZN2at6native49_GLOBAL__N__cfa43aba_16_ReflectionPad_cu_f800513927reflection_pad1d_out_kernelIfEEvPKT_PS3_lll:
        /* <DEDUP_REMOVED lines=59> */
[----:B------:R-:W2:Y:S01]  /*03b0*/  LDG.E R5, desc[UR6][R4.64] ;  /* 0x0000000604057981 */ /* 0x000ea2000c1e1900 */
[----:B------:R-:W-:Y:S02]  /*03c0*/  IMAD.MOV.U32 R3, RZ, RZ, RZ ;  /* 0x000000ffff037224 */ /* 0x000fe400078e00ff */
[----:B------:R-:W-:-:S04]  /*03d0*/  IMAD.WIDE.U32 R2, R7, UR4, R2 ;  /* 0x0000000407027c25 */ /* 0x000fc8000f8e0002 */
[----:B------:R-:W-:Y:S01]  /*03e0*/  IMAD R7, R0, UR4, RZ ;  /* 0x0000000400077c24 */ /* 0x000fe2000f8e02ff */
[----:B------:R-:W-:Y:S02]  /*03f0*/  ULDC.64 UR4, c[0x0][0x218] ;  /* 0x0000860000047ab9 */ /* 0x000fe40000000a00 */
[----:B------:R-:W-:Y:S01]  /*0400*/  LEA R6, P0, R2, UR4, 0x2 ;  /* 0x0000000402067c11 */ /* 0x000fe2000f8010ff */
[----:B------:R-:W-:-:S05]  /*0410*/  IMAD.IADD R3, R3, 0x1, R7 ;  /* 0x0000000103037824 */ /* 0x000fca00078e0207 */
[----:B------:R-:W-:-:S05]  /*0420*/  LEA.HI.X R7, R2, UR5, R3, 0x2, P0 ;  /* 0x0000000502077c11 */ /* 0x000fca00080f1403 */
[----:B--2---:R-:W-:Y:S01]  /*0430*/  STG.E desc[UR6][R6.64], R5 ;  /* 0x0000000506007986 */ /* 0x004fe2000c101906 */
[----:B------:R-:W-:Y:S05]  /*0440*/  EXIT ;  /* 0x000000000000794d */ /* 0x000fea0003800000 */
.L_x_484:
        /* <DEDUP_REMOVED lines=11> */
.L_x_1189:


//--------------------- .text._ZN2at6native49_GLOBAL__N__cfa43aba_16_ReflectionPad_cu_f800513921reflection_pad1d_flatIdEEvPKT_PS3_lllll --------------------------
	.section	.text._ZN2at6native49_GLOBAL__N__cfa43aba_16_ReflectionPad_cu_f800513921reflection_pad1d_flatIdEEvPKT_PS3_lllll,"ax",@progbits
	.align	128
.text._ZN2at6native49_GLOBAL__N__cfa43aba_16_ReflectionPad_cu_f800513921reflection_pad1d_flatIdEEvPKT_PS3_lllll:
        .type           _ZN2at6native49_GLOBAL__N__cfa43aba_16_ReflectionPad_cu_f800513921reflection_pad1d_flatIdEEvPKT_PS3_lllll,@function
        .size           _ZN2at6native49_GLOBAL__N__cfa43aba_16_ReflectionPad_cu_f800513921reflection_pad1d_flatIdEEvPKT_PS3_lllll,(.L_x_1190 - _ZN2at6native49_GLOBAL__N__cfa43aba_16_ReflectionPad_cu_f800513921reflection_pad1d_flatIdEEvPKT_PS3_lllll)
        .other          _ZN2at6native49_GLOBAL__N__cfa43aba_16_ReflectionPad_cu_f800513921reflection_pad1d_flatIdEEvPKT_PS3_lllll,@"STO_CUDA_ENTRY STV_DEFAULT"
_ZN2at6native49_GLOBAL__N__cfa43aba_16_ReflectionPad_cu_f800513921reflection_pad1d_flatIdEEvPKT_PS3_lllll:
        /* <DEDUP_REMOVED lines=38> */
[----:B------:R-:W-:Y:S05]  /*0260*/  CALL.REL.NOINC `($__internal_50_$__cuda_sm20_div_u64) ;  /* 0x00000034006c7944 */ /* 0x000fea0003c00000 */
[----:B------:R-:W-:Y:S05]  /*0270*/  BRA `(.L_x_487) ;  /* 0x00000000004c7947 */ /* 0x000fea0003800000 */
.L_x_486:
        /* <DEDUP_REMOVED lines=19> */
.L_x_487:
[----:B------:R-:W-:Y:S05]  /*03b0*/  BSYNC B0 ;  /* 0x0000000000007941 */ /* 0x000fea0003800000 */
.L_x_485:
        /* <DEDUP_REMOVED lines=25> */
.L_x_497:
[----:B------:R-:W-:Y:S01]  /*0550*/  LOP3.LUT R0, R4, UR45, RZ, 0xfc, !PT ;  /* 0x0000002d04007c12 */ /* 0x000fe2000f8efcff */
[----:B------:R-:W-:Y:S03]  /*0560*/  BSSY B1, `(.L_x_491) ;  /* 0x000001b000017945 */ /* 0x000fe60003800000 */
[----:B------:R-:W-:-:S13]  /*0570*/  ISETP.NE.U32.AND P0, PT, R0, RZ, PT ;  /* 0x000000ff0000720c */ /* 0x000fda0003f05070 */
[----:B0-----:R-:W-:Y:S05]  /*0580*/  @!P0 BRA `(.L_x_492) ;  /* 0x0000000000148947 */ /* 0x001fea0003800000 */
[----:B------:R-:W-:-:S07]  /*0590*/  MOV R0, 0x5b0 ;  /* 0x000005b000007802 */ /* 0x000fce0000000f00 */
[----:B------:R-:W-:Y:S05]  /*05a0*/  CALL.REL.NOINC `($__internal_49_$__cuda_sm20_div_s64) ;  /* 0x0000002c003c7944 */ /* 0x000fea0003c00000 */
[----:B------:R-:W-:Y:S01]  /*05b0*/  IMAD.MOV.U32 R22, RZ, RZ, R2 ;  /* 0x000000ffff167224 */ /* 0x000fe200078e0002 */
[----:B------:R-:W-:Y:S01]  /*05c0*/  MOV R23, R3 ;  /* 0x0000000300177202 */ /* 0x000fe20000000f00 */
[----:B------:R-:W-:Y:S06]  /*05d0*/  BRA `(.L_x_493) ;  /* 0x00000000004c7947 */ /* 0x000fec0003800000 */
.L_x_492:
        /* <DEDUP_REMOVED lines=19> */
.L_x_493:
[----:B------:R-:W-:Y:S05]  /*0710*/  BSYNC B1 ;  /* 0x0000000000017941 */ /* 0x000fea0003800000 */
.L_x_491:
        /* <DEDUP_REMOVED lines=16> */
[----:B------:R-:W-:Y:S05]  /*0820*/  CALL.REL.NOINC `($__internal_51_$__cuda_sm20_rem_s64) ;  /* 0x0000003400087944 */ /* 0x000fea0003c00000 */
[----:B------:R-:W-:Y:S05]  /*0830*/  BRA `(.L_x_496) ;  /* 0x0000000000487947 */ /* 0x000fea0003800000 */
.L_x_495:
        /* <DEDUP_REMOVED lines=18> */
.L_x_496:
[----:B------:R-:W-:Y:S05]  /*0960*/  BSYNC B1 ;  /* 0x0000000000017941 */ /* 0x000fea0003800000 */
.L_x_494:
        /* <DEDUP_REMOVED lines=28> */
[----:B------:R-:W-:Y:S01]  /*0b30*/  IADD3.X R4, R4, UR5, RZ, P1, !PT ;  /* 0x0000000504047c10 */ /* 0x000fe20008ffe4ff */
[----:B------:R-:W-:Y:S01]  /*0b40*/  IMAD.X R15, R15, 0x1, R13, P2 ;  /* 0x000000010f0f7824 */ /* 0x000fe200010e060d */
[----:B--2---:R0:W-:Y:S09]  /*0b50*/  STG.E.64 desc[UR22][R8.64], R2 ;  /* 0x0000000208007986 */ /* 0x0041f2000c101b16 */
[----:B------:R-:W-:Y:S05]  /*0b60*/  @P0 BRA `(.L_x_497) ;  /* 0xfffffff800780947 */ /* 0x000fea000383ffff */
.L_x_490:
[----:B------:R-:W-:Y:S05]  /*0b70*/  BSYNC B0 ;  /* 0x0000000000007941 */ /* 0x000fea0003800000 */
.L_x_489:
        /* <DEDUP_REMOVED lines=11> */
.L_x_523:
        /* <DEDUP_REMOVED lines=11> */
[----:B------:R-:W-:Y:S05]  /*0ce0*/  CALL.REL.NOINC `($__internal_49_$__cuda_sm20_div_s64) ;  /* 0x00000024006c7944 */ /* 0x000fea0003c00000 */
[----:B------:R-:W-:Y:S01]  /*0cf0*/  MOV R16, R2 ;  /* 0x0000000200107202 */ /* 0x000fe20000000f00 */
[----:B------:R-:W-:Y:S01]  /*0d00*/  IMAD.MOV.U32 R17, RZ, RZ, R3 ;  /* 0x000000ffff117224 */ /* 0x000fe200078e0003 */
[----:B------:R-:W-:Y:S06]  /*0d10*/  BRA `(.L_x_501) ;  /* 0x00000000004c7947 */ /* 0x000fec0003800000 */
.L_x_500:
        /* <DEDUP_REMOVED lines=19> */
.L_x_501:
[----:B------:R-:W-:Y:S05]  /*0e50*/  BSYNC B1 ;  /* 0x0000000000017941 */ /* 0x000fea0003800000 */
.L_x_499:
        /* <DEDUP_REMOVED lines=16> */
[----:B------:R-:W-:Y:S05]  /*0f60*/  CALL.REL.NOINC `($__internal_51_$__cuda_sm20_rem_s64) ;  /* 0x0000002c00387944 */ /* 0x000fea0003c00000 */
[----:B------:R-:W-:Y:S05]  /*0f70*/  BRA `(.L_x_504) ;  /* 0x0000000000487947 */ /* 0x000fea0003800000 */
.L_x_503:
        /* <DEDUP_REMOVED lines=18> */
.L_x_504:
[----:B------:R-:W-:Y:S05]  /*10a0*/  BSYNC B1 ;  /* 0x0000000000017941 */ /* 0x000fea0003800000 */
.L_x_502:
        /* <DEDUP_REMOVED lines=30> */
[----:B0-----:R-:W-:Y:S05]  /*1290*/  CALL.REL.NOINC `($__internal_49_$__cuda_sm20_div_s64) ;  /* 0x0000002000007944 */ /* 0x001fea0003c00000 */
[----:B------:R-:W-:Y:S02]  /*12a0*/  IMAD.MOV.U32 R22, RZ, RZ, R2 ;  /* 0x000000ffff167224 */ /* 0x000fe400078e0002 */
[----:B------:R-:W-:Y:S01]  /*12b0*/  IMAD.MOV.U32 R23, RZ, RZ, R3 ;  /* 0x000000ffff177224 */ /* 0x000fe200078e0003 */
[----:B------:R-:W-:Y:S06]  /*12c0*/  BRA `(.L_x_507) ;  /* 0x00000000004c7947 */ /* 0x000fec0003800000 */
.L_x_506:
        /* <DEDUP_REMOVED lines=19> */
.L_x_507:
[----:B------:R-:W-:Y:S05]  /*1400*/  BSYNC B1 ;  /* 0x0000000000017941 */ /* 0x000fea0003800000 */
.L_x_505:
        /* <DEDUP_REMOVED lines=18> */
.L_x_509:
        /* <DEDUP_REMOVED lines=18> */
.L_x_510:
[----:B------:R-:W-:Y:S05]  /*1650*/  BSYNC B1 ;  /* 0x0000000000017941 */ /* 0x000fea0003800000 */
.L_x_508:
        /* <DEDUP_REMOVED lines=34> */
.L_x_512:
        /* <DEDUP_REMOVED lines=19> */
.L_x_513:
[----:B------:R-:W-:Y:S05]  /*19b0*/  BSYNC B1 ;  /* 0x0000000000017941 */ /* 0x000fea0003800000 */
.L_x_511:
        /* <DEDUP_REMOVED lines=18> */
.L_x_515:
        /* <DEDUP_REMOVED lines=18> */
.L_x_516:
[----:B------:R-:W-:Y:S05]  /*1c00*/  BSYNC B1 ;  /* 0x0000000000017941 */ /* 0x000fea0003800000 */
.L_x_514:
        /* <DEDUP_REMOVED lines=34> */
.L_x_518:
        /* <DEDUP_REMOVED lines=19> */
.L_x_519:
[----:B------:R-:W-:Y:S05]  /*1f60*/  BSYNC B1 ;  /* 0x0000000000017941 */ /* 0x000fea0003800000 */
.L_x_517:
        /* <DEDUP_REMOVED lines=18> */
.L_x_521:
        /* <DEDUP_REMOVED lines=18> */
.L_x_522:
[----:B------:R-:W-:Y:S05]  /*21b0*/  BSYNC B1 ;  /* 0x0000000000017941 */ /* 0x000fea0003800000 */
.L_x_520:
        /* <DEDUP_REMOVED lines=28> */
.L_x_498:
[----:B------:R-:W-:Y:S05]  /*2380*/  EXIT ;  /* 0x000000000000794d */ /* 0x000fea0003800000 */
.L_x_488:
        /* <DEDUP_REMOVED lines=14> */
.L_x_529:
[----:B------:R-:W-:Y:S01]  /*2470*/  LOP3.LUT R0, R4, UR35, RZ, 0xfc, !PT ;  /* 0x0000002304007c12 */ /* 0x000fe2000f8efcff */
[----:B------:R-:W-:Y:S03]  /*2480*/  BSSY B1, `(.L_x_526) ;  /* 0x0000019000017945 */ /* 0x000fe60003800000 */
[----:B------:R-:W-:-:S13]  /*2490*/  ISETP.NE.U32.AND P0, PT, R0, RZ, PT ;  /* 0x000000ff0000720c */ /* 0x000fda0003f05070 */
[----:B0-----:R-:W-:Y:S05]  /*24a0*/  @!P0 BRA `(.L_x_527) ;  /* 0x00000000000c8947 */ /* 0x001fea0003800000 */
[----:B------:R-:W-:-:S07]  /*24b0*/  MOV R0, 0x24d0 ;  /* 0x000024d000007802 */ /* 0x000fce0000000f00 */
[----:B------:R-:W-:Y:S05]  /*24c0*/  CALL.REL.NOINC `($__internal_49_$__cuda_sm20_div_s64) ;  /* 0x0000000c00747944 */ /* 0x000fea0003c00000 */
[----:B------:R-:W-:Y:S05]  /*24d0*/  BRA `(.L_x_528) ;  /* 0x00000000004c7947 */ /* 0x000fea0003800000 */
.L_x_527:
        /* <DEDUP_REMOVED lines=19> */
.L_x_528:
[----:B------:R-:W-:Y:S05]  /*2610*/  BSYNC B1 ;  /* 0x0000000000017941 */ /* 0x000fea0003800000 */
.L_x_526:
[----:B------:R-:W-:Y:S02]  /*2620*/  IMAD R3, R3, UR30, RZ ;  /* 0x0000001e03037c24 */ /* 0x000fe4000f8e02ff */
[----:B------:R-:W-:-:S04]  /*2630*/  IMAD.WIDE.U32 R8, R2, UR30, RZ ;  /* 0x0000001e02087c25 */ /* 0x000fc8000f8e00ff */
[----:B------:R-:W-:Y:S01]  /*2640*/  IMAD R3, R2, UR31, R3 ;  /* 0x0000001f02037c24 */ /* 0x000fe2000f8e0203 */
[----:B------:R-:W-:-:S03]  /*2650*/  LEA R2, P0, R8, UR32, 0x3 ;  /* 0x0000002008027c11 */ /* 0x000fc6000f8018ff */
[----:B------:R-:W-:-:S05]  /*2660*/  IMAD.IADD R3, R9, 0x1, R3 ;  /* 0x0000000109037824 */ /* 0x000fca00078e0203 */
        /* <DEDUP_REMOVED lines=15> */
.L_x_525:
[----:B------:R-:W-:Y:S05]  /*2760*/  BSYNC B0 ;  /* 0x0000000000007941 */ /* 0x000fea0003800000 */
.L_x_524:
        /* <DEDUP_REMOVED lines=9> */
.L_x_543:
        /* <DEDUP_REMOVED lines=11> */
[----:B0-----:R-:W-:Y:S05]  /*28b0*/  CALL.REL.NOINC `($__internal_49_$__cuda_sm20_div_s64) ;  /* 0x0000000800787944 */ /* 0x001fea0003c00000 */
[----:B------:R-:W-:Y:S05]  /*28c0*/  BRA `(.L_x_533) ;  /* 0x00000000004c7947 */ /* 0x000fea0003800000 */
.L_x_532:
        /* <DEDUP_REMOVED lines=19> */
.L_x_533:
[----:B------:R-:W-:Y:S05]  /*2a00*/  BSYNC B1 ;  /* 0x0000000000017941 */ /* 0x000fea0003800000 */
.L_x_531:
        /* <DEDUP_REMOVED lines=18> */
[----:B0-----:R-:W-:Y:S05]  /*2b30*/  CALL.REL.NOINC `($__internal_49_$__cuda_sm20_div_s64) ;  /* 0x0000000400d87944 */ /* 0x001fea0003c00000 */
[----:B------:R-:W-:Y:S05]  /*2b40*/  BRA `(.L_x_536) ;  /* 0x00000000004c7947 */ /* 0x000fea0003800000 */
.L_x_535:
        /* <DEDUP_REMOVED lines=19> */
.L_x_536:
[----:B------:R-:W-:Y:S05]  /*2c80*/  BSYNC B1 ;  /* 0x0000000000017941 */ /* 0x000fea0003800000 */
.L_x_534:
        /* <DEDUP_REMOVED lines=20> */
.L_x_538:
        /* <DEDUP_REMOVED lines=19> */
.L_x_539:
[----:B------:R-:W-:Y:S05]  /*2f00*/  BSYNC B1 ;  /* 0x0000000000017941 */ /* 0x000fea0003800000 */
.L_x_537:
        /* <DEDUP_REMOVED lines=20> */
.L_x_541:
        /* <DEDUP_REMOVED lines=19> */
.L_x_542:
[----:B------:R-:W-:Y:S05]  /*3180*/  BSYNC B1 ;  /* 0x0000000000017941 */ /* 0x000fea0003800000 */
.L_x_540:
        /* <DEDUP_REMOVED lines=16> */
.L_x_530:
[----:B------:R-:W-:Y:S05]  /*3290*/  EXIT ;  /* 0x000000000000794d */ /* 0x000fea0003800000 */
        .weak           $__internal_49_$__cuda_sm20_div_s64
        .type           $__internal_49_$__cuda_sm20_div_s64,@function
        .size           $__internal_49_$__cuda_sm20_div_s64,($__internal_50_$__cuda_sm20_div_u64 - $__internal_49_$__cuda_sm20_div_s64)
$__internal_49_$__cuda_sm20_div_s64:
        /* <DEDUP_REMOVED lines=87> */
[----:B------:R-:W-:Y:S06]  /*3810*/  RET.REL.NODEC R8 `(_ZN2at6native49_GLOBAL__N__cfa43aba_16_ReflectionPad_cu_f800513921reflection_pad1d_flatIdEEvPKT_PS3_lllll) ;  /* 0xffffffc408f87950 */ /* 0x000fec0003c3ffff */
        .weak           $__internal_50_$__cuda_sm20_div_u64
        .type           $__internal_50_$__cuda_sm20_div_u64,@function
        .size           $__internal_50_$__cuda_sm20_div_u64,($__internal_51_$__cuda_sm20_rem_s64 - $__internal_50_$__cuda_sm20_div_u64)
$__internal_50_$__cuda_sm20_div_u64:
        /* <DEDUP_REMOVED lines=66> */
[----:B------:R-:W-:Y:S06]  /*3c40*/  RET.REL.NODEC R8 `(_ZN2at6native49_GLOBAL__N__cfa43aba_16_ReflectionPad_cu_f800513921reflection_pad1d_flatIdEEvPKT_PS3_lllll) ;  /* 0xffffffc008ec7950 */ /* 0x000fec0003c3ffff */
        .weak           $__internal_51_$__cuda_sm20_rem_s64
        .type           $__internal_51_$__cuda_sm20_rem_s64,@function
        .size           $__internal_51_$__cuda_sm20_rem_s64,(.L_x_1190 - $__internal_51_$__cuda_sm20_rem_s64)
$__internal_51_$__cuda_sm20_rem_s64:
        /* <DEDUP_REMOVED lines=77> */
[----:B------:R-:W-:Y:S06]  /*4120*/  RET.REL.NODEC R8 `(_ZN2at6native49_GLOBAL__N__cfa43aba_16_ReflectionPad_cu_f800513921reflection_pad1d_flatIdEEvPKT_PS3_lllll) ;  /* 0xffffffbc08b47950 */ /* 0x000fec0003c3ffff */
.L_x_544:
        /* <DEDUP_REMOVED lines=13> */
.L_x_1190:


//--------------------- .text._ZN2at6native49_GLOBAL__N__cfa43aba_16_ReflectionPad_cu_f800513927reflection_pad1d_out_kernelIdEEvPKT_PS3_lll --------------------------
	.section	.text._ZN2at6native49_GLOBAL__N__cfa43aba_16_ReflectionPad_cu_f800513927reflection_pad1d_out_kernelIdEEvPKT_PS3_lll,"ax",@progbits
	.align	128
.text._ZN2at6native49_GLOBAL__N__cfa43aba_16_ReflectionPad_cu_f800513927reflection_pad1d_out_kernelIdEEvPKT_PS3_lll:
        .type           _ZN2at6native49_GLOBAL__N__cfa43aba_16_ReflectionPad_cu_f800513927reflection_pad1d_out_kernelIdEEvPKT_PS3_lll,@function
        .size           _ZN2at6native49_GLOBAL__N__cfa43aba_16_ReflectionPad_cu_f800513927reflection_pad1d_out_kernelIdEEvPKT_PS3_lll,(.L_x_1194 - _ZN2at6native49_GLOBAL__N__cfa43aba_16_ReflectionPad_cu_f800513927reflection_pad1d_out_kernelIdEEvPKT_PS3_lll)
        .other          _ZN2at6native49_GLOBAL__N__cfa43aba_16_ReflectionPad_cu_f800513927reflection_pad1d_out_kernelIdEEvPKT_PS3_lll,@"STO_CUDA_ENTRY STV_DEFAULT"
_ZN2at6native49_GLOBAL__N__cfa43aba_16_ReflectionPad_cu_f800513927reflection_pad1d_out_kernelIdEEvPKT_PS3_lll:
        /* <DEDUP_REMOVED lines=69> */
.L_x_545:
        /* <DEDUP_REMOVED lines=11> */
.L_x_1194:


//--------------------- .text._ZN2at6native49_GLOBAL__N__cfa43aba_16_ReflectionPad_cu_f800513921reflection_pad1d_flatIsEEvPKT_PS3_lllll --------------------------
	.section	.text._ZN2at6native49_GLOBAL__N__cfa43aba_16_ReflectionPad_cu_f800513921reflection_pad1d_flatIsEEvPKT_PS3_lllll,"ax",@progbits
	.align	128
.text._ZN2at6native49_GLOBAL__N__cfa43aba_16_ReflectionPad_cu_f800513921reflection_pad1d_flatIsEEvPKT_PS3_lllll:
        .type           _ZN2at6native49_GLOBAL__N__cfa43aba_16_ReflectionPad_cu_f800513921reflection_pad1d_flatIsEEvPKT_PS3_lllll,@function
        .size           _ZN2at6native49_GLOBAL__N__cfa43aba_16_ReflectionPad_cu_f800513921reflection_pad1d_flatIsEEvPKT_PS3_lllll,(.L_x_1195 - _ZN2at6native49_GLOBAL__N__cfa43aba_16_ReflectionPad_cu_f800513921reflection_pad1d_flatIsEEvPKT_PS3_lllll)
        .other          _ZN2at6native49_GLOBAL__N__cfa43aba_16_ReflectionPad_cu_f800513921reflection_pad1d_flatIsEEvPKT_PS3_lllll,@"STO_CUDA_ENTRY STV_DEFAULT"
_ZN2at6native49_GLOBAL__N__cfa43aba_16_ReflectionPad_cu_f800513921reflection_pad1d_flatIsEEvPKT_PS3_lllll:
        /* <DEDUP_REMOVED lines=38> */
[----:B------:R-:W-:Y:S05]  /*0260*/  CALL.REL.NOINC `($__internal_53_$__cuda_sm20_div_u64) ;  /* 0x00000034006c7944 */ /* 0x000fea0003c00000 */
[----:B------:R-:W-:Y:S05]  /*0270*/  BRA `(.L_x_548) ;  /* 0x00000000004c7947 */ /* 0x000fea0003800000 */
.L_x_547:
        /* <DEDUP_REMOVED lines=19> */
.L_x_548:
[----:B------:R-:W-:Y:S05]  /*03b0*/  BSYNC B0 ;  /* 0x0000000000007941 */ /* 0x000fea0003800000 */
.L_x_546:
        /* <DEDUP_REMOVED lines=25> */
.L_x_558:
[----:B------:R-:W-:Y:S01]  /*0550*/  LOP3.LUT R0, R4, UR45, RZ, 0xfc, !PT ;  /* 0x0000002d04007c12 */ /* 0x000fe2000f8efcff */
[----:B------:R-:W-:Y:S03]  /*0560*/  BSSY B1, `(.L_x_552) ;  /* 0x000001b000017945 */ /* 0x000fe60003800000 */
[----:B------:R-:W-:-:S13]  /*0570*/  ISETP.NE.U32.AND P0, PT, R0, RZ, PT ;  /* 0x000000ff0000720c */ /* 0x000fda0003f05070 */
[----:B0-----:R-:W-:Y:S05]  /*0580*/  @!P0 BRA `(.L_x_553) ;  /* 0x0000000000148947 */ /* 0x001fea0003800000 */
[----:B------:R-:W-:-:S07]  /*0590*/  MOV R0, 0x5b0 ;  /* 0x000005b000007802 */ /* 0x000fce0000000f00 */
[----:B------:R-:W-:Y:S05]  /*05a0*/  CALL.REL.NOINC `($__internal_52_$__cuda_sm20_div_s64) ;  /* 0x0000002c003c7944 */ /* 0x000fea0003c00000 */
[----:B------:R-:W-:Y:S01]  /*05b0*/  IMAD.MOV.U32 R22, RZ, RZ, R2 ;  /* 0x000000ffff167224 */ /* 0x000fe200078e0002 */
[----:B------:R-:W-:Y:S01]  /*05c0*/  MOV R23, R3 ;  /* 0x0000000300177202 */ /* 0x000fe20000000f00 */
[----:B------:R-:W-:Y:S06]  /*05d0*/  BRA `(.L_x_554) ;  /* 0x00000000004c7947 */ /* 0x000fec0003800000 */
.L_x_553:
        /* <DEDUP_REMOVED lines=19> */
.L_x_554:
[----:B------:R-:W-:Y:S05]  /*0710*/  BSYNC B1 ;  /* 0x0000000000017941 */ /* 0x000fea0003800000 */
.L_x_552:
        /* <DEDUP_REMOVED lines=16> */
[----:B------:R-:W-:Y:S05]  /*0820*/  CALL.REL.NOINC `($__internal_54_$__cuda_sm20_rem_s64) ;  /* 0x0000003400087944 */ /* 0x000fea0003c00000 */
[----:B------:R-:W-:Y:S05]  /*0830*/  BRA `(.L_x_557) ;  /* 0x0000000000487947 */ /* 0x000fea0003800000 */
.L_x_556:
        /* <DEDUP_REMOVED lines=18> */
.L_x_557:
[----:B------:R-:W-:Y:S05]  /*0960*/  BSYNC B1 ;  /* 0x0000000000017941 */ /* 0x000fea0003800000 */
.L_x_555:
        /* <DEDUP_REMOVED lines=32> */
.L_x_551:
[----:B------:R-:W-:Y:S05]  /*0b70*/  BSYNC B0 ;  /* 0x0000000000007941 */ /* 0x000fea0003800000 */
.L_x_550:
        /* <DEDUP_REMOVED lines=11> */
.L_x_584:
        /* <DEDUP_REMOVED lines=11> */
[----:B------:R-:W-:Y:S05]  /*0ce0*/  CALL.REL.NOINC `($__internal_52_$__cuda_sm20_div_s64) ;  /* 0x00000024006c7944 */ /* 0x000fea0003c00000 */
[----:B------:R-:W-:Y:S01]  /*0cf0*/  MOV R16, R2 ;  /* 0x0000000200107202 */ /* 0x000fe20000000f00 */
[----:B------:R-:W-:Y:S01]  /*0d00*/  IMAD.MOV.U32 R17, RZ, RZ, R3 ;  /* 0x000000ffff117224 */ /* 0x000fe200078e0003 */
[----:B------:R-:W-:Y:S06]  /*0d10*/  BRA `(.L_x_562) ;  /* 0x00000000004c7947 */ /* 0x000fec0003800000 */
.L_x_561:
        /* <DEDUP_REMOVED lines=19> */
.L_x_562:
[----:B------:R-:W-:Y:S05]  /*0e50*/  BSYNC B1 ;  /* 0x0000000000017941 */ /* 0x000fea0003800000 */
.L_x_560:
        /* <DEDUP_REMOVED lines=16> */
[----:B------:R-:W-:Y:S05]  /*0f60*/  CALL.REL.NOINC `($__internal_54_$__cuda_sm20_rem_s64) ;  /* 0x0000002c00387944 */ /* 0x000fea0003c00000 */
[----:B------:R-:W-:Y:S05]  /*0f70*/  BRA `(.L_x_565) ;  /* 0x0000000000487947 */ /* 0x000fea0003800000 */
.L_x_564:
        /* <DEDUP_REMOVED lines=18> */
.L_x_565:
[----:B------:R-:W-:Y:S05]  /*10a0*/  BSYNC B1 ;  /* 0x0000000000017941 */ /* 0x000fea0003800000 */
.L_x_563:
        /* <DEDUP_REMOVED lines=30> */
[----:B0-----:R-:W-:Y:S05]  /*1290*/  CALL.REL.NOINC `($__internal_52_$__cuda_sm20_div_s64) ;  /* 0x0000002000007944 */ /* 0x001fea0003c00000 */
[----:B------:R-:W-:Y:S02]  /*12a0*/  IMAD.MOV.U32 R22, RZ, RZ, R2 ;  /* 0x000000ffff167224 */ /* 0x000fe400078e0002 */
[----:B------:R-:W-:Y:S01]  /*12b0*/  IMAD.MOV.U32 R23, RZ, RZ, R3 ;  /* 0x000000ffff177224 */ /* 0x000fe200078e0003 */
[----:B------:R-:W-:Y:S06]  /*12c0*/  BRA `(.L_x_568) ;  /* 0x00000000004c7947 */ /* 0x000fec0003800000 */
.L_x_567:
        /* <DEDUP_REMOVED lines=19> */
.L_x_568:
[----:B------:R-:W-:Y:S05]  /*1400*/  BSYNC B1 ;  /* 0x0000000000017941 */ /* 0x000fea0003800000 */
.L_x_566:
        /* <DEDUP_REMOVED lines=18> */
.L_x_570:
        /* <DEDUP_REMOVED lines=18> */
.L_x_571:
[----:B------:R-:W-:Y:S05]  /*1650*/  BSYNC B1 ;  /* 0x0000000000017941 */ /* 0x000fea0003800000 */
.L_x_569:
        /* <DEDUP_REMOVED lines=34> */
.L_x_573:
        /* <DEDUP_REMOVED lines=19> */
.L_x_574:
[----:B------:R-:W-:Y:S05]  /*19b0*/  BSYNC B1 ;  /* 0x0000000000017941 */ /* 0x000fea0003800000 */
.L_x_572:
        /* <DEDUP_REMOVED lines=18> */
.L_x_576:
        /* <DEDUP_REMOVED lines=18> */
.L_x_577:
[----:B------:R-:W-:Y:S05]  /*1c00*/  BSYNC B1 ;  /* 0x0000000000017941 */ /* 0x000fea0003800000 */
.L_x_575:
        /* <DEDUP_REMOVED lines=34> */
.L_x_579:
        /* <DEDUP_REMOVED lines=19> */
.L_x_580:
[----:B------:R-:W-:Y:S05]  /*1f60*/  BSYNC B1 ;  /* 0x0000000000017941 */ /* 0x000fea0003800000 */
.L_x_578:
        /* <DEDUP_REMOVED lines=18> */
.L_x_582:
        /* <DEDUP_REMOVED lines=18> */
.L_x_583:
[----:B------:R-:W-:Y:S05]  /*21b0*/  BSYNC B1 ;  /* 0x0000000000017941 */ /* 0x000fea0003800000 */
.L_x_581:
        /* <DEDUP_REMOVED lines=28> */
.L_x_559:
[----:B------:R-:W-:Y:S05]  /*2380*/  EXIT ;  /* 0x000000000000794d */ /* 0x000fea0003800000 */
.L_x_549:
        /* <DEDUP_REMOVED lines=14> */
.L_x_590:
[----:B------:R-:W-:Y:S01]  /*2470*/  LOP3.LUT R0, R4, UR35, RZ, 0xfc, !PT ;  /* 0x0000002304007c12 */ /* 0x000fe2000f8efcff */
[----:B------:R-:W-:Y:S03]  /*2480*/  BSSY B1, `(.L_x_587) ;  /* 0x0000019000017945 */ /* 0x000fe60003800000 */
[----:B------:R-:W-:-:S13]  /*2490*/  ISETP.NE.U32.AND P0, PT, R0, RZ, PT ;  /* 0x000000ff0000720c */ /* 0x000fda0003f05070 */
[----:B0-----:R-:W-:Y:S05]  /*24a0*/  @!P0 BRA `(.L_x_588) ;  /* 0x00000000000c8947 */ /* 0x001fea0003800000 */
[----:B------:R-:W-:-:S07]  /*24b0*/  MOV R0, 0x24d0 ;  /* 0x000024d000007802 */ /* 0x000fce0000000f00 */
[----:B------:R-:W-:Y:S05]  /*24c0*/  CALL.REL.NOINC `($__internal_52_$__cuda_sm20_div_s64) ;  /* 0x0000000c00747944 */ /* 0x000fea0003c00000 */
[----:B------:R-:W-:Y:S05]  /*24d0*/  BRA `(.L_x_589) ;  /* 0x00000000004c7947 */ /* 0x000fea0003800000 */
.L_x_588:
        /* <DEDUP_REMOVED lines=19> */
.L_x_589:
[----:B------:R-:W-:Y:S05]  /*2610*/  BSYNC B1 ;  /* 0x0000000000017941 */ /* 0x000fea0003800000 */
.L_x_587:
        /* <DEDUP_REMOVED lines=20> */
.L_x_586:
[----:B------:R-:W-:Y:S05]  /*2760*/  BSYNC B0 ;  /* 0x0000000000007941 */ /* 0x000fea0003800000 */
.L_x_585:
        /* <DEDUP_REMOVED lines=9> */
.L_x_604:
        /* <DEDUP_REMOVED lines=11> */
[----:B0-----:R-:W-:Y:S05]  /*28b0*/  CALL.REL.NOINC `($__internal_52_$__cuda_sm20_div_s64) ;  /* 0x0000000800787944 */ /* 0x001fea0003c00000 */
[----:B------:R-:W-:Y:S05]  /*28c0*/  BRA `(.L_x_594) ;  /* 0x00000000004c7947 */ /* 0x000fea0003800000 */
.L_x_593:
        /* <DEDUP_REMOVED lines=19> */
.L_x_594:
[----:B------:R-:W-:Y:S05]  /*2a00*/  BSYNC B1 ;  /* 0x0000000000017941 */ /* 0x000fea0003800000 */
.L_x_592:
        /* <DEDUP_REMOVED lines=18> */
[----:B0-----:R-:W-:Y:S05]  /*2b30*/  CALL.REL.NOINC `($__internal_52_$__cuda_sm20_div_s64) ;  /* 0x0000000400d87944 */ /* 0x001fea0003c00000 */
[----:B------:R-:W-:Y:S05]  /*2b40*/  BRA `(.L_x_597) ;  /* 0x00000000004c7947 */ /* 0x000fea0003800000 */
.L_x_596:
        /* <DEDUP_REMOVED lines=19> */
.L_x_597:
[----:B------:R-:W-:Y:S05]  /*2c80*/  BSYNC B1 ;  /* 0x0000000000017941 */ /* 0x000fea0003800000 */
.L_x_595:
        /* <DEDUP_REMOVED lines=20> */
.L_x_599:
        /* <DEDUP_REMOVED lines=19> */
.L_x_600:
[----:B------:R-:W-:Y:S05]  /*2f00*/  BSYNC B1 ;  /* 0x0000000000017941 */ /* 0x000fea0003800000 */
.L_x_598:
        /* <DEDUP_REMOVED lines=20> */
.L_x_602:
        /* <DEDUP_REMOVED lines=19> */
.L_x_603:
[----:B------:R-:W-:Y:S05]  /*3180*/  BSYNC B1 ;  /* 0x0000000000017941 */ /* 0x000fea0003800000 */
.L_x_601:
        /* <DEDUP_REMOVED lines=16> */
.L_x_591:
[----:B------:R-:W-:Y:S05]  /*3290*/  EXIT ;  /* 0x000000000000794d */ /* 0x000fea0003800000 */
        .weak           $__internal_52_$__cuda_sm20_div_s64
        .type           $__internal_52_$__cuda_sm20_div_s64,@function
        .size           $__internal_52_$__cuda_sm20_div_s64,($__internal_53_$__cuda_sm20_div_u64 - $__internal_52_$__cuda_sm20_div_s64)
$__internal_52_$__cuda_sm20_div_s64:
        /* <DEDUP_REMOVED lines=87> */
[----:B------:R-:W-:Y:S06]  /*3810*/  RET.REL.NODEC R8 `(_ZN2at6native49_GLOBAL__N__cfa43aba_16_ReflectionPad_cu_f800513921reflection_pad1d_flatIsEEvPKT_PS3_lllll) ;  /* 0xffffffc408f87950 */ /* 0x000fec0003c3ffff */
        .weak           $__internal_53_$__cuda_sm20_div_u64
        .type           $__internal_53_$__cuda_sm20_div_u64,@function
        .size           $__internal_53_$__cuda_sm20_div_u64,($__internal_54_$__cuda_sm20_rem_s64 - $__internal_53_$__cuda_sm20_div_u64)
$__internal_53_$__cuda_sm20_div_u64:
        /* <DEDUP_REMOVED lines=66> */
[----:B------:R-:W-:Y:S06]  /*3c40*/  RET.REL.NODEC R8 `(_ZN2at6native49_GLOBAL__N__cfa43aba_16_ReflectionPad_cu_f800513921reflection_pad1d_flatIsEEvPKT_PS3_lllll) ;  /* 0xffffffc008ec7950 */ /* 0x000fec0003c3ffff */
        .weak           $__internal_54_$__cuda_sm20_rem_s64
        .type           $__internal_54_$__cuda_sm20_rem_s64,@function
        .size           $__internal_54_$__cuda_sm20_rem_s64,(.L_x_1195 - $__internal_54_$__cuda_sm20_rem_s64)
$__internal_54_$__cuda_sm20_rem_s64:
        /* <DEDUP_REMOVED lines=77> */
[----:B------:R-:W-:Y:S06]  /*4120*/  RET.REL.NODEC R8 `(_ZN2at6native49_GLOBAL__N__cfa43aba_16_ReflectionPad_cu_f800513921reflection_pad1d_flatIsEEvPKT_PS3_lllll) ;  /* 0xffffffbc08b47950 */ /* 0x000fec0003c3ffff */
.L_x_605:
        /* <DEDUP_REMOVED lines=13> */
.L_x_1195:


//--------------------- .text._ZN2at6native49_GLOBAL__N__cfa43aba_16_ReflectionPad_cu_f800513927reflection_pad1d_out_kernelIsEEvPKT_PS3_lll --------------------------
	.section	.text._ZN2at6native49_GLOBAL__N__cfa43aba_16_ReflectionPad_cu_f800513927reflection_pad1d_out_kernelIsEEvPKT_PS3_lll,"ax",@progbits
	.align	128
.text._ZN2at6native49_GLOBAL__N__cfa43aba_16_ReflectionPad_cu_f800513927reflection_pad1d_out_kernelIsEEvPKT_PS3_lll:
        .type           _ZN2at6native49_GLOBAL__N__cfa43aba_16_ReflectionPad_cu_f800513927reflection_pad1d_out_kernelIsEEvPKT_PS3_lll,@function
        .size           _ZN2at6native49_GLOBAL__N__cfa43aba_16_ReflectionPad_cu_f800513927reflection_pad1d_out_kernelIsEEvPKT_PS3_lll,(.L_x_1199 - _ZN2at6native49_GLOBAL__N__cfa43aba_16_ReflectionPad_cu_f800513927reflection_pad1d_out_kernelIsEEvPKT_PS3_lll)
        .other          _ZN2at6native49_GLOBAL__N__cfa43aba_16_ReflectionPad_cu_f800513927reflection_pad1d_out_kernelIsEEvPKT_PS3_lll,@"STO_CUDA_ENTRY STV_DEFAULT"
_ZN2at6native49_GLOBAL__N__cfa43aba_16_ReflectionPad_cu_f800513927reflection_pad1d_out_kernelIsEEvPKT_PS3_lll:
        /* <DEDUP_REMOVED lines=69> */
.L_x_606:
        /* <DEDUP_REMOVED lines=11> */
.L_x_1199:


//--------------------- .text._ZN2at6native49_GLOBAL__N__cfa43aba_16_ReflectionPad_cu_f800513921reflection_pad1d_flatIlEEvPKT_PS3_lllll --------------------------
	.section	.text._ZN2at6native49_GLOBAL__N__cfa43aba_16_ReflectionPad_cu_f800513921reflection_pad1d_flatIlEEvPKT_PS3_lllll,"ax",@progbits
	.align	128
.text._ZN2at6native49_GLOBAL__N__cfa43aba_16_ReflectionPad_cu_f800513921reflection_pad1d_flatIlEEvPKT_PS3_lllll:
        .type           _ZN2at6native49_GLOBAL__N__cfa43aba_16_ReflectionPad_cu_f800513921reflection_pad1d_flatIlEEvPKT_PS3_lllll,@function
        .size           _ZN2at6native49_GLOBAL__N__cfa43aba_16_ReflectionPad_cu_f800513921reflection_pad1d_flatIlEEvPKT_PS3_lllll,(.L_x_1200 - _ZN2at6native49_GLOBAL__N__cfa43aba_16_ReflectionPad_cu_f800513921reflection_pad1d_flatIlEEvPKT_PS3_lllll)
        .other          _ZN2at6native49_GLOBAL__N__cfa43aba_16_ReflectionPad_cu_f800513921reflection_pad1d_flatIlEEvPKT_PS3_lllll,@"STO_CUDA_ENTRY STV_DEFAULT"
_ZN2at6native49_GLOBAL__N__cfa43aba_16_ReflectionPad_cu_f800513921reflection_pad1d_flatIlEEvPKT_PS3_lllll:
        /* <DEDUP_REMOVED lines=38> */
[----:B------:R-:W-:Y:S05]  /*0260*/  CALL.REL.NOINC `($__internal_56_$__cuda_sm20_div_u64) ;  /* 0x00000034006c7944 */ /* 0x000fea0003c00000 */
[----:B------:R-:W-:Y:S05]  /*0270*/  BRA `(.L_x_609) ;  /* 0x00000000004c7947 */ /* 0x000fea0003800000 */
.L_x_608:
        /* <DEDUP_REMOVED lines=19> */
.L_x_609:
[----:B------:R-:W-:Y:S05]  /*03b0*/  BSYNC B0 ;  /* 0x0000000000007941 */ /* 0x000fea0003800000 */
.L_x_607:
        /* <DEDUP_REMOVED lines=25> */
.L_x_619:
[----:B------:R-:W-:Y:S01]  /*0550*/  LOP3.LUT R0, R4, UR45, RZ, 0xfc, !PT ;  /* 0x0000002d04007c12 */ /* 0x000fe2000f8efcff */
[----:B------:R-:W-:Y:S03]  /*0560*/  BSSY B1, `(.L_x_613) ;  /* 0x000001b000017945 */ /* 0x000fe60003800000 */
[----:B------:R-:W-:-:S13]  /*0570*/  ISETP.NE.U32.AND P0, PT, R0, RZ, PT ;  /* 0x000000ff0000720c */ /* 0x000fda0003f05070 */
[----:B0-----:R-:W-:Y:S05]  /*0580*/  @!P0 BRA `(.L_x_614) ;  /* 0x0000000000148947 */ /* 0x001fea0003800000 */
[----:B------:R-:W-:-:S07]  /*0590*/  MOV R0, 0x5b0 ;  /* 0x000005b000007802 */ /* 0x000fce0000000f00 */
[----:B------:R-:W-:Y:S05]  /*05a0*/  CALL.REL.NOINC `($__internal_55_$__cuda_sm20_div_s64) ;  /* 0x0000002c003c7944 */ /* 0x000fea0003c00000 */
[----:B------:R-:W-:Y:S01]  /*05b0*/  IMAD.MOV.U32 R22, RZ, RZ, R2 ;  /* 0x000000ffff167224 */ /* 0x000fe200078e0002 */
[----:B------:R-:W-:Y:S01]  /*05c0*/  MOV R23, R3 ;  /* 0x0000000300177202 */ /* 0x000fe20000000f00 */
[----:B------:R-:W-:Y:S06]  /*05d0*/  BRA `(.L_x_615) ;  /* 0x00000000004c7947 */ /* 0x000fec0003800000 */
.L_x_614:
        /* <DEDUP_REMOVED lines=19> */
.L_x_615:
[----:B------:R-:W-:Y:S05]  /*0710*/  BSYNC B1 ;  /* 0x0000000000017941 */ /* 0x000fea0003800000 */
.L_x_613:
        /* <DEDUP_REMOVED lines=16> */
[----:B------:R-:W-:Y:S05]  /*0820*/  CALL.REL.NOINC `($__internal_57_$__cuda_sm20_rem_s64) ;  /* 0x0000003400087944 */ /* 0x000fea0003c00000 */
[----:B------:R-:W-:Y:S05]  /*0830*/  BRA `(.L_x_618) ;  /* 0x0000000000487947 */ /* 0x000fea0003800000 */
.L_x_617:
        /* <DEDUP_REMOVED lines=18> */
.L_x_618:
[----:B------:R-:W-:Y:S05]  /*0960*/  BSYNC B1 ;  /* 0x0000000000017941 */ /* 0x000fea0003800000 */
.L_x_616:
        /* <DEDUP_REMOVED lines=32> */
.L_x_612:
[----:B------:R-:W-:Y:S05]  /*0b70*/  BSYNC B0 ;  /* 0x0000000000007941 */ /* 0x000fea0003800000 */
.L_x_611:
        /* <DEDUP_REMOVED lines=11> */
.L_x_645:
        /* <DEDUP_REMOVED lines=11> */
[----:B------:R-:W-:Y:S05]  /*0ce0*/  CALL.REL.NOINC `($__internal_55_$__cuda_sm20_div_s64) ;  /* 0x00000024006c7944 */ /* 0x000fea0003c00000 */
[----:B------:R-:W-:Y:S01]  /*0cf0*/  MOV R16, R2 ;  /* 0x0000000200107202 */ /* 0x000fe20000000f00 */
[----:B------:R-:W-:Y:S01]  /*0d00*/  IMAD.MOV.U32 R17, RZ, RZ, R3 ;  /* 0x000000ffff117224 */ /* 0x000fe200078e0003 */
[----:B------:R-:W-:Y:S06]  /*0d10*/  BRA `(.L_x_623) ;  /* 0x00000000004c7947 */ /* 0x000fec0003800000 */
.L_x_622:
        /* <DEDUP_REMOVED lines=19> */
.L_x_623:
[----:B------:R-:W-:Y:S05]  /*0e50*/  BSYNC B1 ;  /* 0x0000000000017941 */ /* 0x000fea0003800000 */
.L_x_621:
        /* <DEDUP_REMOVED lines=16> */
[----:B------:R-:W-:Y:S05]  /*0f60*/  CALL.REL.NOINC `($__internal_57_$__cuda_sm20_rem_s64) ;  /* 0x0000002c00387944 */ /* 0x000fea0003c00000 */
[----:B------:R-:W-:Y:S05]  /*0f70*/  BRA `(.L_x_626) ;  /* 0x0000000000487947 */ /* 0x000fea0003800000 */
.L_x_625:
        /* <DEDUP_REMOVED lines=18> */
.L_x_626:
[----:B------:R-:W-:Y:S05]  /*10a0*/  BSYNC B1 ;  /* 0x0000000000017941 */ /* 0x000fea0003800000 */
.L_x_624:
        /* <DEDUP_REMOVED lines=30> */
[----:B0-----:R-:W-:Y:S05]  /*1290*/  CALL.REL.NOINC `($__internal_55_$__cuda_sm20_div_s64) ;  /* 0x0000002000007944 */ /* 0x001fea0003c00000 */
[----:B------:R-:W-:Y:S02]  /*12a0*/  IMAD.MOV.U32 R22, RZ, RZ, R2 ;  /* 0x000000ffff167224 */ /* 0x000fe400078e0002 */
[----:B------:R-:W-:Y:S01]  /*12b0*/  IMAD.MOV.U32 R23, RZ, RZ, R3 ;  /* 0x000000ffff177224 */ /* 0x000fe200078e0003 */
[----:B------:R-:W-:Y:S06]  /*12c0*/  BRA `(.L_x_629) ;  /* 0x00000000004c7947 */ /* 0x000fec0003800000 */
.L_x_628:
        /* <DEDUP_REMOVED lines=19> */
.L_x_629:
[----:B------:R-:W-:Y:S05]  /*1400*/  BSYNC B1 ;  /* 0x0000000000017941 */ /* 0x000fea0003800000 */
.L_x_627:
        /* <DEDUP_REMOVED lines=18> */
.L_x_631:
        /* <DEDUP_REMOVED lines=18> */
.L_x_632:
[----:B------:R-:W-:Y:S05]  /*1650*/  BSYNC B1 ;  /* 0x0000000000017941 */ /* 0x000fea0003800000 */
.L_x_630:
        /* <DEDUP_REMOVED lines=34> */
.L_x_634:
        /* <DEDUP_REMOVED lines=19> */
.L_x_635:
[----:B------:R-:W-:Y:S05]  /*19b0*/  BSYNC B1 ;  /* 0x0000000000017941 */ /* 0x000fea0003800000 */
.L_x_633:
        /* <DEDUP_REMOVED lines=18> */
.L_x_637:
        /* <DEDUP_REMOVED lines=18> */
.L_x_638:
[----:B------:R-:W-:Y:S05]  /*1c00*/  BSYNC B1 ;  /* 0x0000000000017941 */ /* 0x000fea0003800000 */
.L_x_636:
        /* <DEDUP_REMOVED lines=34> */
.L_x_640:
        /* <DEDUP_REMOVED lines=19> */
.L_x_641:
[----:B------:R-:W-:Y:S05]  /*1f60*/  BSYNC B1 ;  /* 0x0000000000017941 */ /* 0x000fea0003800000 */
.L_x_639:
        /* <DEDUP_REMOVED lines=18> */
.L_x_643:
        /* <DEDUP_REMOVED lines=18> */
.L_x_644:
[----:B------:R-:W-:Y:S05]  /*21b0*/  BSYNC B1 ;  /* 0x0000000000017941 */ /* 0x000fea0003800000 */
.L_x_642:
        /* <DEDUP_REMOVED lines=28> */
.L_x_620:
[----:B------:R-:W-:Y:S05]  /*2380*/  EXIT ;  /* 0x000000000000794d */ /* 0x000fea0003800000 */
.L_x_610:
        /* <DEDUP_REMOVED lines=14> */
.L_x_651:
[----:B------:R-:W-:Y:S01]  /*2470*/  LOP3.LUT R0, R4, UR35, RZ, 0xfc, !PT ;  /* 0x0000002304007c12 */ /* 0x000fe2000f8efcff */
[----:B------:R-:W-:Y:S03]  /*2480*/  BSSY B1, `(.L_x_648) ;  /* 0x0000019000017945 */ /* 0x000fe60003800000 */
[----:B------:R-:W-:-:S13]  /*2490*/  ISETP.NE.U32.AND P0, PT, R0, RZ, PT ;  /* 0x000000ff0000720c */ /* 0x000fda0003f05070 */
[----:B0-----:R-:W-:Y:S05]  /*24a0*/  @!P0 BRA `(.L_x_649) ;  /* 0x00000000000c8947 */ /* 0x001fea0003800000 */
[----:B------:R-:W-:-:S07]  /*24b0*/  MOV R0, 0x24d0 ;  /* 0x000024d000007802 */ /* 0x000fce0000000f00 */
[----:B------:R-:W-:Y:S05]  /*24c0*/  CALL.REL.NOINC `($__internal_55_$__cuda_sm20_div_s64) ;  /* 0x0000000c00747944 */ /* 0x000fea0003c00000 */
[----:B------:R-:W-:Y:S05]  /*24d0*/  BRA `(.L_x_650) ;  /* 0x00000000004c7947 */ /* 0x000fea0003800000 */
.L_x_649:
        /* <DEDUP_REMOVED lines=19> */
.L_x_650:
[----:B------:R-:W-:Y:S05]  /*2610*/  BSYNC B1 ;  /* 0x0000000000017941 */ /* 0x000fea0003800000 */
.L_x_648:
        /* <DEDUP_REMOVED lines=20> */
.L_x_647:
[----:B------:R-:W-:Y:S05]  /*2760*/  BSYNC B0 ;  /* 0x0000000000007941 */ /* 0x000fea0003800000 */
.L_x_646:
        /* <DEDUP_REMOVED lines=9> */
.L_x_665:
        /* <DEDUP_REMOVED lines=11> */
[----:B0-----:R-:W-:Y:S05]  /*28b0*/  CALL.REL.NOINC `($__internal_55_$__cuda_sm20_div_s64) ;  /* 0x0000000800787944 */ /* 0x001fea0003c00000 */
[----:B------:R-:W-:Y:S05]  /*28c0*/  BRA `(.L_x_655) ;  /* 0x00000000004c7947 */ /* 0x000fea0003800000 */
.L_x_654:
        /* <DEDUP_REMOVED lines=19> */
.L_x_655:
[----:B------:R-:W-:Y:S05]  /*2a00*/  BSYNC B1 ;  /* 0x0000000000017941 */ /* 0x000fea0003800000 */
.L_x_653:
        /* <DEDUP_REMOVED lines=18> */
[----:B0-----:R-:W-:Y:S05]  /*2b30*/  CALL.REL.NOINC `($__internal_55_$__cuda_sm20_div_s64) ;  /* 0x0000000400d87944 */ /* 0x001fea0003c00000 */
[----:B------:R-:W-:Y:S05]  /*2b40*/  BRA `(.L_x_658) ;  /* 0x00000000004c7947 */ /* 0x000fea0003800000 */
.L_x_657:
        /* <DEDUP_REMOVED lines=19> */
.L_x_658:
[----:B------:R-:W-:Y:S05]  /*2c80*/  BSYNC B1 ;  /* 0x0000000000017941 */ /* 0x000fea0003800000 */
.L_x_656:
        /* <DEDUP_REMOVED lines=20> */
.L_x_660:
        /* <DEDUP_REMOVED lines=19> */
.L_x_661:
[----:B------:R-:W-:Y:S05]  /*2f00*/  BSYNC B1 ;  /* 0x0000000000017941 */ /* 0x000fea0003800000 */
.L_x_659:
        /* <DEDUP_REMOVED lines=20> */
.L_x_663:
        /* <DEDUP_REMOVED lines=19> */
.L_x_664:
[----:B------:R-:W-:Y:S05]  /*3180*/  BSYNC B1 ;  /* 0x0000000000017941 */ /* 0x000fea0003800000 */
.L_x_662:
        /* <DEDUP_REMOVED lines=16> */
.L_x_652:
[----:B------:R-:W-:Y:S05]  /*3290*/  EXIT ;  /* 0x000000000000794d */ /* 0x000fea0003800000 */
        .weak           $__internal_55_$__cuda_sm20_div_s64
        .type           $__internal_55_$__cuda_sm20_div_s64,@function
        .size           $__internal_55_$__cuda_sm20_div_s64,($__internal_56_$__cuda_sm20_div_u64 - $__internal_55_$__cuda_sm20_div_s64)
$__internal_55_$__cuda_sm20_div_s64:
        /* <DEDUP_REMOVED lines=87> */
[----:B------:R-:W-:Y:S06]  /*3810*/  RET.REL.NODEC R8 `(_ZN2at6native49_GLOBAL__N__cfa43aba_16_ReflectionPad_cu_f800513921reflection_pad1d_flatIlEEvPKT_PS3_lllll) ;  /* 0xffffffc408f87950 */ /* 0x000fec0003c3ffff */
        .weak           $__internal_56_$__cuda_sm20_div_u64
        .type           $__internal_56_$__cuda_sm20_div_u64,@function
        .size           $__internal_56_$__cuda_sm20_div_u64,($__internal_57_$__cuda_sm20_rem_s64 - $__internal_56_$__cuda_sm20_div_u64)
$__internal_56_$__cuda_sm20_div_u64:
        /* <DEDUP_REMOVED lines=66> */
[----:B------:R-:W-:Y:S06]  /*3c40*/  RET.REL.NODEC R8 `(_ZN2at6native49_GLOBAL__N__cfa43aba_16_ReflectionPad_cu_f800513921reflection_pad1d_flatIlEEvPKT_PS3_lllll) ;  /* 0xffffffc008ec7950 */ /* 0x000fec0003c3ffff */
        .weak           $__internal_57_$__cuda_sm20_rem_s64
        .type           $__internal_57_$__cuda_sm20_rem_s64,@function
        .size           $__internal_57_$__cuda_sm20_rem_s64,(.L_x_1200 - $__internal_57_$__cuda_sm20_rem_s64)
$__internal_57_$__cuda_sm20_rem_s64:
        /* <DEDUP_REMOVED lines=77> */
[----:B------:R-:W-:Y:S06]  /*4120*/  RET.REL.NODEC R8 `(_ZN2at6native49_GLOBAL__N__cfa43aba_16_ReflectionPad_cu_f800513921reflection_pad1d_flatIlEEvPKT_PS3_lllll) ;  /* 0xffffffbc08b47950 */ /* 0x000fec0003c3ffff */
.L_x_666:
        /* <DEDUP_REMOVED lines=13> */
.L_x_1200:


//--------------------- .text._ZN2at6native49_GLOBAL__N__cfa43aba_16_ReflectionPad_cu_f800513927reflection_pad1d_out_kernelIlEEvPKT_PS3_lll --------------------------
	.section	.text._ZN2at6native49_GLOBAL__N__cfa43aba_16_ReflectionPad_cu_f800513927reflection_pad1d_out_kernelIlEEvPKT_PS3_lll,"ax",@progbits
	.align	128
.text._ZN2at6native49_GLOBAL__N__cfa43aba_16_ReflectionPad_cu_f800513927reflection_pad1d_out_kernelIlEEvPKT_PS3_lll:
        .type           _ZN2at6native49_GLOBAL__N__cfa43aba_16_ReflectionPad_cu_f800513927reflection_pad1d_out_kernelIlEEvPKT_PS3_lll,@function
        .size           _ZN2at6native49_GLOBAL__N__cfa43aba_16_ReflectionPad_cu_f800513927reflection_pad1d_out_kernelIlEEvPKT_PS3_lll,(.L_x_1204 - _ZN2at6native49_GLOBAL__N__cfa43aba_16_ReflectionPad_cu_f800513927reflection_pad1d_out_kernelIlEEvPKT_PS3_lll)
        .other          _ZN2at6native49_GLOBAL__N__cfa43aba_16_ReflectionPad_cu_f800513927reflection_pad1d_out_kernelIlEEvPKT_PS3_lll,@"STO_CUDA_ENTRY STV_DEFAULT"
_ZN2at6native49_GLOBAL__N__cfa43aba_16_ReflectionPad_cu_f800513927reflection_pad1d_out_kernelIlEEvPKT_PS3_lll:
        /* <DEDUP_REMOVED lines=69> */
.L_x_667:
        /* <DEDUP_REMOVED lines=11> */
.L_x_1204:


//--------------------- .text._ZN2at6native49_GLOBAL__N__cfa43aba_16_ReflectionPad_cu_f800513921reflection_pad1d_flatIiEEvPKT_PS3_lllll --------------------------
	.section	.text._ZN2at6native49_GLOBAL__N__cfa43aba_16_ReflectionPad_cu_f800513921reflection_pad1d_flatIiEEvPKT_PS3_lllll,"ax",@progbits
	.align	128
.text._ZN2at6native49_GLOBAL__N__cfa43aba_16_ReflectionPad_cu_f800513921reflection_pad1d_flatIiEEvPKT_PS3_lllll:
        .type           _ZN2at6native49_GLOBAL__N__cfa43aba_16_ReflectionPad_cu_f800513921reflection_pad1d_flatIiEEvPKT_PS3_lllll,@function
        .size           _ZN2at6native49_GLOBAL__N__cfa43aba_16_ReflectionPad_cu_f800513921reflection_pad1d_flatIiEEvPKT_PS3_lllll,(.L_x_1205 - _ZN2at6native49_GLOBAL__N__cfa43aba_16_ReflectionPad_cu_f800513921reflection_pad1d_flatIiEEvPKT_PS3_lllll)
        .other          _ZN2at6native49_GLOBAL__N__cfa43aba_16_ReflectionPad_cu_f800513921reflection_pad1d_flatIiEEvPKT_PS3_lllll,@"STO_CUDA_ENTRY STV_DEFAULT"
_ZN2at6native49_GLOBAL__N__cfa43aba_16_ReflectionPad_cu_f800513921reflection_pad1d_flatIiEEvPKT_PS3_lllll:
        /* <DEDUP_REMOVED lines=38> */
[----:B------:R-:W-:Y:S05]  /*0260*/  CALL.REL.NOINC `($__internal_59_$__cuda_sm20_div_u64) ;  /* 0x00000034006c7944 */ /* 0x000fea0003c00000 */
[----:B------:R-:W-:Y:S05]  /*0270*/  BRA `(.L_x_670) ;  /* 0x00000000004c7947 */ /* 0x000fea0003800000 */
.L_x_669:
        /* <DEDUP_REMOVED lines=19> */
.L_x_670:
[----:B------:R-:W-:Y:S05]  /*03b0*/  BSYNC B0 ;  /* 0x0000000000007941 */ /* 0x000fea0003800000 */
.L_x_668:
        /* <DEDUP_REMOVED lines=25> */
.L_x_680:
[----:B------:R-:W-:Y:S01]  /*0550*/  LOP3.LUT R0, R4, UR45, RZ, 0xfc, !PT ;  /* 0x0000002d04007c12 */ /* 0x000fe2000f8efcff */
[----:B------:R-:W-:Y:S03]  /*0560*/  BSSY B1, `(.L_x_674) ;  /* 0x000001b000017945 */ /* 0x000fe60003800000 */
[----:B------:R-:W-:-:S13]  /*0570*/  ISETP.NE.U32.AND P0, PT, R0, RZ, PT ;  /* 0x000000ff0000720c */ /* 0x000fda0003f05070 */
[----:B0-----:R-:W-:Y:S05]  /*0580*/  @!P0 BRA `(.L_x_675) ;  /* 0x0000000000148947 */ /* 0x001fea0003800000 */
[----:B------:R-:W-:-:S07]  /*0590*/  MOV R0, 0x5b0 ;  /* 0x000005b000007802 */ /* 0x000fce0000000f00 */
[----:B------:R-:W-:Y:S05]  /*05a0*/  CALL.REL.NOINC `($__internal_58_$__cuda_sm20_div_s64) ;  /* 0x0000002c003c7944 */ /* 0x000fea0003c00000 */
[----:B------:R-:W-:Y:S01]  /*05b0*/  IMAD.MOV.U32 R22, RZ, RZ, R2 ;  /* 0x000000ffff167224 */ /* 0x000fe200078e0002 */
[----:B------:R-:W-:Y:S01]  /*05c0*/  MOV R23, R3 ;  /* 0x0000000300177202 */ /* 0x000fe20000000f00 */
[----:B------:R-:W-:Y:S06]  /*05d0*/  BRA `(.L_x_676) ;  /* 0x00000000004c7947 */ /* 0x000fec0003800000 */
.L_x_675:
        /* <DEDUP_REMOVED lines=19> */
.L_x_676:
[----:B------:R-:W-:Y:S05]  /*0710*/  BSYNC B1 ;  /* 0x0000000000017941 */ /* 0x000fea0003800000 */
.L_x_674:
        /* <DEDUP_REMOVED lines=16> */
[----:B------:R-:W-:Y:S05]  /*0820*/  CALL.REL.NOINC `($__internal_60_$__cuda_sm20_rem_s64) ;  /* 0x0000003400087944 */ /* 0x000fea0003c00000 */
[----:B------:R-:W-:Y:S05]  /*0830*/  BRA `(.L_x_679) ;  /* 0x0000000000487947 */ /* 0x000fea0003800000 */
.L_x_678:
        /* <DEDUP_REMOVED lines=18> */
.L_x_679:
[----:B------:R-:W-:Y:S05]  /*0960*/  BSYNC B1 ;  /* 0x0000000000017941 */ /* 0x000fea0003800000 */
.L_x_677:
        /* <DEDUP_REMOVED lines=32> */
.L_x_673:
[----:B------:R-:W-:Y:S05]  /*0b70*/  BSYNC B0 ;  /* 0x0000000000007941 */ /* 0x000fea0003800000 */
.L_x_672:
        /* <DEDUP_REMOVED lines=11> */
.L_x_706:
        /* <DEDUP_REMOVED lines=11> */
[----:B------:R-:W-:Y:S05]  /*0ce0*/  CALL.REL.NOINC `($__internal_58_$__cuda_sm20_div_s64) ;  /* 0x00000024006c7944 */ /* 0x000fea0003c00000 */
[----:B------:R-:W-:Y:S01]  /*0cf0*/  MOV R16, R2 ;  /* 0x0000000200107202 */ /* 0x000fe20000000f00 */
[----:B------:R-:W-:Y:S01]  /*0d00*/  IMAD.MOV.U32 R17, RZ, RZ, R3 ;  /* 0x000000ffff117224 */ /* 0x000fe200078e0003 */
[----:B------:R-:W-:Y:S06]  /*0d10*/  BRA `(.L_x_684) ;  /* 0x00000000004c7947 */ /* 0x000fec0003800000 */
.L_x_683:
        /* <DEDUP_REMOVED lines=19> */
.L_x_684:
[----:B------:R-:W-:Y:S05]  /*0e50*/  BSYNC B1 ;  /* 0x0000000000017941 */ /* 0x000fea0003800000 */
.L_x_682:
        /* <DEDUP_REMOVED lines=16> */
[----:B------:R-:W-:Y:S05]  /*0f60*/  CALL.REL.NOINC `($__internal_60_$__cuda_sm20_rem_s64) ;  /* 0x0000002c00387944 */ /* 0x000fea0003c00000 */
[----:B------:R-:W-:Y:S05]  /*0f70*/  BRA `(.L_x_687) ;  /* 0x0000000000487947 */ /* 0x000fea0003800000 */
.L_x_686:
        /* <DEDUP_REMOVED lines=18> */
.L_x_687:
[----:B------:R-:W-:Y:S05]  /*10a0*/  BSYNC B1 ;  /* 0x0000000000017941 */ /* 0x000fea0003800000 */
.L_x_685:
        /* <DEDUP_REMOVED lines=30> */
[----:B0-----:R-:W-:Y:S05]  /*1290*/  CALL.REL.NOINC `($__internal_58_$__cuda_sm20_div_s64) ;  /* 0x0000002000007944 */ /* 0x001fea0003c00000 */
[----:B------:R-:W-:Y:S02]  /*12a0*/  IMAD.MOV.U32 R22, RZ, RZ, R2 ;  /* 0x000000ffff167224 */ /* 0x000fe400078e0002 */
[----:B------:R-:W-:Y:S01]  /*12b0*/  IMAD.MOV.U32 R23, RZ, RZ, R3 ;  /* 0x000000ffff177224 */ /* 0x000fe200078e0003 */
[----:B------:R-:W-:Y:S06]  /*12c0*/  BRA `(.L_x_690) ;  /* 0x00000000004c7947 */ /* 0x000fec0003800000 */
.L_x_689:
        /* <DEDUP_REMOVED lines=19> */
.L_x_690:
[----:B------:R-:W-:Y:S05]  /*1400*/  BSYNC B1 ;  /* 0x0000000000017941 */ /* 0x000fea0003800000 */
.L_x_688:
        /* <DEDUP_REMOVED lines=18> */
.L_x_692:
        /* <DEDUP_REMOVED lines=18> */
.L_x_693:
[----:B------:R-:W-:Y:S05]  /*1650*/  BSYNC B1 ;  /* 0x0000000000017941 */ /* 0x000fea0003800000 */
.L_x_691:
        /* <DEDUP_REMOVED lines=34> */
.L_x_695:
        /* <DEDUP_REMOVED lines=19> */
.L_x_696:
[----:B------:R-:W-:Y:S05]  /*19b0*/  BSYNC B1 ;  /* 0x0000000000017941 */ /* 0x000fea0003800000 */
.L_x_694:
        /* <DEDUP_REMOVED lines=18> */
.L_x_698:
        /* <DEDUP_REMOVED lines=18> */
.L_x_699:
[----:B------:R-:W-:Y:S05]  /*1c00*/  BSYNC B1 ;  /* 0x0000000000017941 */ /* 0x000fea0003800000 */
.L_x_697:
        /* <DEDUP_REMOVED lines=34> */
.L_x_701:
        /* <DEDUP_REMOVED lines=19> */
.L_x_702:
[----:B------:R-:W-:Y:S05]  /*1f60*/  BSYNC B1 ;  /* 0x0000000000017941 */ /* 0x000fea0003800000 */
.L_x_700:
        /* <DEDUP_REMOVED lines=18> */
.L_x_704:
        /* <DEDUP_REMOVED lines=18> */
.L_x_705:
[----:B------:R-:W-:Y:S05]  /*21b0*/  BSYNC B1 ;  /* 0x0000000000017941 */ /* 0x000fea0003800000 */
.L_x_703:
        /* <DEDUP_REMOVED lines=28> */
.L_x_681:
[----:B------:R-:W-:Y:S05]  /*2380*/  EXIT ;  /* 0x000000000000794d */ /* 0x000fea0003800000 */
.L_x_671:
        /* <DEDUP_REMOVED lines=14> */
.L_x_712:
[----:B------:R-:W-:Y:S01]  /*2470*/  LOP3.LUT R0, R4, UR35, RZ, 0xfc, !PT ;  /* 0x0000002304007c12 */ /* 0x000fe2000f8efcff */
[----:B------:R-:W-:Y:S03]  /*2480*/  BSSY B1, `(.L_x_709) ;  /* 0x0000019000017945 */ /* 0x000fe60003800000 */
[----:B------:R-:W-:-:S13]  /*2490*/  ISETP.NE.U32.AND P0, PT, R0, RZ, PT ;  /* 0x000000ff0000720c */ /* 0x000fda0003f05070 */
[----:B0-----:R-:W-:Y:S05]  /*24a0*/  @!P0 BRA `(.L_x_710) ;  /* 0x00000000000c8947 */ /* 0x001fea0003800000 */
[----:B------:R-:W-:-:S07]  /*24b0*/  MOV R0, 0x24d0 ;  /* 0x000024d000007802 */ /* 0x000fce0000000f00 */
[----:B------:R-:W-:Y:S05]  /*24c0*/  CALL.REL.NOINC `($__internal_58_$__cuda_sm20_div_s64) ;  /* 0x0000000c00747944 */ /* 0x000fea0003c00000 */
[----:B------:R-:W-:Y:S05]  /*24d0*/  BRA `(.L_x_711) ;  /* 0x00000000004c7947 */ /* 0x000fea0003800000 */
.L_x_710:
        /* <DEDUP_REMOVED lines=19> */
.L_x_711:
[----:B------:R-:W-:Y:S05]  /*2610*/  BSYNC B1 ;  /* 0x0000000000017941 */ /* 0x000fea0003800000 */
.L_x_709:
        /* <DEDUP_REMOVED lines=20> */
.L_x_708:
[----:B------:R-:W-:Y:S05]  /*2760*/  BSYNC B0 ;  /* 0x0000000000007941 */ /* 0x000fea0003800000 */
.L_x_707:
        /* <DEDUP_REMOVED lines=9> */
.L_x_726:
        /* <DEDUP_REMOVED lines=11> */
[----:B0-----:R-:W-:Y:S05]  /*28b0*/  CALL.REL.NOINC `($__internal_58_$__cuda_sm20_div_s64) ;  /* 0x0000000800787944 */ /* 0x001fea0003c00000 */
[----:B------:R-:W-:Y:S05]  /*28c0*/  BRA `(.L_x_716) ;  /* 0x00000000004c7947 */ /* 0x000fea0003800000 */
.L_x_715:
        /* <DEDUP_REMOVED lines=19> */
.L_x_716:
[----:B------:R-:W-:Y:S05]  /*2a00*/  BSYNC B1 ;  /* 0x0000000000017941 */ /* 0x000fea0003800000 */
.L_x_714:
        /* <DEDUP_REMOVED lines=18> */
[----:B0-----:R-:W-:Y:S05]  /*2b30*/  CALL.REL.NOINC `($__internal_58_$__cuda_sm20_div_s64) ;  /* 0x0000000400d87944 */ /* 0x001fea0003c00000 */
[----:B------:R-:W-:Y:S05]  /*2b40*/  BRA `(.L_x_719) ;  /* 0x00000000004c7947 */ /* 0x000fea0003800000 */
.L_x_718:
        /* <DEDUP_REMOVED lines=19> */
.L_x_719:
[----:B------:R-:W-:Y:S05]  /*2c80*/  BSYNC B1 ;  /* 0x0000000000017941 */ /* 0x000fea0003800000 */
.L_x_717:
        /* <DEDUP_REMOVED lines=20> */
.L_x_721:
        /* <DEDUP_REMOVED lines=19> */
.L_x_722:
[----:B------:R-:W-:Y:S05]  /*2f00*/  BSYNC B1 ;  /* 0x0000000000017941 */ /* 0x000fea0003800000 */
.L_x_720:
        /* <DEDUP_REMOVED lines=20> */
.L_x_724:
        /* <DEDUP_REMOVED lines=19> */
.L_x_725:
[----:B------:R-:W-:Y:S05]  /*3180*/  BSYNC B1 ;  /* 0x0000000000017941 */ /* 0x000fea0003800000 */
.L_x_723:
        /* <DEDUP_REMOVED lines=16> */
.L_x_713:
[----:B------:R-:W-:Y:S05]  /*3290*/  EXIT ;  /* 0x000000000000794d */ /* 0x000fea0003800000 */
        .weak           $__internal_58_$__cuda_sm20_div_s64
        .type           $__internal_58_$__cuda_sm20_div_s64,@function
        .size           $__internal_58_$__cuda_sm20_div_s64,($__internal_59_$__cuda_sm20_div_u64 - $__internal_58_$__cuda_sm20_div_s64)
$__internal_58_$__cuda_sm20_div_s64:
        /* <DEDUP_REMOVED lines=87> */
[----:B------:R-:W-:Y:S06]  /*3810*/  RET.REL.NODEC R8 `(_ZN2at6native49_GLOBAL__N__cfa43aba_16_ReflectionPad_cu_f800513921reflection_pad1d_flatIiEEvPKT_PS3_lllll) ;  /* 0xffffffc408f87950 */ /* 0x000fec0003c3ffff */
        .weak           $__internal_59_$__cuda_sm20_div_u64
        .type           $__internal_59_$__cuda_sm20_div_u64,@function
        .size           $__internal_59_$__cuda_sm20_div_u64,($__internal_60_$__cuda_sm20_rem_s64 - $__internal_59_$__cuda_sm20_div_u64)
$__internal_59_$__cuda_sm20_div_u64:
        /* <DEDUP_REMOVED lines=66> */
[----:B------:R-:W-:Y:S06]  /*3c40*/  RET.REL.NODEC R8 `(_ZN2at6native49_GLOBAL__N__cfa43aba_16_ReflectionPad_cu_f800513921reflection_pad1d_flatIiEEvPKT_PS3_lllll) ;  /* 0xffffffc008ec7950 */ /* 0x000fec0003c3ffff */
        .weak           $__internal_60_$__cuda_sm20_rem_s64
        .type           $__internal_60_$__cuda_sm20_rem_s64,@function
        .size           $__internal_60_$__cuda_sm20_rem_s64,(.L_x_1205 - $__internal_60_$__cuda_sm20_rem_s64)
$__internal_60_$__cuda_sm20_rem_s64:
        /* <DEDUP_REMOVED lines=77> */
[----:B------:R-:W-:Y:S06]  /*4120*/  RET.REL.NODEC R8 `(_ZN2at6native49_GLOBAL__N__cfa43aba_16_ReflectionPad_cu_f800513921reflection_pad1d_flatIiEEvPKT_PS3_lllll) ;  /* 0xffffffbc08b47950 */ /* 0x000fec0003c3ffff */
.L_x_727:
        /* <DEDUP_REMOVED lines=13> */
.L_x_1205:


//--------------------- .text._ZN2at6native49_GLOBAL__N__cfa43aba_16_ReflectionPad_cu_f800513927reflection_pad1d_out_kernelIiEEvPKT_PS3_lll --------------------------
	.section	.text._ZN2at6native49_GLOBAL__N__cfa43aba_16_ReflectionPad_cu_f800513927reflection_pad1d_out_kernelIiEEvPKT_PS3_lll,"ax",@progbits
	.align	128
.text._ZN2at6native49_GLOBAL__N__cfa43aba_16_ReflectionPad_cu_f800513927reflection_pad1d_out_kernelIiEEvPKT_PS3_lll:
        .type           _ZN2at6native49_GLOBAL__N__cfa43aba_16_ReflectionPad_cu_f800513927reflection_pad1d_out_kernelIiEEvPKT_PS3_lll,@function
        .size           _ZN2at6native49_GLOBAL__N__cfa43aba_16_ReflectionPad_cu_f800513927reflection_pad1d_out_kernelIiEEvPKT_PS3_lll,(.L_x_1209 - _ZN2at6native49_GLOBAL__N__cfa43aba_16_ReflectionPad_cu_f800513927reflection_pad1d_out_kernelIiEEvPKT_PS3_lll)
        .other          _ZN2at6native49_GLOBAL__N__cfa43aba_16_ReflectionPad_cu_f800513927reflection_pad1d_out_kernelIiEEvPKT_PS3_lll,@"STO_CUDA_ENTRY STV_DEFAULT"
_ZN2at6native49_GLOBAL__N__cfa43aba_16_ReflectionPad_cu_f800513927reflection_pad1d_out_kernelIiEEvPKT_PS3_lll:
        /* <DEDUP_REMOVED lines=69> */
.L_x_728:
        /* <DEDUP_REMOVED lines=11> */
.L_x_1209:


//--------------------- .text._ZN2at6native49_GLOBAL__N__cfa43aba_16_ReflectionPad_cu_f800513921reflection_pad1d_flatIaEEvPKT_PS3_lllll --------------------------
	.section	.text._ZN2at6native49_GLOBAL__N__cfa43aba_16_ReflectionPad_cu_f800513921reflection_pad1d_flatIaEEvPKT_PS3_lllll,"ax",@progbits
	.align	128
.text._ZN2at6native49_GLOBAL__N__cfa43aba_16_ReflectionPad_cu_f800513921reflection_pad1d_flatIaEEvPKT_PS3_lllll:
        .type           _ZN2at6native49_GLOBAL__N__cfa43aba_16_ReflectionPad_cu_f800513921reflection_pad1d_flatIaEEvPKT_PS3_lllll,@function
        .size           _ZN2at6native49_GLOBAL__N__cfa43aba_16_ReflectionPad_cu_f800513921reflection_pad1d_flatIaEEvPKT_PS3_lllll,(.L_x_1210 - _ZN2at6native49_GLOBAL__N__cfa43aba_16_ReflectionPad_cu_f800513921reflection_pad1d_flatIaEEvPKT_PS3_lllll)
        .other          _ZN2at6native49_GLOBAL__N__cfa43aba_16_ReflectionPad_cu_f800513921reflection_pad1d_flatIaEEvPKT_PS3_lllll,@"STO_CUDA_ENTRY STV_DEFAULT"
_ZN2at6native49_GLOBAL__N__cfa43aba_16_ReflectionPad_cu_f800513921reflection_pad1d_flatIaEEvPKT_PS3_lllll:
[----:B------:R-:W-:Y:S01]  /*0000*/  LDC R1, c[0x0][0x28] ;  /* 0x00000a00ff017b82 */ /* 0x000fe20000000800 */
[----:B------:R-:W0:Y:S01]  /*0010*/  S2R R5, SR_CTAID.X ;  /* 0x0000000000057919 */ /* 0x000e220000002500 */
[----:B------:R-:W-:Y:S01]  /*0020*/  ULDC.64 UR8, c[0x0][0x240] ;  /* 0x0000900000087ab9 */ /* 0x000fe20000000a00 */
[----:B------:R-:W-:Y:S01]  /*0030*/  ULDC.64 UR10, c[0x0][0x238] ;  /* 0x00008e00000a7ab9 */ /* 0x000fe20000000a00 */
[----:B------:R-:W-:Y:S01]  /*0040*/  IMAD.MOV.U32 R3, RZ, RZ, RZ ;  /* 0x000000ffff037224 */ /* 0x000fe200078e00ff */
[----:B------:R-:W0:Y:S01]  /*0050*/  S2R R2, SR_TID.X ;  /* 0x0000000000027919 */ /* 0x000e220000002100 */
[----:B------:R-:W-:Y:S02]  /*0060*/  UIMAD UR4, UR9, UR10, URZ ;  /* 0x0000000a090472a4 */ /* 0x000fe4000f8e023f */
[----:B------:R-:W-:Y:S01]  /*0070*/  UIMAD.WIDE.U32 UR6, UR8, UR10, URZ ;  /* 0x0000000a080672a5 */ /* 0x000fe2000f8e003f */
[----:B------:R-:W-:Y:S01]  /*0080*/  ULDC UR9, c[0x0][0x0] ;  /* 0x0000000000097ab9 */ /* 0x000fe20000000800 */
[----:B------:R-:W-:Y:S01]  /*0090*/  UIMAD UR4, UR8, UR11, UR4 ;  /* 0x0000000b080472a4 */ /* 0x000fe2000f8e0204 */
[----:B------:R-:W1:Y:S03]  /*00a0*/  LDC R4, c[0x0][0xc] ;  /* 0x00000300ff047b82 */ /* 0x000e660000000800 */
[----:B------:R-:W-:Y:S01]  /*00b0*/  UIADD3 UR8, UR7, UR4, URZ ;  /* 0x0000000407087290 */ /* 0x000fe2000fffe03f */
[----:B0-----:R-:W-:-:S03]  /*00c0*/  IMAD.WIDE.U32 R8, R5, UR9, R2 ;  /* 0x0000000905087c25 */ /* 0x001fc6000f8e0002 */
[----:B------:R-:W-:-:S04]  /*00d0*/  ISETP.GE.U32.AND P0, PT, R8, UR6, PT ;  /* 0x0000000608007c0c */ /* 0x000fc8000bf06070 */
[----:B------:R-:W-:-:S13]  /*00e0*/  ISETP.GE.AND.EX P0, PT, R9, UR8, PT, P0 ;  /* 0x0000000809007c0c */ /* 0x000fda000bf06300 */
[----:B------:R-:W-:Y:S05]  /*00f0*/  @P0 EXIT ;  /* 0x000000000000094d */ /* 0x000fea0003800000 */
[C---:B-1----:R-:W-:Y:S01]  /*0100*/  IADD3 R5, P0, R4.reuse, R5, RZ ;  /* 0x0000000504057210 */ /* 0x042fe20007f1e0ff */
[----:B------:R-:W-:Y:S01]  /*0110*/  IMAD.WIDE.U32 R20, R4, UR9, RZ ;  /* 0x0000000904147c25 */ /* 0x000fe2000f8e00ff */
[----:B------:R-:W0:Y:S01]  /*0120*/  LDC.64 R10, c[0x0][0x220] ;  /* 0x00008800ff0a7b82 */ /* 0x000e220000000a00 */
[----:B------:R-:W-:Y:S02]  /*0130*/  BSSY B0, `(.L_x_729) ;  /* 0x0000026000007945 */ /* 0x000fe40003800000 */
[----:B------:R-:W-:Y:S02]  /*0140*/  IMAD.X R0, RZ, RZ, RZ, P0 ;  /* 0x000000ffff007224 */ /* 0x000fe400000e06ff */
[----:B------:R-:W-:-:S04]  /*0150*/  IMAD.WIDE.U32 R2, R5, UR9, R2 ;  /* 0x0000000905027c25 */ /* 0x000fc8000f8e0002 */
[----:B------:R-:W-:Y:S01]  /*0160*/  IMAD R7, R0, UR9, RZ ;  /* 0x0000000900077c24 */ /* 0x000fe2000f8e02ff */
[----:B------:R-:W-:Y:S01]  /*0170*/  LOP3.LUT R5, RZ, R2, RZ, 0x33, !PT ;  /* 0x00000002ff057212 */ /* 0x000fe200078e33ff */
[----:B------:R-:W-:Y:S02]  /*0180*/  IMAD.MOV.U32 R13, RZ, RZ, R8 ;  /* 0x000000ffff0d7224 */ /* 0x000fe400078e0008 */
[----:B------:R-:W-:Y:S01]  /*0190*/  IMAD.IADD R7, R3, 0x1, R7 ;  /* 0x0000000103077824 */ /* 0x000fe200078e0207 */
[----:B------:R-:W-:Y:S01]  /*01a0*/  IADD3 R5, P0, P1, R5, UR6, R20 ;  /* 0x0000000605057c10 */ /* 0x000fe2000f91e014 */
[----:B------:R-:W-:-:S03]  /*01b0*/  IMAD.MOV.U32 R8, RZ, RZ, R9 ;  /* 0x000000ffff087224 */ /* 0x000fc600078e0009 */
[----:B------:R-:W-:-:S04]  /*01c0*/  LOP3.LUT R7, RZ, R7, RZ, 0x33, !PT ;  /* 0x00000007ff077212 */ /* 0x000fc800078e33ff */
[----:B------:R-:W-:Y:S02]  /*01d0*/  IADD3.X R7, R7, UR8, R21, P0, P1 ;  /* 0x0000000807077c10 */ /* 0x000fe400087e2415 */
[C---:B0-----:R-:W-:Y:S02]  /*01e0*/  LEA R3, P1, R10.reuse, 0xfffffffe, 0x1 ;  /* 0xfffffffe0a037811 */ /* 0x041fe400078208ff */
[----:B------:R-:W-:Y:S02]  /*01f0*/  LOP3.LUT R0, R7, R21, RZ, 0xfc, !PT ;  /* 0x0000001507007212 */ /* 0x000fe400078efcff */
[----:B------:R-:W-:Y:S02]  /*0200*/  LEA.HI.X R2, R10, 0xffffffff, R11, 0x1, P1 ;  /* 0xffffffff0a027811 */ /* 0x000fe400008f0c0b */
[----:B------:R-:W-:-:S13]  /*0210*/  ISETP.NE.U32.AND P0, PT, R0, RZ, PT ;  /* 0x000000ff0000720c */ /* 0x000fda0003f05070 */
[----:B------:R-:W-:Y:S05]  /*0220*/  @!P0 BRA `(.L_x_730) ;  /* 0x00000000000c8947 */ /* 0x000fea0003800000 */
[----:B------:R-:W-:-:S07]  /*0230*/  MOV R0, 0x250 ;  /* 0x0000025000007802 */ /* 0x000fce0000000f00 */
[----:B------:R-:W-:Y:S05]  /*0240*/  CALL.REL.NOINC `($__internal_62_$__cuda_sm20_div_u64) ;  /* 0x0000003000807944 */ /* 0x000fea0003c00000 */
[----:B------:R-:W-:Y:S05]  /*0250*/  BRA `(.L_x_731) ;  /* 0x00000000004c7947 */ /* 0x000fea0003800000 */
.L_x_730:
[----:B------:R-:W0:Y:S01]  /*0260*/  I2F.U32.RP R0, R20 ;  /* 0x0000001400007306 */ /* 0x000e220000209000 */
[----:B------:R-:W-:Y:S01]  /*0270*/  IMAD.MOV R9, RZ, RZ, -R20 ;  /* 0x000000ffff097224 */ /* 0x000fe200078e0a14 */
[----:B------:R-:W-:Y:S01]  /*0280*/  ISETP.NE.U32.AND P2, PT, R20, RZ, PT ;  /* 0x000000ff1400720c */ /* 0x000fe20003f45070 */
[----:B------:R-:W-:-:S05]  /*0290*/  IMAD.MOV.U32 R17, RZ, RZ, RZ ;  /* 0x000000ffff117224 */ /* 0x000fca00078e00ff */
[----:B0-----:R-:W0:Y:S02]  /*02a0*/  MUFU.RCP R0, R0 ;  /* 0x0000000000007308 */ /* 0x001e240000001000 */
[----:B0-----:R-:W-:-:S06]  /*02b0*/  IADD3 R6, R0, 0xffffffe, RZ ;  /* 0x0ffffffe00067810 */ /* 0x001fcc0007ffe0ff */
[----:B------:R0:W1:Y:S02]  /*02c0*/  F2I.FTZ.U32.TRUNC.NTZ R7, R6 ;  /* 0x0000000600077305 */ /* 0x000064000021f000 */
[----:B0-----:R-:W-:Y:S02]  /*02d0*/  IMAD.MOV.U32 R6, RZ, RZ, RZ ;  /* 0x000000ffff067224 */ /* 0x001fe400078e00ff */
[----:B-1----:R-:W-:-:S04]  /*02e0*/  IMAD R9, R9, R7, RZ ;  /* 0x0000000709097224 */ /* 0x002fc800078e02ff */
[----:B------:R-:W-:-:S06]  /*02f0*/  IMAD.HI.U32 R10, R7, R9, R6 ;  /* 0x00000009070a7227 */ /* 0x000fcc00078e0006 */
[----:B------:R-:W-:-:S04]  /*0300*/  IMAD.HI.U32 R16, R10, R5, RZ ;  /* 0x000000050a107227 */ /* 0x000fc800078e00ff */
[----:B------:R-:W-:-:S04]  /*0310*/  IMAD.MOV R7, RZ, RZ, -R16 ;  /* 0x000000ffff077224 */ /* 0x000fc800078e0a10 */
[----:B------:R-:W-:-:S05]  /*0320*/  IMAD R5, R20, R7, R5 ;  /* 0x0000000714057224 */ /* 0x000fca00078e0205 */
[----:B------:R-:W-:-:S13]  /*0330*/  ISETP.GE.U32.AND P0, PT, R5, R20, PT ;  /* 0x000000140500720c */ /* 0x000fda0003f06070 */
[----:B------:R-:W-:Y:S02]  /*0340*/  @P0 IMAD.IADD R5, R5, 0x1, -R20 ;  /* 0x0000000105050824 */ /* 0x000fe400078e0a14 */
[----:B------:R-:W-:-:S03]  /*0350*/  @P0 VIADD R16, R16, 0x1 ;  /* 0x0000000110100836 */ /* 0x000fc60000000000 */
[----:B------:R-:W-:-:S13]  /*0360*/  ISETP.GE.U32.AND P1, PT, R5, R20, PT ;  /* 0x000000140500720c */ /* 0x000fda0003f26070 */
[----:B------:R-:W-:Y:S02]  /*0370*/  @P1 IADD3 R16, R16, 0x1, RZ ;  /* 0x0000000110101810 */ /* 0x000fe40007ffe0ff */
[----:B------:R-:W-:-:S07]  /*0380*/  @!P2 LOP3.LUT R16, RZ, R20, RZ, 0x33, !PT ;  /* 0x00000014ff10a212 */ /* 0x000fce00078e33ff */
.L_x_731:
[----:B------:R-:W-:Y:S05]  /*0390*/  BSYNC B0 ;  /* 0x0000000000007941 */ /* 0x000fea0003800000 */
.L_x_729:
[----:B------:R-:W-:Y:S01]  /*03a0*/  ISETP.GE.U32.AND P0, PT, R3, 0x1, PT ;  /* 0x000000010300780c */ /* 0x000fe20003f06070 */
[----:B------:R-:W-:Y:S01]  /*03b0*/  VIADD R14, R16, 0x1 ;  /* 0x00000001100e7836 */ /* 0x000fe20000000000 */
[----:B------:R-:W-:Y:S01]  /*03c0*/  ULDC.64 UR12, c[0x0][0x208] ;  /* 0x00008200000c7ab9 */ /* 0x000fe20000000a00 */
[----:B------:R-:W-:Y:S01]  /*03d0*/  ULDC.64 UR10, c[0x0][0x238] ;  /* 0x00008e00000a7ab9 */ /* 0x000fe20000000a00 */
[----:B------:R-:W-:Y:S01]  /*03e0*/  ISETP.GE.AND.EX P0, PT, R2, RZ, PT, P0 ;  /* 0x000000ff0200720c */ /* 0x000fe20003f06300 */
[----:B------:R-:W-:Y:S01]  /*03f0*/  IMAD.MOV.U32 R0, RZ, RZ, RZ ;  /* 0x000000ffff007224 */ /* 0x000fe200078e00ff */
[----:B------:R-:W-:-:S11]  /*0400*/  LOP3.LUT R14, R14, 0x3, RZ, 0xc0, !PT ;  /* 0x000000030e0e7812 */ /* 0x000fd600078ec0ff */
        /* <DEDUP_REMOVED lines=9> */
[----:B------:R-:W-:Y:S01]  /*04a0*/  ULDC.64 UR18, c[0x0][0x218] ;  /* 0x0000860000127ab9 */ /* 0x000fe20000000a00 */
[----:B------:R-:W-:Y:S08]  /*04b0*/  BSSY B0, `(.L_x_733) ;  /* 0x000005e000007945 */ /* 0x000ff00003800000 */
[----:B------:R-:W-:Y:S05]  /*04c0*/  @!P0 BRA `(.L_x_734) ;  /* 0x0000000400708947 */ /* 0x000fea0003800000 */
.L_x_741:
[----:B------:R-:W-:Y:S01]  /*04d0*/  LOP3.LUT R5, R8, UR20, RZ, 0xfc, !PT ;  /* 0x0000001408057c12 */ /* 0x000fe2000f8efcff */
[----:B------:R-:W-:Y:S03]  /*04e0*/  BSSY B1, `(.L_x_735) ;  /* 0x000001b000017945 */ /* 0x000fe60003800000 */
[----:B------:R-:W-:-:S13]  /*04f0*/  ISETP.NE.U32.AND P0, PT, R5, RZ, PT ;  /* 0x000000ff0500720c */ /* 0x000fda0003f05070 */
[----:B0-----:R-:W-:Y:S05]  /*0500*/  @!P0 BRA `(.L_x_736) ;  /* 0x0000000000148947 */ /* 0x001fea0003800000 */
[----:B------:R-:W-:-:S07]  /*0510*/  MOV R6, 0x530 ;  /* 0x0000053000067802 */ /* 0x000fce0000000f00 */
[----:B------:R-:W-:Y:S05]  /*0520*/  CALL.REL.NOINC `($__internal_61_$__cuda_sm20_div_s64) ;  /* 0x00000028007c7944 */ /* 0x000fea0003c00000 */
[----:B------:R-:W-:Y:S02]  /*0530*/  IMAD.MOV.U32 R26, RZ, RZ, R10 ;  /* 0x000000ffff1a7224 */ /* 0x000fe400078e000a */
[----:B------:R-:W-:Y:S01]  /*0540*/  IMAD.MOV.U32 R27, RZ, RZ, R11 ;  /* 0x000000ffff1b7224 */ /* 0x000fe200078e000b */
[----:B------:R-:W-:Y:S06]  /*0550*/  BRA `(.L_x_737) ;  /* 0x00000000004c7947 */ /* 0x000fec0003800000 */
.L_x_736:
[----:B------:R-:W0:Y:S01]  /*0560*/  I2F.U32.RP R5, UR21 ;  /* 0x0000001500057d06 */ /* 0x000e220008209000 */
[----:B------:R-:W-:Y:S01]  /*0570*/  ISETP.NE.U32.AND P2, PT, RZ, UR21, PT ;  /* 0x00000015ff007c0c */ /* 0x000fe2000bf45070 */
[----:B------:R-:W-:-:S06]  /*0580*/  IMAD.MOV.U32 R27, RZ, RZ, RZ ;  /* 0x000000ffff1b7224 */ /* 0x000fcc00078e00ff */
[----:B0-----:R-:W0:Y:S02]  /*0590*/  MUFU.RCP R5, R5 ;  /* 0x0000000500057308 */ /* 0x001e240000001000 */
        /* <DEDUP_REMOVED lines=15> */
.L_x_737:
[----:B------:R-:W-:Y:S05]  /*0690*/  BSYNC B1 ;  /* 0x0000000000017941 */ /* 0x000fea0003800000 */
.L_x_735:
        /* <DEDUP_REMOVED lines=9> */
[----:B------:R-:W-:-:S04]  /*0730*/  LOP3.LUT R5, R9, R2, RZ, 0xfc, !PT ;  /* 0x0000000209057212 */ /* 0x000fc800078efcff */
[----:B------:R-:W-:-:S13]  /*0740*/  ISETP.NE.U32.AND P0, PT, R5, RZ, PT ;  /* 0x000000ff0500720c */ /* 0x000fda0003f05070 */
[----:B------:R-:W-:Y:S05]  /*0750*/  @!P0 BRA `(.L_x_739) ;  /* 0x0000000000108947 */ /* 0x000fea0003800000 */
[----:B------:R-:W-:Y:S01]  /*0760*/  IMAD.MOV.U32 R12, RZ, RZ, R6 ;  /* 0x000000ffff0c7224 */ /* 0x000fe200078e0006 */
[----:B------:R-:W-:-:S07]  /*0770*/  MOV R10, 0x790 ;  /* 0x00000790000a7802 */ /* 0x000fce0000000f00 */
[----:B------:R-:W-:Y:S05]  /*0780*/  CALL.REL.NOINC `($__internal_63_$__cuda_sm20_rem_s64) ;  /* 0x0000003000487944 */ /* 0x000fea0003c00000 */
[----:B------:R-:W-:Y:S05]  /*0790*/  BRA `(.L_x_740) ;  /* 0x0000000000487947 */ /* 0x000fea0003800000 */
.L_x_739:
[----:B------:R-:W0:Y:S01]  /*07a0*/  I2F.U32.RP R5, R3 ;  /* 0x0000000300057306 */ /* 0x000e220000209000 */
[----:B------:R-:W-:-:S07]  /*07b0*/  ISETP.NE.U32.AND P1, PT, R3, RZ, PT ;  /* 0x000000ff0300720c */ /* 0x000fce0003f25070 */
[----:B0-----:R-:W0:Y:S02]  /*07c0*/  MUFU.RCP R5, R5 ;  /* 0x0000000500057308 */ /* 0x001e240000001000 */
[----:B0-----:R-:W-:-:S06]  /*07d0*/  VIADD R10, R5, 0xffffffe ;  /* 0x0ffffffe050a7836 */ /* 0x001fcc0000000000 */
[----:B------:R0:W1:Y:S02]  /*07e0*/  F2I.FTZ.U32.TRUNC.NTZ R11, R10 ;  /* 0x0000000a000b7305 */ /* 0x000064000021f000 */
[----:B0-----:R-:W-:Y:S01]  /*07f0*/  HFMA2.MMA R10, -RZ, RZ, 0, 0 ;  /* 0x00000000ff0a7435 */ /* 0x001fe200000001ff */
[----:B-1----:R-:W-:-:S04]  /*0800*/  IMAD.MOV R12, RZ, RZ, -R11 ;  /* 0x000000ffff0c7224 */ /* 0x002fc800078e0a0b */
[----:B------:R-:W-:-:S05]  /*0810*/  IMAD R7, R12, R3, RZ ;  /* 0x000000030c077224 */ /* 0x000fca00078e02ff */
[----:B------:R-:W-:-:S04]  /*0820*/  IMAD.HI.U32 R11, R11, R7, R10 ;  /* 0x000000070b0b7227 */ /* 0x000fc800078e000a */
[----:B------:R-:W-:Y:S02]  /*0830*/  IMAD.MOV.U32 R7, RZ, RZ, RZ ;  /* 0x000000ffff077224 */ /* 0x000fe400078e00ff */
[----:B------:R-:W-:-:S04]  /*0840*/  IMAD.HI.U32 R11, R11, R6, RZ ;  /* 0x000000060b0b7227 */ /* 0x000fc800078e00ff */
[----:B------:R-:W-:-:S04]  /*0850*/  IMAD.MOV R11, RZ, RZ, -R11 ;  /* 0x000000ffff0b7224 */ /* 0x000fc800078e0a0b */
[----:B------:R-:W-:-:S05]  /*0860*/  IMAD R6, R3, R11, R6 ;  /* 0x0000000b03067224 */ /* 0x000fca00078e0206 */
[----:B------:R-:W-:-:S13]  /*0870*/  ISETP.GE.U32.AND P0, PT, R6, R3, PT ;  /* 0x000000030600720c */ /* 0x000fda0003f06070 */
[----:B------:R-:W-:-:S05]  /*0880*/  @P0 IMAD.IADD R6, R6, 0x1, -R3 ;  /* 0x0000000106060824 */ /* 0x000fca00078e0a03 */
[----:B------:R-:W-:-:S13]  /*0890*/  ISETP.GE.U32.AND P0, PT, R6, R3, PT ;  /* 0x000000030600720c */ /* 0x000fda0003f06070 */
[----:B------:R-:W-:Y:S01]  /*08a0*/  @P0 IMAD.IADD R6, R6, 0x1, -R3 ;  /* 0x0000000106060824 */ /* 0x000fe200078e0a03 */
[----:B------:R-:W-:-:S07]  /*08b0*/  @!P1 LOP3.LUT R6, RZ, R3, RZ, 0x33, !PT ;  /* 0x00000003ff069212 */ /* 0x000fce00078e33ff */
.L_x_740:
[----:B------:R-:W-:Y:S05]  /*08c0*/  BSYNC B1 ;  /* 0x0000000000017941 */ /* 0x000fea0003800000 */
.L_x_738:
[--C-:B------:R-:W-:Y:S02]  /*08d0*/  SHF.R.S32.HI R10, RZ, 0x1f, R7.reuse ;  /* 0x0000001fff0a7819 */ /* 0x100fe40000011407 */
[----:B------:R-:W-:Y:S02]  /*08e0*/  SHF.R.S32.HI R5, RZ, 0x1f, R7 ;  /* 0x0000001fff057819 */ /* 0x000fe40000011407 */
[----:B------:R-:W-:Y:S02]  /*08f0*/  LOP3.LUT R9, R10, R3, RZ, 0xc0, !PT ;  /* 0x000000030a097212 */ /* 0x000fe400078ec0ff */
[----:B------:R-:W-:Y:S02]  /*0900*/  LOP3.LUT R5, R5, R2, RZ, 0xc0, !PT ;  /* 0x0000000205057212 */ /* 0x000fe400078ec0ff */
[----:B------:R-:W-:-:S04]  /*0910*/  IADD3 R9, P0, R6, R9, RZ ;  /* 0x0000000906097210 */ /* 0x000fc80007f1e0ff */
[----:B------:R-:W-:Y:S01]  /*0920*/  IADD3 R6, P1, -R9, R3, RZ ;  /* 0x0000000309067210 */ /* 0x000fe20007f3e1ff */
[----:B------:R-:W-:Y:S01]  /*0930*/  IMAD.X R7, R7, 0x1, R5, P0 ;  /* 0x0000000107077824 */ /* 0x000fe200000e0605 */
[----:B------:R-:W-:-:S04]  /*0940*/  ISETP.GE.U32.AND P0, PT, R9, UR24, PT ;  /* 0x0000001809007c0c */ /* 0x000fc8000bf06070 */
[C---:B------:R-:W-:Y:S02]  /*0950*/  ISETP.GE.AND.EX P0, PT, R7.reuse, UR25, PT, P0 ;  /* 0x0000001907007c0c */ /* 0x040fe4000bf06300 */
[----:B------:R-:W-:Y:S02]  /*0960*/  IADD3.X R5, ~R7, R2, RZ, P1, !PT ;  /* 0x0000000207057210 */ /* 0x000fe40000ffe5ff */
[----:B------:R-:W-:Y:S02]  /*0970*/  SEL R6, R9, R6, !P0 ;  /* 0x0000000609067207 */ /* 0x000fe40004000000 */
[----:B------:R-:W-:Y:S01]  /*0980*/  SEL R7, R7, R5, !P0 ;  /* 0x0000000507077207 */ /* 0x000fe20004000000 */
[----:B------:R-:W-:Y:S02]  /*0990*/  IMAD R5, R27, UR24, RZ ;  /* 0x000000181b057c24 */ /* 0x000fe4000f8e02ff */
[----:B------:R-:W-:-:S04]  /*09a0*/  IMAD.WIDE.U32 R6, R26, UR24, R6 ;  /* 0x000000181a067c25 */ /* 0x000fc8000f8e0006 */
[----:B------:R-:W-:Y:S01]  /*09b0*/  IMAD R5, R26, UR25, R5 ;  /* 0x000000191a057c24 */ /* 0x000fe2000f8e0205 */
[----:B------:R-:W-:-:S04]  /*09c0*/  IADD3 R6, P0, R6, UR16, RZ ;  /* 0x0000001006067c10 */ /* 0x000fc8000ff1e0ff */
[----:B------:R-:W-:-:S06]  /*09d0*/  IADD3.X R7, R7, UR17, R5, P0, !PT ;  /* 0x0000001107077c10 */ /* 0x000fcc00087fe405 */
[----:B------:R-:W2:Y:S01]  /*09e0*/  LDG.E.U8.CONSTANT R7, desc[UR12][R6.64] ;  /* 0x0000000c06077981 */ /* 0x000ea2000c1e9100 */
[----:B------:R-:W-:Y:S02]  /*09f0*/  IADD3 R10, P0, R13, UR18, RZ ;  /* 0x000000120d0a7c10 */ /* 0x000fe4000ff1e0ff */
[----:B------:R-:W-:Y:S02]  /*0a00*/  IADD3 R13, P1, R20, R13, RZ ;  /* 0x0000000d140d7210 */ /* 0x000fe40007f3e0ff */
[----:B------:R-:W-:Y:S02]  /*0a10*/  IADD3.X R11, R8, UR19, RZ, P0, !PT ;  /* 0x00000013080b7c10 */ /* 0x000fe400087fe4ff */
[----:B------:R-:W-:Y:S01]  /*0a20*/  IADD3 R14, P0, R14, -0x1, RZ ;  /* 0xffffffff0e0e7810 */ /* 0x000fe20007f1e0ff */
[----:B------:R-:W-:-:S03]  /*0a30*/  IMAD.X R8, R21, 0x1, R8, P1 ;  /* 0x0000000115087824 */ /* 0x000fc600008e0608 */
[----:B------:R-:W-:Y:S02]  /*0a40*/  IADD3.X R0, R0, -0x1, RZ, P0, !PT ;  /* 0xffffffff00007810 */ /* 0x000fe400007fe4ff */
[----:B------:R-:W-:-:S04]  /*0a50*/  ISETP.NE.U32.AND P0, PT, R14, RZ, PT ;  /* 0x000000ff0e00720c */ /* 0x000fc80003f05070 */
[----:B------:R-:W-:Y:S01]  /*0a60*/  ISETP.NE.AND.EX P0, PT, R0, RZ, PT, P0 ;  /* 0x000000ff0000720c */ /* 0x000fe20003f05300 */
[----:B--2---:R0:W-:-:S12]  /*0a70*/  STG.E.U8 desc[UR12][R10.64], R7 ;  /* 0x000000070a007986 */ /* 0x0041d8000c10110c */
[----:B------:R-:W-:Y:S05]  /*0a80*/  @P0 BRA `(.L_x_741) ;  /* 0xfffffff800900947 */ /* 0x000fea000383ffff */
.L_x_734:
[----:B------:R-:W-:Y:S05]  /*0a90*/  BSYNC B0 ;  /* 0x0000000000007941 */ /* 0x000fea0003800000 */
.L_x_733:
        /* <DEDUP_REMOVED lines=11> */
.L_x_767:
[----:B------:R-:W-:Y:S01]  /*0b50*/  LOP3.LUT R0, R8, UR26, RZ, 0xfc, !PT ;  /* 0x0000001a08007c12 */ /* 0x000fe2000f8efcff */
[----:B------:R-:W-:Y:S01]  /*0b60*/  IMAD.WIDE.U32 R14, R4, UR9, RZ ;  /* 0x00000009040e7c25 */ /* 0x000fe2000f8e00ff */
[----:B------:R-:W-:Y:S01]  /*0b70*/  UMOV UR4, URZ ;  /* 0x0000003f00047c82 */ /* 0x000fe20008000000 */
[----:B------:R-:W-:Y:S01]  /*0b80*/  BSSY B1, `(.L_x_743) ;  /* 0x000001c000017945 */ /* 0x000fe20003800000 */
[----:B------:R-:W-:Y:S01]  /*0b90*/  ISETP.NE.U32.AND P0, PT, R0, RZ, PT ;  /* 0x000000ff0000720c */ /* 0x000fe20003f05070 */
[----:B------:R-:W-:-:S12]  /*0ba0*/  VIADD R0, R15, UR4 ;  /* 0x000000040f007c36 */ /* 0x000fd80008000000 */
[----:B-1----:R-:W-:Y:S05]  /*0bb0*/  @!P0 BRA `(.L_x_744) ;  /* 0x0000000000148947 */ /* 0x002fea0003800000 */
[----:B------:R-:W-:-:S07]  /*0bc0*/  MOV R6, 0xbe0 ;  /* 0x00000be000067802 */ /* 0x000fce0000000f00 */
[----:B0-----:R-:W-:Y:S05]  /*0bd0*/  CALL.REL.NOINC `($__internal_61_$__cuda_sm20_div_s64) ;  /* 0x0000002000d07944 */ /* 0x001fea0003c00000 */
[----:B------:R-:W-:Y:S02]  /*0be0*/  IMAD.MOV.U32 R16, RZ, RZ, R10 ;  /* 0x000000ffff107224 */ /* 0x000fe400078e000a */
[----:B------:R-:W-:Y:S01]  /*0bf0*/  IMAD.MOV.U32 R17, RZ, RZ, R11 ;  /* 0x000000ffff117224 */ /* 0x000fe200078e000b */
[----:B------:R-:W-:Y:S06]  /*0c00*/  BRA `(.L_x_745) ;  /* 0x00000000004c7947 */ /* 0x000fec0003800000 */
.L_x_744:
[----:B------:R-:W1:Y:S01]  /*0c10*/  I2F.U32.RP R9, UR27 ;  /* 0x0000001b00097d06 */ /* 0x000e620008209000 */
[----:B------:R-:W-:Y:S01]  /*0c20*/  IMAD.MOV.U32 R6, RZ, RZ, RZ ;  /* 0x000000ffff067224 */ /* 0x000fe200078e00ff */
[----:B------:R-:W-:Y:S01]  /*0c30*/  ISETP.NE.U32.AND P2, PT, RZ, UR27, PT ;  /* 0x0000001bff007c0c */ /* 0x000fe2000bf45070 */
[----:B------:R-:W-:-:S05]  /*0c40*/  IMAD.MOV.U32 R17, RZ, RZ, RZ ;  /* 0x000000ffff117224 */ /* 0x000fca00078e00ff */
[----:B-1----:R-:W0:Y:S02]  /*0c50*/  MUFU.RCP R9, R9 ;  /* 0x0000000900097308 */ /* 0x002e240000001000 */
[----:B0-----:R-:W-:-:S06]  /*0c60*/  VIADD R7, R9, 0xffffffe ;  /* 0x0ffffffe09077836 */ /* 0x001fcc0000000000 */
[----:B------:R-:W0:Y:S02]  /*0c70*/  F2I.FTZ.U32.TRUNC.NTZ R7, R7 ;  /* 0x0000000700077305 */ /* 0x000e24000021f000 */
[----:B0-----:R-:W-:-:S05]  /*0c80*/  IADD3 R5, RZ, -R7, RZ ;  /* 0x80000007ff057210 */ /* 0x001fca0007ffe0ff */
        /* <DEDUP_REMOVED lines=11> */
.L_x_745:
[----:B------:R-:W-:Y:S05]  /*0d40*/  BSYNC B1 ;  /* 0x0000000000017941 */ /* 0x000fea0003800000 */
.L_x_743:
        /* <DEDUP_REMOVED lines=16> */
.L_x_747:
[----:B------:R-:W0:Y:S01]  /*0e50*/  I2F.U32.RP R7, R3 ;  /* 0x0000000300077306 */ /* 0x000e220000209000 */
[----:B------:R-:W-:-:S07]  /*0e60*/  ISETP.NE.U32.AND P1, PT, R3, RZ, PT ;  /* 0x000000ff0300720c */ /* 0x000fce0003f25070 */
[----:B0-----:R-:W0:Y:S02]  /*0e70*/  MUFU.RCP R7, R7 ;  /* 0x0000000700077308 */ /* 0x001e240000001000 */
[----:B0-----:R-:W-:Y:S01]  /*0e80*/  IADD3 R10, R7, 0xffffffe, RZ ;  /* 0x0ffffffe070a7810 */ /* 0x001fe20007ffe0ff */
[----:B------:R-:W-:-:S05]  /*0e90*/  IMAD.MOV.U32 R7, RZ, RZ, RZ ;  /* 0x000000ffff077224 */ /* 0x000fca00078e00ff */
[----:B------:R0:W1:Y:S02]  /*0ea0*/  F2I.FTZ.U32.TRUNC.NTZ R11, R10 ;  /* 0x0000000a000b7305 */ /* 0x000064000021f000 */
[----:B0-----:R-:W-:Y:S02]  /*0eb0*/  IMAD.MOV.U32 R10, RZ, RZ, RZ ;  /* 0x000000ffff0a7224 */ /* 0x001fe400078e00ff */
[----:B-1----:R-:W-:-:S04]  /*0ec0*/  IMAD.MOV R12, RZ, RZ, -R11 ;  /* 0x000000ffff0c7224 */ /* 0x002fc800078e0a0b */
[----:B------:R-:W-:-:S04]  /*0ed0*/  IMAD R5, R12, R3, RZ ;  /* 0x000000030c057224 */ /* 0x000fc800078e02ff */
[----:B------:R-:W-:-:S06]  /*0ee0*/  IMAD.HI.U32 R5, R11, R5, R10 ;  /* 0x000000050b057227 */ /* 0x000fcc00078e000a */
[----:B------:R-:W-:-:S04]  /*0ef0*/  IMAD.HI.U32 R5, R5, R6, RZ ;  /* 0x0000000605057227 */ /* 0x000fc800078e00ff */
[----:B------:R-:W-:-:S04]  /*0f00*/  IMAD.MOV R5, RZ, RZ, -R5 ;  /* 0x000000ffff057224 */ /* 0x000fc800078e0a05 */
[----:B------:R-:W-:-:S05]  /*0f10*/  IMAD R6, R3, R5, R6 ;  /* 0x0000000503067224 */ /* 0x000fca00078e0206 */
[----:B------:R-:W-:-:S13]  /*0f20*/  ISETP.GE.U32.AND P0, PT, R6, R3, PT ;  /* 0x000000030600720c */ /* 0x000fda0003f06070 */
[----:B------:R-:W-:-:S05]  /*0f30*/  @P0 IMAD.IADD R6, R6, 0x1, -R3 ;  /* 0x0000000106060824 */ /* 0x000fca00078e0a03 */
[----:B------:R-:W-:-:S13]  /*0f40*/  ISETP.GE.U32.AND P0, PT, R6, R3, PT ;  /* 0x000000030600720c */ /* 0x000fda0003f06070 */
[-C--:B------:R-:W-:Y:S02]  /*0f50*/  @P0 IADD3 R6, R6, -R3.reuse, RZ ;  /* 0x8000000306060210 */ /* 0x080fe40007ffe0ff */
[----:B------:R-:W-:-:S07]  /*0f60*/  @!P1 LOP3.LUT R6, RZ, R3, RZ, 0x33, !PT ;  /* 0x00000003ff069212 */ /* 0x000fce00078e33ff */
.L_x_748:
[----:B------:R-:W-:Y:S05]  /*0f70*/  BSYNC B1 ;  /* 0x0000000000017941 */ /* 0x000fea0003800000 */
.L_x_746:
[--C-:B------:R-:W-:Y:S02]  /*0f80*/  SHF.R.S32.HI R10, RZ, 0x1f, R7.reuse ;  /* 0x0000001fff0a7819 */ /* 0x100fe40000011407 */
[----:B------:R-:W-:Y:S02]  /*0f90*/  SHF.R.S32.HI R5, RZ, 0x1f, R7 ;  /* 0x0000001fff057819 */ /* 0x000fe40000011407 */
[----:B------:R-:W-:Y:S02]  /*0fa0*/  LOP3.LUT R9, R10, R3, RZ, 0xc0, !PT ;  /* 0x000000030a097212 */ /* 0x000fe400078ec0ff */
[----:B------:R-:W-:Y:S02]  /*0fb0*/  LOP3.LUT R5, R5, R2, RZ, 0xc0, !PT ;  /* 0x0000000205057212 */ /* 0x000fe400078ec0ff */
[----:B------:R-:W-:-:S04]  /*0fc0*/  IADD3 R9, P0, R6, R9, RZ ;  /* 0x0000000906097210 */ /* 0x000fc80007f1e0ff */
[----:B------:R-:W-:Y:S01]  /*0fd0*/  IADD3 R6, P1, -R9, R3, RZ ;  /* 0x0000000309067210 */ /* 0x000fe20007f3e1ff */
[----:B------:R-:W-:Y:S01]  /*0fe0*/  IMAD.X R7, R7, 0x1, R5, P0 ;  /* 0x0000000107077824 */ /* 0x000fe200000e0605 */
[----:B------:R-:W-:-:S03]  /*0ff0*/  ISETP.GE.U32.AND P0, PT, R9, UR30, PT ;  /* 0x0000001e09007c0c */ /* 0x000fc6000bf06070 */
[----:B------:R-:W-:Y:S01]  /*1000*/  IMAD.X R5, R2, 0x1, ~R7, P1 ;  /* 0x0000000102057824 */ /* 0x000fe200008e0e07 */
[----:B------:R-:W-:-:S04]  /*1010*/  ISETP.GE.AND.EX P0, PT, R7, UR31, PT, P0 ;  /* 0x0000001f07007c0c */ /* 0x000fc8000bf06300 */
        /* <DEDUP_REMOVED lines=8> */
[----:B------:R-:W-:Y:S01]  /*10a0*/  IADD3 R16, P0, R13, UR34, RZ ;  /* 0x000000220d107c10 */ /* 0x000fe2000ff1e0ff */
[----:B------:R-:W-:Y:S03]  /*10b0*/  BSSY B1, `(.L_x_749) ;  /* 0x0000020000017945 */ /* 0x000fe60003800000 */
[----:B------:R-:W-:Y:S02]  /*10c0*/  IADD3.X R17, R8, UR35, RZ, P0, !PT ;  /* 0x0000002308117c10 */ /* 0x000fe400087fe4ff */
[----:B------:R-:W-:-:S05]  /*10d0*/  IADD3 R13, P0, R14, R13, RZ ;  /* 0x0000000d0e0d7210 */ /* 0x000fca0007f1e0ff */
[----:B------:R-:W-:-:S05]  /*10e0*/  IMAD.X R8, R15, 0x1, R8, P0 ;  /* 0x000000010f087824 */ /* 0x000fca00000e0608 */
[----:B------:R-:W-:-:S04]  /*10f0*/  LOP3.LUT R5, R8, UR26, RZ, 0xfc, !PT ;  /* 0x0000001a08057c12 */ /* 0x000fc8000f8efcff */
[----:B------:R-:W-:Y:S01]  /*1100*/  ISETP.NE.U32.AND P0, PT, R5, RZ, PT ;  /* 0x000000ff0500720c */ /* 0x000fe20003f05070 */
[----:B--2---:R0:W-:-:S12]  /*1110*/  STG.E.U8 desc[UR12][R16.64], R7 ;  /* 0x0000000710007986 */ /* 0x0041d8000c10110c */
[----:B------:R-:W-:Y:S05]  /*1120*/  @!P0 BRA `(.L_x_750) ;  /* 0x0000000000148947 */ /* 0x000fea0003800000 */
[----:B------:R-:W-:-:S07]  /*1130*/  MOV R6, 0x1150 ;  /* 0x0000115000067802 */ /* 0x000fce0000000f00 */
[----:B0-----:R-:W-:Y:S05]  /*1140*/  CALL.REL.NOINC `($__internal_61_$__cuda_sm20_div_s64) ;  /* 0x0000001c00747944 */ /* 0x001fea0003c00000 */
[----:B------:R-:W-:Y:S01]  /*1150*/  MOV R20, R10 ;  /* 0x0000000a00147202 */ /* 0x000fe20000000f00 */
[----:B------:R-:W-:Y:S01]  /*1160*/  IMAD.MOV.U32 R21, RZ, RZ, R11 ;  /* 0x000000ffff157224 */ /* 0x000fe200078e000b */
[----:B------:R-:W-:Y:S06]  /*1170*/  BRA `(.L_x_751) ;  /* 0x00000000004c7947 */ /* 0x000fec0003800000 */
.L_x_750:
[----:B------:R-:W1:Y:S01]  /*1180*/  I2F.U32.RP R9, UR27 ;  /* 0x0000001b00097d06 */ /* 0x000e620008209000 */
[----:B------:R-:W-:Y:S01]  /*1190*/  IMAD.MOV.U32 R6, RZ, RZ, RZ ;  /* 0x000000ffff067224 */ /* 0x000fe200078e00ff */
[----:B------:R-:W-:Y:S01]  /*11a0*/  ISETP.NE.U32.AND P2, PT, RZ, UR27, PT ;  /* 0x0000001bff007c0c */ /* 0x000fe2000bf45070 */
[----:B------:R-:W-:-:S05]  /*11b0*/  IMAD.MOV.U32 R21, RZ, RZ, RZ ;  /* 0x000000ffff157224 */ /* 0x000fca00078e00ff */
[----:B-1----:R-:W0:Y:S02]  /*11c0*/  MUFU.RCP R9, R9 ;  /* 0x0000000900097308 */ /* 0x002e240000001000 */
[----:B0-----:R-:W-:-:S06]  /*11d0*/  VIADD R7, R9, 0xffffffe ;  /* 0x0ffffffe09077836 */ /* 0x001fcc0000000000 */
        /* <DEDUP_REMOVED lines=13> */
.L_x_751:
[----:B------:R-:W-:Y:S05]  /*12b0*/  BSYNC B1 ;  /* 0x0000000000017941 */ /* 0x000fea0003800000 */
.L_x_749:
        /* <DEDUP_REMOVED lines=16> */
.L_x_753:
[----:B------:R-:W0:Y:S01]  /*13c0*/  I2F.U32.RP R7, R3 ;  /* 0x0000000300077306 */ /* 0x000e220000209000 */
[----:B------:R-:W-:-:S07]  /*13d0*/  ISETP.NE.U32.AND P1, PT, R3, RZ, PT ;  /* 0x000000ff0300720c */ /* 0x000fce0003f25070 */
[----:B0-----:R-:W0:Y:S02]  /*13e0*/  MUFU.RCP R7, R7 ;  /* 0x0000000700077308 */ /* 0x001e240000001000 */
[----:B0-----:R-:W-:Y:S02]  /*13f0*/  VIADD R10, R7, 0xffffffe ;  /* 0x0ffffffe070a7836 */ /* 0x001fe40000000000 */
[----:B------:R-:W-:-:S04]  /*1400*/  IMAD.MOV.U32 R7, RZ, RZ, RZ ;  /* 0x000000ffff077224 */ /* 0x000fc800078e00ff */
[----:B------:R0:W1:Y:S02]  /*1410*/  F2I.FTZ.U32.TRUNC.NTZ R11, R10 ;  /* 0x0000000a000b7305 */ /* 0x000064000021f000 */
[----:B0-----:R-:W-:Y:S01]  /*1420*/  HFMA2.MMA R10, -RZ, RZ, 0, 0 ;  /* 0x00000000ff0a7435 */ /* 0x001fe200000001ff */
[----:B-1----:R-:W-:-:S04]  /*1430*/  IMAD.MOV R12, RZ, RZ, -R11 ;  /* 0x000000ffff0c7224 */ /* 0x002fc800078e0a0b */
[----:B------:R-:W-:-:S05]  /*1440*/  IMAD R5, R12, R3, RZ ;  /* 0x000000030c057224 */ /* 0x000fca00078e02ff */
[----:B------:R-:W-:-:S06]  /*1450*/  IMAD.HI.U32 R5, R11, R5, R10 ;  /* 0x000000050b057227 */ /* 0x000fcc00078e000a */
        /* <DEDUP_REMOVED lines=8> */
.L_x_754:
[----:B------:R-:W-:Y:S05]  /*14e0*/  BSYNC B1 ;  /* 0x0000000000017941 */ /* 0x000fea0003800000 */
.L_x_752:
[--C-:B------:R-:W-:Y:S02]  /*14f0*/  SHF.R.S32.HI R10, RZ, 0x1f, R7.reuse ;  /* 0x0000001fff0a7819 */ /* 0x100fe40000011407 */
[----:B------:R-:W-:Y:S02]  /*1500*/  SHF.R.S32.HI R5, RZ, 0x1f, R7 ;  /* 0x0000001fff057819 */ /* 0x000fe40000011407 */
[----:B------:R-:W-:Y:S02]  /*1510*/  LOP3.LUT R9, R10, R3, RZ, 0xc0, !PT ;  /* 0x000000030a097212 */ /* 0x000fe400078ec0ff */
[----:B------:R-:W-:Y:S02]  /*1520*/  LOP3.LUT R5, R5, R2, RZ, 0xc0, !PT ;  /* 0x0000000205057212 */ /* 0x000fe400078ec0ff */
[----:B------:R-:W-:-:S04]  /*1530*/  IADD3 R9, P0, R6, R9, RZ ;  /* 0x0000000906097210 */ /* 0x000fc80007f1e0ff */
[----:B------:R-:W-:Y:S02]  /*1540*/  IADD3.X R7, R7, R5, RZ, P0, !PT ;  /* 0x0000000507077210 */ /* 0x000fe400007fe4ff */
[C---:B------:R-:W-:Y:S02]  /*1550*/  IADD3 R6, P1, -R9.reuse, R3, RZ ;  /* 0x0000000309067210 */ /* 0x040fe40007f3e1ff */
        /* <DEDUP_REMOVED lines=11> */
[C---:B------:R-:W-:Y:S01]  /*1610*/  IADD3 R16, P0, R14.reuse, R16, RZ ;  /* 0x000000100e107210 */ /* 0x040fe20007f1e0ff */
[----:B------:R-:W-:Y:S04]  /*1620*/  BSSY B1, `(.L_x_755) ;  /* 0x0000020000017945 */ /* 0x000fe80003800000 */
[----:B------:R-:W-:Y:S01]  /*1630*/  IMAD.X R17, R17, 0x1, R0, P0 ;  /* 0x0000000111117824 */ /* 0x000fe200000e0600 */
        /* <DEDUP_REMOVED lines=8> */
[----:B------:R-:W-:Y:S01]  /*16c0*/  IMAD.MOV.U32 R20, RZ, RZ, R10 ;  /* 0x000000ffff147224 */ /* 0x000fe200078e000a */
[----:B------:R-:W-:Y:S01]  /*16d0*/  MOV R21, R11 ;  /* 0x0000000b00157202 */ /* 0x000fe20000000f00 */
[----:B------:R-:W-:Y:S06]  /*16e0*/  BRA `(.L_x_757) ;  /* 0x00000000004c7947 */ /* 0x000fec0003800000 */
.L_x_756:
        /* <DEDUP_REMOVED lines=19> */
.L_x_757:
[----:B------:R-:W-:Y:S05]  /*1820*/  BSYNC B1 ;  /* 0x0000000000017941 */ /* 0x000fea0003800000 */
.L_x_755:
        /* <DEDUP_REMOVED lines=9> */
[----:B------:R-:W-:-:S04]  /*18c0*/  LOP3.LUT R5, R9, R2, RZ, 0xfc, !PT ;  /* 0x0000000209057212 */ /* 0x000fc800078efcff */
[----:B------:R-:W-:-:S13]  /*18d0*/  ISETP.NE.U32.AND P0, PT, R5, RZ, PT ;  /* 0x000000ff0500720c */ /* 0x000fda0003f05070 */
[----:B------:R-:W-:Y:S05]  /*18e0*/  @!P0 BRA `(.L_x_759) ;  /* 0x0000000000108947 */ /* 0x000fea0003800000 */
[----:B------:R-:W-:Y:S01]  /*18f0*/  IMAD.MOV.U32 R12, RZ, RZ, R6 ;  /* 0x000000ffff0c7224 */ /* 0x000fe200078e0006 */
[----:B------:R-:W-:-:S07]  /*1900*/  MOV R10, 0x1920 ;  /* 0x00001920000a7802 */ /* 0x000fce0000000f00 */
[----:B------:R-:W-:Y:S05]  /*1910*/  CALL.REL.NOINC `($__internal_63_$__cuda_sm20_rem_s64) ;  /* 0x0000001c00e47944 */ /* 0x000fea0003c00000 */
[----:B------:R-:W-:Y:S05]  /*1920*/  BRA `(.L_x_760) ;  /* 0x0000000000487947 */ /* 0x000fea0003800000 */
.L_x_759:
[----:B------:R-:W0:Y:S01]  /*1930*/  I2F.U32.RP R7, R3 ;  /* 0x0000000300077306 */ /* 0x000e220000209000 */
[----:B------:R-:W-:-:S07]  /*1940*/  ISETP.NE.U32.AND P1, PT, R3, RZ, PT ;  /* 0x000000ff0300720c */ /* 0x000fce0003f25070 */
[----:B0-----:R-:W0:Y:S02]  /*1950*/  MUFU.RCP R7, R7 ;  /* 0x0000000700077308 */ /* 0x001e240000001000 */
[----:B0-----:R-:W-:Y:S02]  /*1960*/  VIADD R10, R7, 0xffffffe ;  /* 0x0ffffffe070a7836 */ /* 0x001fe40000000000 */
[----:B------:R-:W-:-:S04]  /*1970*/  IMAD.MOV.U32 R7, RZ, RZ, RZ ;  /* 0x000000ffff077224 */ /* 0x000fc800078e00ff */
[----:B------:R0:W1:Y:S02]  /*1980*/  F2I.FTZ.U32.TRUNC.NTZ R11, R10 ;  /* 0x0000000a000b7305 */ /* 0x000064000021f000 */
[----:B0-----:R-:W-:Y:S02]  /*1990*/  IMAD.MOV.U32 R10, RZ, RZ, RZ ;  /* 0x000000ffff0a7224 */ /* 0x001fe400078e00ff */
[----:B-1----:R-:W-:-:S04]  /*19a0*/  IMAD.MOV R12, RZ, RZ, -R11 ;  /* 0x000000ffff0c7224 */ /* 0x002fc800078e0a0b */
[----:B------:R-:W-:-:S04]  /*19b0*/  IMAD R5, R12, R3, RZ ;  /* 0x000000030c057224 */ /* 0x000fc800078e02ff */
[----:B------:R-:W-:-:S06]  /*19c0*/  IMAD.HI.U32 R5, R11, R5, R10 ;  /* 0x000000050b057227 */ /* 0x000fcc00078e000a */
[----:B------:R-:W-:-:S05]  /*19d0*/  IMAD.HI.U32 R5, R5, R6, RZ ;  /* 0x0000000605057227 */ /* 0x000fca00078e00ff */
[----:B------:R-:W-:-:S05]  /*19e0*/  IADD3 R5, -R5, RZ, RZ ;  /* 0x000000ff05057210 */ /* 0x000fca0007ffe1ff */
[----:B------:R-:W-:-:S05]  /*19f0*/  IMAD R6, R3, R5, R6 ;  /* 0x0000000503067224 */ /* 0x000fca00078e0206 */
[----:B------:R-:W-:-:S13]  /*1a00*/  ISETP.GE.U32.AND P0, PT, R6, R3, PT ;  /* 0x000000030600720c */ /* 0x000fda0003f06070 */
[----:B------:R-:W-:-:S05]  /*1a10*/  @P0 IMAD.IADD R6, R6, 0x1, -R3 ;  /* 0x0000000106060824 */ /* 0x000fca00078e0a03 */
[----:B------:R-:W-:-:S13]  /*1a20*/  ISETP.GE.U32.AND P0, PT, R6, R3, PT ;  /* 0x000000030600720c */ /* 0x000fda0003f06070 */
[----:B------:R-:W-:Y:S01]  /*1a30*/  @P0 IMAD.IADD R6, R6, 0x1, -R3 ;  /* 0x0000000106060824 */ /* 0x000fe200078e0a03 */
[----:B------:R-:W-:-:S07]  /*1a40*/  @!P1 LOP3.LUT R6, RZ, R3, RZ, 0x33, !PT ;  /* 0x00000003ff069212 */ /* 0x000fce00078e33ff */
.L_x_760:
[----:B------:R-:W-:Y:S05]  /*1a50*/  BSYNC B1 ;  /* 0x0000000000017941 */ /* 0x000fea0003800000 */
.L_x_758:
        /* <DEDUP_REMOVED lines=29> */
[----:B------:R-:W-:Y:S02]  /*1c30*/  IMAD.MOV.U32 R20, RZ, RZ, R10 ;  /* 0x000000ffff147224 */ /* 0x000fe400078e000a */
[----:B------:R-:W-:Y:S01]  /*1c40*/  IMAD.MOV.U32 R21, RZ, RZ, R11 ;  /* 0x000000ffff157224 */ /* 0x000fe200078e000b */
[----:B------:R-:W-:Y:S06]  /*1c50*/  BRA `(.L_x_763) ;  /* 0x00000000004c7947 */ /* 0x000fec0003800000 */
.L_x_762:
[----:B------:R-:W1:Y:S01]  /*1c60*/  I2F.U32.RP R9, UR27 ;  /* 0x0000001b00097d06 */ /* 0x000e620008209000 */
[----:B------:R-:W-:Y:S01]  /*1c70*/  IMAD.MOV.U32 R6, RZ, RZ, RZ ;  /* 0x000000ffff067224 */ /* 0x000fe200078e00ff */
[----:B------:R-:W-:Y:S01]  /*1c80*/  ISETP.NE.U32.AND P2, PT, RZ, UR27, PT ;  /* 0x0000001bff007c0c */ /* 0x000fe2000bf45070 */
[----:B------:R-:W-:-:S05]  /*1c90*/  IMAD.MOV.U32 R21, RZ, RZ, RZ ;  /* 0x000000ffff157224 */ /* 0x000fca00078e00ff */
[----:B-1----:R-:W0:Y:S02]  /*1ca0*/  MUFU.RCP R9, R9 ;  /* 0x0000000900097308 */ /* 0x002e240000001000 */
[----:B0-----:R-:W-:-:S06]  /*1cb0*/  IADD3 R7, R9, 0xffffffe, RZ ;  /* 0x0ffffffe09077810 */ /* 0x001fcc0007ffe0ff */
        /* <DEDUP_REMOVED lines=13> */
.L_x_763:
[----:B------:R-:W-:Y:S05]  /*1d90*/  BSYNC B1 ;  /* 0x0000000000017941 */ /* 0x000fea0003800000 */
.L_x_761:
        /* <DEDUP_REMOVED lines=12> */
[----:B------:R-:W-:Y:S02]  /*1e60*/  MOV R12, R6 ;  /* 0x00000006000c7202 */ /* 0x000fe40000000f00 */
[----:B------:R-:W-:-:S07]  /*1e70*/  MOV R10, 0x1e90 ;  /* 0x00001e90000a7802 */ /* 0x000fce0000000f00 */
[----:B------:R-:W-:Y:S05]  /*1e80*/  CALL.REL.NOINC `($__internal_63_$__cuda_sm20_rem_s64) ;  /* 0x0000001800887944 */ /* 0x000fea0003c00000 */
[----:B------:R-:W-:Y:S05]  /*1e90*/  BRA `(.L_x_766) ;  /* 0x0000000000487947 */ /* 0x000fea0003800000 */
.L_x_765:
        /* <DEDUP_REMOVED lines=14> */
[----:B------:R-:W-:-:S04]  /*1f80*/  @P0 IADD3 R6, R6, -R3, RZ ;  /* 0x8000000306060210 */ /* 0x000fc80007ffe0ff */
[----:B------:R-:W-:-:S13]  /*1f90*/  ISETP.GE.U32.AND P0, PT, R6, R3, PT ;  /* 0x000000030600720c */ /* 0x000fda0003f06070 */
[----:B------:R-:W-:Y:S01]  /*1fa0*/  @P0 IMAD.IADD R6, R6, 0x1, -R3 ;  /* 0x0000000106060824 */ /* 0x000fe200078e0a03 */
[----:B------:R-:W-:-:S07]  /*1fb0*/  @!P1 LOP3.LUT R6, RZ, R3, RZ, 0x33, !PT ;  /* 0x00000003ff069212 */ /* 0x000fce00078e33ff */
.L_x_766:
[----:B------:R-:W-:Y:S05]  /*1fc0*/  BSYNC B1 ;  /* 0x0000000000017941 */ /* 0x000fea0003800000 */
.L_x_764:
        /* <DEDUP_REMOVED lines=18> */
[----:B------:R-:W-:-:S04]  /*20f0*/  IADD3 R10, P0, R14, R16, RZ ;  /* 0x000000100e0a7210 */ /* 0x000fc80007f1e0ff */
[----:B------:R-:W-:Y:S02]  /*2100*/  IADD3.X R11, R17, R0, RZ, P0, !PT ;  /* 0x00000000110b7210 */ /* 0x000fe400007fe4ff */
[----:B------:R-:W-:-:S05]  /*2110*/  IADD3 R13, P0, R14, R13, RZ ;  /* 0x0000000d0e0d7210 */ /* 0x000fca0007f1e0ff */
[----:B------:R-:W-:Y:S01]  /*2120*/  IMAD.X R8, R15, 0x1, R8, P0 ;  /* 0x000000010f087824 */ /* 0x000fe200000e0608 */
[----:B------:R-:W-:-:S04]  /*2130*/  ISETP.GE.U32.AND P0, PT, R13, UR6, PT ;  /* 0x000000060d007c0c */ /* 0x000fc8000bf06070 */
[----:B------:R-:W-:Y:S01]  /*2140*/  ISETP.GE.AND.EX P0, PT, R8, UR8, PT, P0 ;  /* 0x0000000808007c0c */ /* 0x000fe2000bf06300 */
[----:B--2---:R1:W-:-:S12]  /*2150*/  STG.E.U8 desc[UR12][R10.64], R7 ;  /* 0x000000070a007986 */ /* 0x0043d8000c10110c */
[----:B------:R-:W-:Y:S05]  /*2160*/  @!P0 BRA `(.L_x_767) ;  /* 0xffffffe800788947 */ /* 0x000fea000383ffff */
[----:B------:R-:W-:Y:S05]  /*2170*/  BSYNC B0 ;  /* 0x0000000000007941 */ /* 0x000fea0003800000 */
.L_x_742:
[----:B------:R-:W-:Y:S05]  /*2180*/  EXIT ;  /* 0x000000000000794d */ /* 0x000fea0003800000 */
.L_x_732:
[----:B------:R-:W0:Y:S01]  /*2190*/  LDC.64 R2, c[0x0][0x210] ;  /* 0x00008400ff027b82 */ /* 0x000e220000000a00 */
        /* <DEDUP_REMOVED lines=8> */
.L_x_773:
[----:B------:R-:W-:Y:S01]  /*2220*/  LOP3.LUT R5, R8, UR14, RZ, 0xfc, !PT ;  /* 0x0000000e08057c12 */ /* 0x000fe2000f8efcff */
[----:B------:R-:W-:Y:S03]  /*2230*/  BSSY B1, `(.L_x_770) ;  /* 0x0000019000017945 */ /* 0x000fe60003800000 */
[----:B------:R-:W-:-:S13]  /*2240*/  ISETP.NE.U32.AND P0, PT, R5, RZ, PT ;  /* 0x000000ff0500720c */ /* 0x000fda0003f05070 */
[----:B-1----:R-:W-:Y:S05]  /*2250*/  @!P0 BRA `(.L_x_771) ;  /* 0x00000000000c8947 */ /* 0x002fea0003800000 */
[----:B------:R-:W-:-:S07]  /*2260*/  MOV R6, 0x2280 ;  /* 0x0000228000067802 */ /* 0x000fce0000000f00 */
[----:B0-----:R-:W-:Y:S05]  /*2270*/  CALL.REL.NOINC `($__internal_61_$__cuda_sm20_div_s64) ;  /* 0x0000000c00287944 */ /* 0x001fea0003c00000 */
[----:B------:R-:W-:Y:S05]  /*2280*/  BRA `(.L_x_772) ;  /* 0x00000000004c7947 */ /* 0x000fea0003800000 */
.L_x_771:
[----:B------:R-:W1:Y:S01]  /*2290*/  I2F.U32.RP R9, UR15 ;  /* 0x0000000f00097d06 */ /* 0x000e620008209000 */
[----:B------:R-:W-:Y:S01]  /*22a0*/  IMAD.MOV.U32 R6, RZ, RZ, RZ ;  /* 0x000000ffff067224 */ /* 0x000fe200078e00ff */
[----:B------:R-:W-:Y:S01]  /*22b0*/  ISETP.NE.U32.AND P2, PT, RZ, UR15, PT ;  /* 0x0000000fff007c0c */ /* 0x000fe2000bf45070 */
[----:B------:R-:W-:-:S05]  /*22c0*/  IMAD.MOV.U32 R11, RZ, RZ, RZ ;  /* 0x000000ffff0b7224 */ /* 0x000fca00078e00ff */
[----:B-1----:R-:W1:Y:S02]  /*22d0*/  MUFU.RCP R9, R9 ;  /* 0x0000000900097308 */ /* 0x002e640000001000 */
[----:B-1----:R-:W-:-:S06]  /*22e0*/  VIADD R7, R9, 0xffffffe ;  /* 0x0ffffffe09077836 */ /* 0x002fcc0000000000 */
[----:B------:R-:W1:Y:S02]  /*22f0*/  F2I.FTZ.U32.TRUNC.NTZ R7, R7 ;  /* 0x0000000700077305 */ /* 0x000e64000021f000 */
[----:B-1----:R-:W-:-:S04]  /*2300*/  IMAD.MOV R5, RZ, RZ, -R7 ;  /* 0x000000ffff057224 */ /* 0x002fc800078e0a07 */
        /* <DEDUP_REMOVED lines=11> */
.L_x_772:
[----:B------:R-:W-:Y:S05]  /*23c0*/  BSYNC B1 ;  /* 0x0000000000017941 */ /* 0x000fea0003800000 */
.L_x_770:
[----:B------:R-:W-:Y:S02]  /*23d0*/  IMAD R5, R11, UR16, RZ ;  /* 0x000000100b057c24 */ /* 0x000fe4000f8e02ff */
[----:B0-----:R-:W-:-:S04]  /*23e0*/  IMAD.WIDE.U32 R6, R10, UR16, R2 ;  /* 0x000000100a067c25 */ /* 0x001fc8000f8e0002 */
[----:B------:R-:W-:-:S05]  /*23f0*/  IMAD R5, R10, UR17, R5 ;  /* 0x000000110a057c24 */ /* 0x000fca000f8e0205 */
[----:B------:R-:W-:-:S06]  /*2400*/  IADD3 R7, R7, R5, RZ ;  /* 0x0000000507077210 */ /* 0x000fcc0007ffe0ff */
        /* <DEDUP_REMOVED lines=11> */
.L_x_769:
[----:B------:R-:W-:Y:S05]  /*24c0*/  BSYNC B0 ;  /* 0x0000000000007941 */ /* 0x000fea0003800000 */
.L_x_768:
[----:B0-----:R-:W0:Y:S01]  /*24d0*/  LDC.64 R2, c[0x0][0x210] ;  /* 0x00008400ff027b82 */ /* 0x001e220000000a00 */
[----:B------:R-:W-:Y:S01]  /*24e0*/  ISETP.GE.U32.AND P0, PT, R16, 0x3, PT ;  /* 0x000000031000780c */ /* 0x000fe20003f06070 */
[----:B------:R-:W-:Y:S01]  /*24f0*/  ULDC UR20, c[0x0][0x23c] ;  /* 0x00008f0000147ab9 */ /* 0x000fe20000000800 */
[----:B------:R-:W-:Y:S01]  /*2500*/  ULDC UR21, c[0x0][0x238] ;  /* 0x00008e0000157ab9 */ /* 0x000fe20000000800 */
[----:B------:R-:W-:Y:S01]  /*2510*/  ULDC.64 UR24, c[0x0][0x220] ;  /* 0x0000880000187ab9 */ /* 0x000fe20000000a00 */
[----:B------:R-:W-:Y:S01]  /*2520*/  ISETP.GE.U32.AND.EX P0, PT, R17, RZ, PT, P0 ;  /* 0x000000ff1100720c */ /* 0x000fe20003f06100 */
[----:B------:R-:W-:-:S12]  /*2530*/  ULDC.64 UR22, c[0x0][0x218] ;  /* 0x0000860000167ab9 */ /* 0x000fd80000000a00 */
[----:B------:R-:W-:Y:S05]  /*2540*/  @!P0 EXIT ;  /* 0x000000000000894d */ /* 0x000fea0003800000 */
[----:B------:R-:W-:Y:S01]  /*2550*/  BSSY B0, `(.L_x_774) ;  /* 0x000009b000007945 */ /* 0x000fe20003800000 */
.L_x_787:
[----:B------:R-:W-:Y:S01]  /*2560*/  LOP3.LUT R0, R8, UR20, RZ, 0xfc, !PT ;  /* 0x0000001408007c12 */ /* 0x000fe2000f8efcff */
[----:B------:R-:W-:Y:S01]  /*2570*/  IMAD.WIDE.U32 R14, R4, UR9, RZ ;  /* 0x00000009040e7c25 */ /* 0x000fe2000f8e00ff */
[----:B------:R-:W-:Y:S01]  /*2580*/  UMOV UR4, URZ ;  /* 0x0000003f00047c82 */ /* 0x000fe20008000000 */
[----:B------:R-:W-:Y:S01]  /*2590*/  BSSY B1, `(.L_x_775) ;  /* 0x000001a000017945 */ /* 0x000fe20003800000 */
[----:B------:R-:W-:Y:S01]  /*25a0*/  ISETP.NE.U32.AND P0, PT, R0, RZ, PT ;  /* 0x000000ff0000720c */ /* 0x000fe20003f05070 */
[----:B------:R-:W-:-:S12]  /*25b0*/  VIADD R0, R15, UR4 ;  /* 0x000000040f007c36 */ /* 0x000fd80008000000 */
[----:B--2---:R-:W-:Y:S05]  /*25c0*/  @!P0 BRA `(.L_x_776) ;  /* 0x00000000000c8947 */ /* 0x004fea0003800000 */
[----:B------:R-:W-:-:S07]  /*25d0*/  MOV R6, 0x25f0 ;  /* 0x000025f000067802 */ /* 0x000fce0000000f00 */
[----:B01----:R-:W-:Y:S05]  /*25e0*/  CALL.REL.NOINC `($__internal_61_$__cuda_sm20_div_s64) ;  /* 0x00000008004c7944 */ /* 0x003fea0003c00000 */
[----:B------:R-:W-:Y:S05]  /*25f0*/  BRA `(.L_x_777) ;  /* 0x00000000004c7947 */ /* 0x000fea0003800000 */
.L_x_776:
[----:B------:R-:W2:Y:S01]  /*2600*/  I2F.U32.RP R9, UR21 ;  /* 0x0000001500097d06 */ /* 0x000ea20008209000 */
[----:B------:R-:W-:Y:S01]  /*2610*/  HFMA2.MMA R6, -RZ, RZ, 0, 0 ;  /* 0x00000000ff067435 */ /* 0x000fe200000001ff */
[----:B------:R-:W-:Y:S02]  /*2620*/  ISETP.NE.U32.AND P2, PT, RZ, UR21, PT ;  /* 0x00000015ff007c0c */ /* 0x000fe4000bf45070 */
[----:B-1----:R-:W-:-:S04]  /*2630*/  MOV R11, RZ ;  /* 0x000000ff000b7202 */ /* 0x002fc80000000f00 */
[----:B--2---:R-:W1:Y:S02]  /*2640*/  MUFU.RCP R9, R9 ;  /* 0x0000000900097308 */ /* 0x004e640000001000 */
[----:B-1----:R-:W-:-:S06]  /*2650*/  VIADD R7, R9, 0xffffffe ;  /* 0x0ffffffe09077836 */ /* 0x002fcc0000000000 */
[----:B------:R-:W1:Y:S02]  /*2660*/  F2I.FTZ.U32.TRUNC.NTZ R7, R7 ;  /* 0x0000000700077305 */ /* 0x000e64000021f000 */
        /* <DEDUP_REMOVED lines=12> */
.L_x_777:
[----:B------:R-:W-:Y:S05]  /*2730*/  BSYNC B1 ;  /* 0x0000000000017941 */ /* 0x000fea0003800000 */
.L_x_775:
[----:B------:R-:W-:Y:S02]  /*2740*/  IMAD R5, R11, UR24, RZ ;  /* 0x000000180b057c24 */ /* 0x000fe4000f8e02ff */
[----:B0-----:R-:W-:-:S04]  /*2750*/  IMAD.WIDE.U32 R6, R10, UR24, R2 ;  /* 0x000000180a067c25 */ /* 0x001fc8000f8e0002 */
[----:B------:R-:W-:-:S04]  /*2760*/  IMAD R5, R10, UR25, R5 ;  /* 0x000000190a057c24 */ /* 0x000fc8000f8e0205 */
[----:B------:R-:W-:-:S06]  /*2770*/  IMAD.IADD R7, R7, 0x1, R5 ;  /* 0x0000000107077824 */ /* 0x000fcc00078e0205 */
        /* <DEDUP_REMOVED lines=12> */
[----:B------:R-:W-:Y:S05]  /*2840*/  BRA `(.L_x_780) ;  /* 0x00000000004c7947 */ /* 0x000fea0003800000 */
.L_x_779:
[----:B------:R-:W1:Y:S01]  /*2850*/  I2F.U32.RP R9, UR21 ;  /* 0x0000001500097d06 */ /* 0x000e620008209000 */
[----:B------:R-:W-:Y:S01]  /*2860*/  HFMA2.MMA R6, -RZ, RZ, 0, 0 ;  /* 0x00000000ff067435 */ /* 0x000fe200000001ff */
[----:B------:R-:W-:Y:S02]  /*2870*/  ISETP.NE.U32.AND P2, PT, RZ, UR21, PT ;  /* 0x00000015ff007c0c */ /* 0x000fe4000bf45070 */
[----:B------:R-:W-:-:S04]  /*2880*/  MOV R11, RZ ;  /* 0x000000ff000b7202 */ /* 0x000fc80000000f00 */
        /* <DEDUP_REMOVED lines=15> */
.L_x_780:
[----:B------:R-:W-:Y:S05]  /*2980*/  BSYNC B1 ;  /* 0x0000000000017941 */ /* 0x000fea0003800000 */
.L_x_778:
[----:B------:R-:W-:Y:S02]  /*2990*/  IMAD R5, R11, UR24, RZ ;  /* 0x000000180b057c24 */ /* 0x000fe4000f8e02ff */
[----:B------:R-:W-:-:S04]  /*29a0*/  IMAD.WIDE.U32 R6, R10, UR24, R2 ;  /* 0x000000180a067c25 */ /* 0x000fc8000f8e0002 */
[----:B------:R-:W-:-:S04]  /*29b0*/  IMAD R5, R10, UR25, R5 ;  /* 0x000000190a057c24 */ /* 0x000fc8000f8e0205 */
[----:B------:R-:W-:-:S06]  /*29c0*/  IMAD.IADD R7, R7, 0x1, R5 ;  /* 0x0000000107077824 */ /* 0x000fcc00078e0205 */
        /* <DEDUP_REMOVED lines=13> */
.L_x_782:
        /* <DEDUP_REMOVED lines=19> */
.L_x_783:
[----:B------:R-:W-:Y:S05]  /*2bd0*/  BSYNC B1 ;  /* 0x0000000000017941 */ /* 0x000fea0003800000 */
.L_x_781:
        /* <DEDUP_REMOVED lines=17> */
.L_x_785:
        /* <DEDUP_REMOVED lines=19> */
.L_x_786:
[----:B------:R-:W-:Y:S05]  /*2e20*/  BSYNC B1 ;  /* 0x0000000000017941 */ /* 0x000fea0003800000 */
.L_x_784:
[----:B------:R-:W-:Y:S02]  /*2e30*/  IMAD R5, R11, UR24, RZ ;  /* 0x000000180b057c24 */ /* 0x000fe4000f8e02ff */
[----:B------:R-:W-:-:S04]  /*2e40*/  IMAD.WIDE.U32 R6, R10, UR24, R2 ;  /* 0x000000180a067c25 */ /* 0x000fc8000f8e0002 */
[----:B------:R-:W-:-:S04]  /*2e50*/  IMAD R5, R10, UR25, R5 ;  /* 0x000000190a057c24 */ /* 0x000fc8000f8e0205 */
[----:B------:R-:W-:-:S06]  /*2e60*/  IMAD.IADD R7, R7, 0x1, R5 ;  /* 0x0000000107077824 */ /* 0x000fcc00078e0205 */
[----:B------:R-:W2:Y:S01]  /*2e70*/  LDG.E.U8.CONSTANT R7, desc[UR12][R6.64] ;  /* 0x0000000c06077981 */ /* 0x000ea2000c1e9100 */
[----:B------:R-:W-:-:S05]  /*2e80*/  IADD3 R10, P0, R14, R16, RZ ;  /* 0x000000100e0a7210 */ /* 0x000fca0007f1e0ff */
[----:B------:R-:W-:Y:S01]  /*2e90*/  IMAD.X R11, R17, 0x1, R0, P0 ;  /* 0x00000001110b7824 */ /* 0x000fe200000e0600 */
[----:B------:R-:W-:-:S04]  /*2ea0*/  IADD3 R13, P0, R14, R13, RZ ;  /* 0x0000000d0e0d7210 */ /* 0x000fc80007f1e0ff */
[----:B------:R-:W-:Y:S02]  /*2eb0*/  IADD3.X R8, R15, R8, RZ, P0, !PT ;  /* 0x000000080f087210 */ /* 0x000fe400007fe4ff */
[----:B------:R-:W-:-:S04]  /*2ec0*/  ISETP.GE.U32.AND P0, PT, R13, UR6, PT ;  /* 0x000000060d007c0c */ /* 0x000fc8000bf06070 */
[----:B------:R-:W-:Y:S01]  /*2ed0*/  ISETP.GE.AND.EX P0, PT, R8, UR8, PT, P0 ;  /* 0x0000000808007c0c */ /* 0x000fe2000bf06300 */
[----:B--2---:R2:W-:-:S12]  /*2ee0*/  STG.E.U8 desc[UR12][R10.64], R7 ;  /* 0x000000070a007986 */ /* 0x0045d8000c10110c */
[----:B------:R-:W-:Y:S05]  /*2ef0*/  @!P0 BRA `(.L_x_787) ;  /* 0xfffffff400988947 */ /* 0x000fea000383ffff */
[----:B------:R-:W-:Y:S05]  /*2f00*/  BSYNC B0 ;  /* 0x0000000000007941 */ /* 0x000fea0003800000 */
.L_x_774:
[----:B------:R-:W-:Y:S05]  /*2f10*/  EXIT ;  /* 0x000000000000794d */ /* 0x000fea0003800000 */
        .weak           $__internal_61_$__cuda_sm20_div_s64
        .type           $__internal_61_$__cuda_sm20_div_s64,@function
        .size           $__internal_61_$__cuda_sm20_div_s64,($__internal_62_$__cuda_sm20_div_u64 - $__internal_61_$__cuda_sm20_div_s64)
$__internal_61_$__cuda_sm20_div_s64:
[----:B------:R-:W-:Y:S01]  /*2f20*/  UIADD3 UR4, UP1, URZ, -UR10, URZ ;  /* 0x8000000a3f047290 */ /* 0x000fe2000ff3e03f */
[----:B------:R-:W-:Y:S01]  /*2f30*/  ISETP.GE.AND P3, PT, R8, RZ, PT ;  /* 0x000000ff0800720c */ /* 0x000fe20003f66270 */
        /* <DEDUP_REMOVED lines=25> */
[-C--:B------:R-:W-:Y:S01]  /*30d0*/  IADD3 R11, P4, RZ, -R13.reuse, RZ ;  /* 0x8000000dff0b7210 */ /* 0x080fe20007f9e0ff */
[----:B------:R-:W-:Y:S02]  /*30e0*/  IMAD R12, R5, UR4, R12 ;  /* 0x00000004050c7c24 */ /* 0x000fe4000f8e020c */
[----:B------:R-:W-:Y:S01]  /*30f0*/  IMAD.HI.U32 R18, R19, R10, RZ ;  /* 0x0000000a13127227 */ /* 0x000fe200078e00ff */
[----:B------:R-:W-:Y:S02]  /*3100*/  SEL R11, R11, R13, !P3 ;  /* 0x0000000d0b0b7207 */ /* 0x000fe40005800000 */
[----:B------:R-:W-:Y:S01]  /*3110*/  IADD3.X R12, RZ, ~R12, RZ, P0, !PT ;  /* 0x8000000cff0c7210 */ /* 0x000fe200007fe4ff */
[----:B------:R-:W-:-:S04]  /*3120*/  IMAD.X R9, RZ, RZ, ~R8, P4 ;  /* 0x000000ffff097224 */ /* 0x000fc800020e0e08 */
        /* <DEDUP_REMOVED lines=16> */
[----:B------:R-:W-:-:S03]  /*3230*/  IMAD.WIDE.U32 R18, R5, UR4, RZ ;  /* 0x0000000405127c25 */ /* 0x000fc6000f8e00ff */
[----:B------:R-:W-:Y:S01]  /*3240*/  IADD3.X R7, RZ, R7, RZ, P1, !PT ;  /* 0x00000007ff077210 */ /* 0x000fe20000ffe4ff */
[----:B------:R-:W-:Y:S01]  /*3250*/  IMAD R10, R5, UR5, R19 ;  /* 0x00000005050a7c24 */ /* 0x000fe2000f8e0213 */
[----:B------:R-:W-:-:S03]  /*3260*/  IADD3 R11, P1, -R18, R11, RZ ;  /* 0x0000000b120b7210 */ /* 0x000fc60007f3e1ff */
[----:B------:R-:W-:Y:S01]  /*3270*/  IMAD R10, R7, UR4, R10 ;  /* 0x00000004070a7c24 */ /* 0x000fe2000f8e020a */
[----:B------:R-:W-:-:S03]  /*3280*/  ISETP.GE.U32.AND P0, PT, R11, UR4, PT ;  /* 0x000000040b007c0c */ /* 0x000fc6000bf06070 */
[----:B------:R-:W-:Y:S01]  /*3290*/  IMAD.X R9, R9, 0x1, ~R10, P1 ;  /* 0x0000000109097824 */ /* 0x000fe200008e0e0a */
[----:B------:R-:W-:Y:S02]  /*32a0*/  IADD3 R18, P1, R11, -UR4, RZ ;  /* 0x800000040b127c10 */ /* 0x000fe4000ff3e0ff */
[----:B------:R-:W-:Y:S02]  /*32b0*/  IADD3 R10, P2, R5, 0x1, RZ ;  /* 0x00000001050a7810 */ /* 0x000fe40007f5e0ff */
[C---:B------:R-:W-:Y:S02]  /*32c0*/  ISETP.GE.U32.AND.EX P0, PT, R9.reuse, UR5, PT, P0 ;  /* 0x0000000509007c0c */ /* 0x040fe4000bf06100 */
[----:B------:R-:W-:Y:S02]  /*32d0*/  IADD3.X R12, R9, ~UR5, RZ, P1, !PT ;  /* 0x80000005090c7c10 */ /* 0x000fe40008ffe4ff */
[----:B------:R-:W-:Y:S01]  /*32e0*/  SEL R11, R18, R11, P0 ;  /* 0x0000000b120b7207 */ /* 0x000fe20000000000 */
[----:B------:R-:W-:Y:S01]  /*32f0*/  IMAD.X R18, RZ, RZ, R7, P2 ;  /* 0x000000ffff127224 */ /* 0x000fe200010e0607 */
[----:B------:R-:W-:-:S02]  /*3300*/  SEL R10, R10, R5, P0 ;  /* 0x000000050a0a7207 */ /* 0x000fc40000000000 */
[----:B------:R-:W-:Y:S02]  /*3310*/  SEL R12, R12, R9, P0 ;  /* 0x000000090c0c7207 */ /* 0x000fe40000000000 */
[----:B------:R-:W-:Y:S02]  /*3320*/  ISETP.GE.U32.AND P1, PT, R11, UR4, PT ;  /* 0x000000040b007c0c */ /* 0x000fe4000bf26070 */
[----:B------:R-:W-:Y:S02]  /*3330*/  SEL R18, R18, R7, P0 ;  /* 0x0000000712127207 */ /* 0x000fe40000000000 */
[----:B------:R-:W-:Y:S02]  /*3340*/  IADD3 R5, P2, R10, 0x1, RZ ;  /* 0x000000010a057810 */ /* 0x000fe40007f5e0ff */
[----:B------:R-:W-:Y:S02]  /*3350*/  ISETP.GE.U32.AND.EX P0, PT, R12, UR5, PT, P1 ;  /* 0x000000050c007c0c */ /* 0x000fe4000bf06110 */
[----:B------:R-:W-:Y:S01]  /*3360*/  LOP3.LUT R9, R8, UR11, RZ, 0x3c, !PT ;  /* 0x0000000b08097c12 */ /* 0x000fe2000f8e3cff */
[----:B------:R-:W-:Y:S01]  /*3370*/  IMAD.X R7, RZ, RZ, R18, P2 ;  /* 0x000000ffff077224 */ /* 0x000fe200010e0612 */
[----:B------:R-:W-:-:S02]  /*3380*/  SEL R5, R5, R10, P0 ;  /* 0x0000000a05057207 */ /* 0x000fc40000000000 */
[----:B------:R-:W-:Y:S02]  /*3390*/  ISETP.GE.AND P1, PT, R9, RZ, PT ;  /* 0x000000ff0900720c */ /* 0x000fe40003f26270 */
[----:B------:R-:W-:Y:S02]  /*33a0*/  SEL R7, R7, R18, P0 ;  /* 0x0000001207077207 */ /* 0x000fe40000000000 */
[-C--:B------:R-:W-:Y:S02]  /*33b0*/  IADD3 R10, P2, RZ, -R5.reuse, RZ ;  /* 0x80000005ff0a7210 */ /* 0x080fe40007f5e0ff */
[----:B------:R-:W-:Y:S02]  /*33c0*/  ISETP.NE.U32.AND P0, PT, RZ, UR10, PT ;  /* 0x0000000aff007c0c */ /* 0x000fe4000bf05070 */
[----:B------:R-:W-:Y:S01]  /*33d0*/  SEL R10, R10, R5, !P1 ;  /* 0x000000050a0a7207 */ /* 0x000fe20004800000 */
[----:B------:R-:W-:Y:S01]  /*33e0*/  IMAD.X R12, RZ, RZ, ~R7, P2 ;  /* 0x000000ffff0c7224 */ /* 0x000fe200010e0e07 */
[----:B------:R-:W-:-:S04]  /*33f0*/  ISETP.NE.AND.EX P0, PT, RZ, UR11, PT, P0 ;  /* 0x0000000bff007c0c */ /* 0x000fc8000bf05300 */
[----:B------:R-:W-:Y:S01]  /*3400*/  SEL R12, R12, R7, !P1 ;  /* 0x000000070c0c7207 */ /* 0x000fe20004800000 */
[----:B------:R-:W-:Y:S01]  /*3410*/  HFMA2.MMA R7, -RZ, RZ, 0, 0 ;  /* 0x00000000ff077435 */ /* 0x000fe200000001ff */
[----:B------:R-:W-:Y:S02]  /*3420*/  SEL R10, R10, 0xffffffff, P0 ;  /* 0xffffffff0a0a7807 */ /* 0x000fe40000000000 */
[----:B------:R-:W-:-:S03]  /*3430*/  SEL R11, R12, 0xffffffff, P0 ;  /* 0xffffffff0c0b7807 */ /* 0x000fc60000000000 */
[----:B------:R-:W-:Y:S05]  /*3440*/  RET.REL.NODEC R6 `(_ZN2at6native49_GLOBAL__N__cfa43aba_16_ReflectionPad_cu_f800513921reflection_pad1d_flatIaEEvPKT_PS3_lllll) ;  /* 0xffffffc806ec7950 */ /* 0x000fea0003c3ffff */
        .weak           $__internal_62_$__cuda_sm20_div_u64
        .type           $__internal_62_$__cuda_sm20_div_u64,@function
        .size           $__internal_62_$__cuda_sm20_div_u64,($__internal_63_$__cuda_sm20_rem_s64 - $__internal_62_$__cuda_sm20_div_u64)
$__internal_62_$__cuda_sm20_div_u64:
[----:B------:R-:W-:Y:S02]  /*3450*/  IMAD.MOV.U32 R16, RZ, RZ, R20 ;  /* 0x000000ffff107224 */ /* 0x000fe400078e0014 */
[----:B------:R-:W-:-:S04]  /*3460*/  IMAD.MOV.U32 R17, RZ, RZ, R21 ;  /* 0x000000ffff117224 */ /* 0x000fc800078e0015 */
[----:B------:R-:W0:Y:S08]  /*3470*/  I2F.U64.RP R16, R16 ;  /* 0x0000001000107312 */ /* 0x000e300000309000 */
[----:B0-----:R-:W0:Y:S02]  /*3480*/  MUFU.RCP R6, R16 ;  /* 0x0000001000067308 */ /* 0x001e240000001000 */
[----:B0-----:R-:W-:-:S06]  /*3490*/  VIADD R6, R6, 0x1ffffffe ;  /* 0x1ffffffe06067836 */ /* 0x001fcc0000000000 */
[----:B------:R-:W0:Y:S02]  /*34a0*/  F2I.U64.TRUNC R10, R6 ;  /* 0x00000006000a7311 */ /* 0x000e24000020d800 */
[----:B0-----:R-:W-:-:S04]  /*34b0*/  IMAD.WIDE.U32 R14, R10, R20, RZ ;  /* 0x000000140a0e7225 */ /* 0x001fc800078e00ff */
[C---:B------:R-:W-:Y:S01]  /*34c0*/  IMAD R9, R10.reuse, R21, R15 ;  /* 0x000000150a097224 */ /* 0x040fe200078e020f */
[----:B------:R-:W-:Y:S02]  /*34d0*/  IADD3 R19, P0, RZ, -R14, RZ ;  /* 0x8000000eff137210 */ /* 0x000fe40007f1e0ff */
[----:B------:R-:W-:Y:S01]  /*34e0*/  MOV R15, R10 ;  /* 0x0000000a000f7202 */ /* 0x000fe20000000f00 */
        /* <DEDUP_REMOVED lines=12> */
[----:B------:R-:W-:-:S03]  /*35b0*/  IADD3 R11, P0, RZ, -R10, RZ ;  /* 0x8000000aff0b7210 */ /* 0x000fc60007f1e0ff */
        /* <DEDUP_REMOVED lines=18> */
[----:B------:R-:W-:-:S04]  /*36e0*/  IMAD.WIDE.U32 R10, R9, R20, RZ ;  /* 0x00000014090a7225 */ /* 0x000fc800078e00ff */
[----:B------:R-:W-:Y:S02]  /*36f0*/  IMAD.X R15, RZ, RZ, R6, P1 ;  /* 0x000000ffff0f7224 */ /* 0x000fe400008e0606 */
[----:B------:R-:W-:Y:S01]  /*3700*/  IMAD R6, R9, R21, R11 ;  /* 0x0000001509067224 */ /* 0x000fe200078e020b */
[----:B------:R-:W-:-:S03]  /*3710*/  IADD3 R11, P1, -R10, R5, RZ ;  /* 0x000000050a0b7210 */ /* 0x000fc60007f3e1ff */
[-C--:B------:R-:W-:Y:S01]  /*3720*/  IMAD R6, R15, R20.reuse, R6 ;  /* 0x000000140f067224 */ /* 0x080fe200078e0206 */
[----:B------:R-:W-:-:S03]  /*3730*/  ISETP.GE.U32.AND P0, PT, R11, R20, PT ;  /* 0x000000140b00720c */ /* 0x000fc60003f06070 */
[----:B------:R-:W-:Y:S01]  /*3740*/  IMAD.X R17, R7, 0x1, ~R6, P1 ;  /* 0x0000000107117824 */ /* 0x000fe200008e0e06 */
[C---:B------:R-:W-:Y:S02]  /*3750*/  IADD3 R5, P1, -R20.reuse, R11, RZ ;  /* 0x0000000b14057210 */ /* 0x040fe40007f3e1ff */
[----:B------:R-:W-:Y:S02]  /*3760*/  IADD3 R6, P2, R9, 0x1, RZ ;  /* 0x0000000109067810 */ /* 0x000fe40007f5e0ff */
[C---:B------:R-:W-:Y:S01]  /*3770*/  ISETP.GE.U32.AND.EX P0, PT, R17.reuse, R21, PT, P0 ;  /* 0x000000151100720c */ /* 0x040fe20003f06100 */
[----:B------:R-:W-:Y:S01]  /*3780*/  IMAD.X R7, R17, 0x1, ~R21, P1 ;  /* 0x0000000111077824 */ /* 0x000fe200008e0e15 */
[----:B------:R-:W-:Y:S01]  /*3790*/  ISETP.NE.U32.AND P1, PT, R20, RZ, PT ;  /* 0x000000ff1400720c */ /* 0x000fe20003f25070 */
[----:B------:R-:W-:Y:S01]  /*37a0*/  IMAD.X R10, RZ, RZ, R15, P2 ;  /* 0x000000ffff0a7224 */ /* 0x000fe200010e060f */
[----:B------:R-:W-:Y:S02]  /*37b0*/  SEL R5, R5, R11, P0 ;  /* 0x0000000b05057207 */ /* 0x000fe40000000000 */
[----:B------:R-:W-:-:S02]  /*37c0*/  SEL R9, R6, R9, P0 ;  /* 0x0000000906097207 */ /* 0x000fc40000000000 */
[----:B------:R-:W-:Y:S02]  /*37d0*/  SEL R7, R7, R17, P0 ;  /* 0x0000001107077207 */ /* 0x000fe40000000000 */
[----:B------:R-:W-:Y:S02]  /*37e0*/  SEL R6, R10, R15, P0 ;  /* 0x0000000f0a067207 */ /* 0x000fe40000000000 */
[----:B------:R-:W-:Y:S02]  /*37f0*/  ISETP.GE.U32.AND P0, PT, R5, R20, PT ;  /* 0x000000140500720c */ /* 0x000fe40003f06070 */
[----:B------:R-:W-:Y:S02]  /*3800*/  IADD3 R16, P2, R9, 0x1, RZ ;  /* 0x0000000109107810 */ /* 0x000fe40007f5e0ff */
[----:B------:R-:W-:Y:S01]  /*3810*/  ISETP.GE.U32.AND.EX P0, PT, R7, R21, PT, P0 ;  /* 0x000000150700720c */ /* 0x000fe20003f06100 */
[----:B------:R-:W-:Y:S01]  /*3820*/  IMAD.MOV.U32 R7, RZ, RZ, 0x0 ;  /* 0x00000000ff077424 */ /* 0x000fe200078e00ff */
[----:B------:R-:W-:-:S02]  /*3830*/  IADD3.X R17, RZ, R6, RZ, P2, !PT ;  /* 0x00000006ff117210 */ /* 0x000fc400017fe4ff */
[----:B------:R-:W-:Y:S02]  /*3840*/  ISETP.NE.AND.EX P1, PT, R21, RZ, PT, P1 ;  /* 0x000000ff1500720c */ /* 0x000fe40003f25310 */
[----:B------:R-:W-:Y:S01]  /*3850*/  SEL R17, R17, R6, P0 ;  /* 0x0000000611117207 */ /* 0x000fe20000000000 */
[----:B------:R-:W-:Y:S01]  /*3860*/  IMAD.MOV.U32 R6, RZ, RZ, R0 ;  /* 0x000000ffff067224 */ /* 0x000fe200078e0000 */
[----:B------:R-:W-:Y:S02]  /*3870*/  SEL R16, R16, R9, P0 ;  /* 0x0000000910107207 */ /* 0x000fe40000000000 */
[----:B------:R-:W-:Y:S02]  /*3880*/  SEL R17, R17, 0xffffffff, P1 ;  /* 0xffffffff11117807 */ /* 0x000fe40000800000 */
[----:B------:R-:W-:Y:S01]  /*3890*/  SEL R16, R16, 0xffffffff, P1 ;  /* 0xffffffff10107807 */ /* 0x000fe20000800000 */
[----:B------:R-:W-:Y:S06]  /*38a0*/  RET.REL.NODEC R6 `(_ZN2at6native49_GLOBAL__N__cfa43aba_16_ReflectionPad_cu_f800513921reflection_pad1d_flatIaEEvPKT_PS3_lllll) ;  /* 0xffffffc406d47950 */ /* 0x000fec0003c3ffff */
        .weak           $__internal_63_$__cuda_sm20_rem_s64
        .type           $__internal_63_$__cuda_sm20_rem_s64,@function
        .size           $__internal_63_$__cuda_sm20_rem_s64,(.L_x_1210 - $__internal_63_$__cuda_sm20_rem_s64)
$__internal_63_$__cuda_sm20_rem_s64:
[----:B------:R-:W-:Y:S02]  /*38b0*/  IADD3 R24, P1, RZ, -R3, RZ ;  /* 0x80000003ff187210 */ /* 0x000fe40007f3e0ff */
[----:B------:R-:W-:-:S03]  /*38c0*/  ISETP.GE.AND P0, PT, R2, RZ, PT ;  /* 0x000000ff0200720c */ /* 0x000fc60003f06270 */
[----:B------:R-:W-:Y:S01]  /*38d0*/  IMAD.X R5, RZ, RZ, ~R2, P1 ;  /* 0x000000ffff057224 */ /* 0x000fe200008e0e02 */
[----:B------:R-:W-:-:S04]  /*38e0*/  SEL R24, R24, R3, !P0 ;  /* 0x0000000318187207 */ /* 0x000fc80004000000 */
[----:B------:R-:W-:-:S04]  /*38f0*/  SEL R25, R5, R2, !P0 ;  /* 0x0000000205197207 */ /* 0x000fc80004000000 */
[----:B------:R-:W0:Y:S08]  /*3900*/  I2F.U64.RP R11, R24 ;  /* 0x00000018000b7312 */ /* 0x000e300000309000 */
[----:B0-----:R0:W1:Y:S02]  /*3910*/  MUFU.RCP R7, R11 ;  /* 0x0000000b00077308 */ /* 0x0010640000001000 */
[----:B0-----:R-:W-:-:S02]  /*3920*/  IMAD.MOV.U32 R11, RZ, RZ, 0x0 ;  /* 0x00000000ff0b7424 */ /* 0x001fc400078e00ff */
[----:B-1----:R-:W-:-:S04]  /*3930*/  VIADD R7, R7, 0x1ffffffe ;  /* 0x1ffffffe07077836 */ /* 0x002fc80000000000 */
[----:B------:R-:W0:Y:S02]  /*3940*/  F2I.U64.TRUNC R22, R7 ;  /* 0x0000000700167311 */ /* 0x000e24000020d800 */
[----:B0-----:R-:W-:-:S04]  /*3950*/  IMAD.WIDE.U32 R18, R22, R24, RZ ;  /* 0x0000001816127225 */ /* 0x001fc800078e00ff */
[C---:B------:R-:W-:Y:S01]  /*3960*/  IMAD R5, R22.reuse, R25, R19 ;  /* 0x0000001916057224 */ /* 0x040fe200078e0213 */
[----:B------:R-:W-:Y:S01]  /*3970*/  IADD3 R18, P0, RZ, -R18, RZ ;  /* 0x80000012ff127210 */ /* 0x000fe20007f1e0ff */
[----:B------:R-:W-:Y:S02]  /*3980*/  IMAD.MOV.U32 R29, RZ, RZ, R22 ;  /* 0x000000ffff1d7224 */ /* 0x000fe400078e0016 */
[----:B------:R-:W-:Y:S02]  /*3990*/  IMAD R6, R23, R24, R5 ;  /* 0x0000001817067224 */ /* 0x000fe400078e0205 */
        /* <DEDUP_REMOVED lines=17> */
[----:B------:R-:W-:Y:S02]  /*3ab0*/  IMAD.X R5, RZ, RZ, ~R5, P0 ;  /* 0x000000ffff057224 */ /* 0x000fe400000e0e05 */
[----:B------:R-:W-:Y:S02]  /*3ac0*/  IMAD.X R12, RZ, RZ, ~R9, P4 ;  /* 0x000000ffff0c7224 */ /* 0x000fe400020e0e09 */
[----:B------:R-:W-:-:S03]  /*3ad0*/  IMAD.WIDE.U32 R18, P0, R19, R5, R18 ;  /* 0x0000000513127225 */ /* 0x000fc60007800012 */
[----:B------:R-:W-:Y:S01]  /*3ae0*/  SEL R12, R12, R9, !P1 ;  /* 0x000000090c0c7207 */ /* 0x000fe20004800000 */
[----:B------:R-:W-:-:S04]  /*3af0*/  IMAD.HI.U32 R18, P2, R22, R7, R18 ;  /* 0x0000000716127227 */ /* 0x000fc80007840012 */
[CC--:B------:R-:W-:Y:S02]  /*3b00*/  IMAD R7, R22.reuse, R5.reuse, RZ ;  /* 0x0000000516077224 */ /* 0x0c0fe400078e02ff */
[----:B------:R-:W-:-:S03]  /*3b10*/  IMAD.HI.U32 R5, R22, R5, RZ ;  /* 0x0000000516057227 */ /* 0x000fc600078e00ff */
[----:B------:R-:W-:Y:S01]  /*3b20*/  IADD3 R7, P3, R7, R18, RZ ;  /* 0x0000001207077210 */ /* 0x000fe20007f7e0ff */
[----:B------:R-:W-:Y:S01]  /*3b30*/  IMAD.MOV.U32 R19, RZ, RZ, RZ ;  /* 0x000000ffff137224 */ /* 0x000fe200078e00ff */
[----:B------:R-:W-:-:S03]  /*3b40*/  IADD3.X R5, R5, R22, RZ, P0, !PT ;  /* 0x0000001605057210 */ /* 0x000fc600007fe4ff */
        /* <DEDUP_REMOVED lines=27> */
[----:B------:R-:W-:Y:S02]  /*3d00*/  ISETP.NE.U32.AND P0, PT, R3, RZ, PT ;  /* 0x000000ff0300720c */ /* 0x000fe40003f05070 */
[----:B------:R-:W-:Y:S01]  /*3d10*/  SEL R5, R5, R6, !P1 ;  /* 0x0000000605057207 */ /* 0x000fe20004800000 */
[----:B------:R-:W-:Y:S01]  /*3d20*/  IMAD.X R7, RZ, RZ, ~R24, P2 ;  /* 0x000000ffff077224 */ /* 0x000fe200010e0e18 */
[----:B------:R-:W-:-:S04]  /*3d30*/  ISETP.NE.AND.EX P0, PT, R2, RZ, PT, P0 ;  /* 0x000000ff0200720c */ /* 0x000fc80003f05300 */
[----:B------:R-:W-:Y:S02]  /*3d40*/  SEL R7, R7, R24, !P1 ;  /* 0x0000001807077207 */ /* 0x000fe40004800000 */
[----:B------:R-:W-:Y:S02]  /*3d50*/  SEL R6, R5, 0xffffffff, P0 ;  /* 0xffffffff05067807 */ /* 0x000fe40000000000 */
[----:B------:R-:W-:Y:S01]  /*3d60*/  SEL R7, R7, 0xffffffff, P0 ;  /* 0xffffffff07077807 */ /* 0x000fe20000000000 */
[----:B------:R-:W-:Y:S06]  /*3d70*/  RET.REL.NODEC R10 `(_ZN2at6native49_GLOBAL__N__cfa43aba_16_ReflectionPad_cu_f800513921reflection_pad1d_flatIaEEvPKT_PS3_lllll) ;  /* 0xffffffc00aa07950 */ /* 0x000fec0003c3ffff */
.L_x_788:
        /* <DEDUP_REMOVED lines=16> */
.L_x_1210:


//--------------------- .text._ZN2at6native49_GLOBAL__N__cfa43aba_16_ReflectionPad_cu_f800513927reflection_pad1d_out_kernelIaEEvPKT_PS3_lll --------------------------
	.section	.text._ZN2at6native49_GLOBAL__N__cfa43aba_16_ReflectionPad_cu_f800513927reflection_pad1d_out_kernelIaEEvPKT_PS3_lll,"ax",@progbits
	.align	128
.text._ZN2at6native49_GLOBAL__N__cfa43aba_16_ReflectionPad_cu_f800513927reflection_pad1d_out_kernelIaEEvPKT_PS3_lll:
        .type           _ZN2at6native49_GLOBAL__N__cfa43aba_16_ReflectionPad_cu_f800513927reflection_pad1d_out_kernelIaEEvPKT_PS3_lll,@function
        .size           _ZN2at6native49_GLOBAL__N__cfa43aba_16_ReflectionPad_cu_f800513927reflection_pad1d_out_kernelIaEEvPKT_PS3_lll,(.L_x_1214 - _ZN2at6native49_GLOBAL__N__cfa43aba_16_ReflectionPad_cu_f800513927reflection_pad1d_out_kernelIaEEvPKT_PS3_lll)
        .other          _ZN2at6native49_GLOBAL__N__cfa43aba_16_ReflectionPad_cu_f800513927reflection_pad1d_out_kernelIaEEvPKT_PS3_lll,@"STO_CUDA_ENTRY STV_DEFAULT"
_ZN2at6native49_GLOBAL__N__cfa43aba_16_ReflectionPad_cu_f800513927reflection_pad1d_out_kernelIaEEvPKT_PS3_lll:
        /* <DEDUP_REMOVED lines=18> */
[----:B------:R-:W-:Y:S01]  /*0120*/  IADD3 R10, P1, -R2, R8, RZ ;  /* 0x00000008020a7210 */ /* 0x000fe20007f3e1ff */
[----:B------:R-:W-:Y:S01]  /*0130*/  ULDC.64 UR8, c[0x0][0x218] ;  /* 0x0000860000087ab9 */ /* 0x000fe20000000a00 */
        /* <DEDUP_REMOVED lines=37> */
[----:B------:R-:W-:-:S04]  /*0390*/  IADD3 R4, P0, R6, UR6, RZ ;  /* 0x0000000606047c10 */ /* 0x000fc8000ff1e0ff */
[----:B------:R-:W-:Y:S01]  /*03a0*/  IADD3.X R5, R3, UR7, RZ, P0, !PT ;  /* 0x0000000703057c10 */ /* 0x000fe200087fe4ff */
[----:B------:R-:W-:-:S05]  /*03b0*/  ULDC.64 UR6, c[0x0][0x208] ;  /* 0x0000820000067ab9 */ /* 0x000fca0000000a00 */
[----:B------:R-:W2:Y:S01]  /*03c0*/  LDG.E.U8 R5, desc[UR6][R4.64] ;  /* 0x0000000604057981 */ /* 0x000ea2000c1e1100 */
[----:B------:R-:W-:Y:S02]  /*03d0*/  IMAD.MOV.U32 R3, RZ, RZ, RZ ;  /* 0x000000ffff037224 */ /* 0x000fe400078e00ff */
[----:B------:R-:W-:-:S04]  /*03e0*/  IMAD.WIDE.U32 R2, R7, UR4, R2 ;  /* 0x0000000407027c25 */ /* 0x000fc8000f8e0002 */
[----:B------:R-:W-:Y:S01]  /*03f0*/  IMAD R7, R0, UR4, RZ ;  /* 0x0000000400077c24 */ /* 0x000fe2000f8e02ff */
[----:B------:R-:W-:-:S04]  /*0400*/  IADD3 R2, P0, R2, UR8, RZ ;  /* 0x0000000802027c10 */ /* 0x000fc8000ff1e0ff */
[----:B------:R-:W-:-:S05]  /*0410*/  IADD3.X R3, R3, UR9, R7, P0, !PT ;  /* 0x0000000903037c10 */ /* 0x000fca00087fe407 */
[----:B--2---:R-:W-:Y:S01]  /*0420*/  STG.E.U8 desc[UR6][R2.64], R5 ;  /* 0x0000000502007986 */ /* 0x004fe2000c101106 */
[----:B------:R-:W-:Y:S05]  /*0430*/  EXIT ;  /* 0x000000000000794d */ /* 0x000fea0003800000 */
.L_x_789:
        /* <DEDUP_REMOVED lines=12> */
.L_x_1214:


//--------------------- .text._ZN2at6native49_GLOBAL__N__cfa43aba_16_ReflectionPad_cu_f800513921reflection_pad1d_flatIhEEvPKT_PS3_lllll --------------------------
	.section	.text._ZN2at6native49_GLOBAL__N__cfa43aba_16_ReflectionPad_cu_f800513921reflection_pad1d_flatIhEEvPKT_PS3_lllll,"ax",@progbits
	.align	128
.text._ZN2at6native49_GLOBAL__N__cfa43aba_16_ReflectionPad_cu_f800513921reflection_pad1d_flatIhEEvPKT_PS3_lllll:
        .type           _ZN2at6native49_GLOBAL__N__cfa43aba_16_ReflectionPad_cu_f800513921reflection_pad1d_flatIhEEvPKT_PS3_lllll,@function
        .size           _ZN2at6native49_GLOBAL__N__cfa43aba_16_ReflectionPad_cu_f800513921reflection_pad1d_flatIhEEvPKT_PS3_lllll,(.L_x_1215 - _ZN2at6native49_GLOBAL__N__cfa43aba_16_ReflectionPad_cu_f800513921reflection_pad1d_flatIhEEvPKT_PS3_lllll)
        .other          _ZN2at6native49_GLOBAL__N__cfa43aba_16_ReflectionPad_cu_f800513921reflection_pad1d_flatIhEEvPKT_PS3_lllll,@"STO_CUDA_ENTRY STV_DEFAULT"
_ZN2at6native49_GLOBAL__N__cfa43aba_16_ReflectionPad_cu_f800513921reflection_pad1d_flatIhEEvPKT_PS3_lllll:
        /* <DEDUP_REMOVED lines=36> */
[----:B------:R-:W-:Y:S05]  /*0240*/  CALL.REL.NOINC `($__internal_65_$__cuda_sm20_div_u64) ;  /* 0x0000003000807944 */ /* 0x000fea0003c00000 */
[----:B------:R-:W-:Y:S05]  /*0250*/  BRA `(.L_x_792) ;  /* 0x00000000004c7947 */ /* 0x000fea0003800000 */
.L_x_791:
        /* <DEDUP_REMOVED lines=19> */
.L_x_792:
[----:B------:R-:W-:Y:S05]  /*0390*/  BSYNC B0 ;  /* 0x0000000000007941 */ /* 0x000fea0003800000 */
.L_x_790:
        /* <DEDUP_REMOVED lines=19> */
.L_x_802:
[----:B------:R-:W-:Y:S01]  /*04d0*/  LOP3.LUT R5, R8, UR20, RZ, 0xfc, !PT ;  /* 0x0000001408057c12 */ /* 0x000fe2000f8efcff */
[----:B------:R-:W-:Y:S03]  /*04e0*/  BSSY B1, `(.L_x_796) ;  /* 0x000001b000017945 */ /* 0x000fe60003800000 */
[----:B------:R-:W-:-:S13]  /*04f0*/  ISETP.NE.U32.AND P0, PT, R5, RZ, PT ;  /* 0x000000ff0500720c */ /* 0x000fda0003f05070 */
[----:B0-----:R-:W-:Y:S05]  /*0500*/  @!P0 BRA `(.L_x_797) ;  /* 0x0000000000148947 */ /* 0x001fea0003800000 */
[----:B------:R-:W-:-:S07]  /*0510*/  MOV R6, 0x530 ;  /* 0x0000053000067802 */ /* 0x000fce0000000f00 */
[----:B------:R-:W-:Y:S05]  /*0520*/  CALL.REL.NOINC `($__internal_64_$__cuda_sm20_div_s64) ;  /* 0x00000028007c7944 */ /* 0x000fea0003c00000 */
[----:B------:R-:W-:Y:S02]  /*0530*/  IMAD.MOV.U32 R26, RZ, RZ, R10 ;  /* 0x000000ffff1a7224 */ /* 0x000fe400078e000a */
[----:B------:R-:W-:Y:S01]  /*0540*/  IMAD.MOV.U32 R27, RZ, RZ, R11 ;  /* 0x000000ffff1b7224 */ /* 0x000fe200078e000b */
[----:B------:R-:W-:Y:S06]  /*0550*/  BRA `(.L_x_798) ;  /* 0x00000000004c7947 */ /* 0x000fec0003800000 */
.L_x_797:
        /* <DEDUP_REMOVED lines=19> */
.L_x_798:
[----:B------:R-:W-:Y:S05]  /*0690*/  BSYNC B1 ;  /* 0x0000000000017941 */ /* 0x000fea0003800000 */
.L_x_796:
        /* <DEDUP_REMOVED lines=14> */
[----:B------:R-:W-:Y:S05]  /*0780*/  CALL.REL.NOINC `($__internal_66_$__cuda_sm20_rem_s64) ;  /* 0x0000003000487944 */ /* 0x000fea0003c00000 */
[----:B------:R-:W-:Y:S05]  /*0790*/  BRA `(.L_x_801) ;  /* 0x0000000000487947 */ /* 0x000fea0003800000 */
.L_x_800:
        /* <DEDUP_REMOVED lines=18> */
.L_x_801:
[----:B------:R-:W-:Y:S05]  /*08c0*/  BSYNC B1 ;  /* 0x0000000000017941 */ /* 0x000fea0003800000 */
.L_x_799:
        /* <DEDUP_REMOVED lines=28> */
.L_x_795:
[----:B------:R-:W-:Y:S05]  /*0a90*/  BSYNC B0 ;  /* 0x0000000000007941 */ /* 0x000fea0003800000 */
.L_x_794:
        /* <DEDUP_REMOVED lines=11> */
.L_x_828:
        /* <DEDUP_REMOVED lines=8> */
[----:B0-----:R-:W-:Y:S05]  /*0bd0*/  CALL.REL.NOINC `($__internal_64_$__cuda_sm20_div_s64) ;  /* 0x0000002000d07944 */ /* 0x001fea0003c00000 */
[----:B------:R-:W-:Y:S02]  /*0be0*/  IMAD.MOV.U32 R16, RZ, RZ, R10 ;  /* 0x000000ffff107224 */ /* 0x000fe400078e000a */
[----:B------:R-:W-:Y:S01]  /*0bf0*/  IMAD.MOV.U32 R17, RZ, RZ, R11 ;  /* 0x000000ffff117224 */ /* 0x000fe200078e000b */
[----:B------:R-:W-:Y:S06]  /*0c00*/  BRA `(.L_x_806) ;  /* 0x00000000004c7947 */ /* 0x000fec0003800000 */
.L_x_805:
        /* <DEDUP_REMOVED lines=19> */
.L_x_806:
[----:B------:R-:W-:Y:S05]  /*0d40*/  BSYNC B1 ;  /* 0x0000000000017941 */ /* 0x000fea0003800000 */
.L_x_804:
        /* <DEDUP_REMOVED lines=16> */
.L_x_808:
        /* <DEDUP_REMOVED lines=18> */
.L_x_809:
[----:B------:R-:W-:Y:S05]  /*0f70*/  BSYNC B1 ;  /* 0x0000000000017941 */ /* 0x000fea0003800000 */
.L_x_807:
        /* <DEDUP_REMOVED lines=28> */
[----:B0-----:R-:W-:Y:S05]  /*1140*/  CALL.REL.NOINC `($__internal_64_$__cuda_sm20_div_s64) ;  /* 0x0000001c00747944 */ /* 0x001fea0003c00000 */
[----:B------:R-:W-:Y:S01]  /*1150*/  MOV R20, R10 ;  /* 0x0000000a00147202 */ /* 0x000fe20000000f00 */
[----:B------:R-:W-:Y:S01]  /*1160*/  IMAD.MOV.U32 R21, RZ, RZ, R11 ;  /* 0x000000ffff157224 */ /* 0x000fe200078e000b */
[----:B------:R-:W-:Y:S06]  /*1170*/  BRA `(.L_x_812) ;  /* 0x00000000004c7947 */ /* 0x000fec0003800000 */
.L_x_811:
        /* <DEDUP_REMOVED lines=19> */
.L_x_812:
[----:B------:R-:W-:Y:S05]  /*12b0*/  BSYNC B1 ;  /* 0x0000000000017941 */ /* 0x000fea0003800000 */
.L_x_810:
        /* <DEDUP_REMOVED lines=16> */
.L_x_814:
        /* <DEDUP_REMOVED lines=18> */
.L_x_815:
[----:B------:R-:W-:Y:S05]  /*14e0*/  BSYNC B1 ;  /* 0x0000000000017941 */ /* 0x000fea0003800000 */
.L_x_813:
        /* <DEDUP_REMOVED lines=29> */
[----:B------:R-:W-:Y:S01]  /*16c0*/  IMAD.MOV.U32 R20, RZ, RZ, R10 ;  /* 0x000000ffff147224 */ /* 0x000fe200078e000a */
[----:B------:R-:W-:Y:S01]  /*16d0*/  MOV R21, R11 ;  /* 0x0000000b00157202 */ /* 0x000fe20000000f00 */
[----:B------:R-:W-:Y:S06]  /*16e0*/  BRA `(.L_x_818) ;  /* 0x00000000004c7947 */ /* 0x000fec0003800000 */
.L_x_817:
        /* <DEDUP_REMOVED lines=19> */
.L_x_818:
[----:B------:R-:W-:Y:S05]  /*1820*/  BSYNC B1 ;  /* 0x0000000000017941 */ /* 0x000fea0003800000 */
.L_x_816:
        /* <DEDUP_REMOVED lines=14> */
[----:B------:R-:W-:Y:S05]  /*1910*/  CALL.REL.NOINC `($__internal_66_$__cuda_sm20_rem_s64) ;  /* 0x0000001c00e47944 */ /* 0x000fea0003c00000 */
[----:B------:R-:W-:Y:S05]  /*1920*/  BRA `(.L_x_821) ;  /* 0x0000000000487947 */ /* 0x000fea0003800000 */
.L_x_820:
        /* <DEDUP_REMOVED lines=18> */
.L_x_821:
[----:B------:R-:W-:Y:S05]  /*1a50*/  BSYNC B1 ;  /* 0x0000000000017941 */ /* 0x000fea0003800000 */
.L_x_819:
        /* <DEDUP_REMOVED lines=29> */
[----:B------:R-:W-:Y:S02]  /*1c30*/  IMAD.MOV.U32 R20, RZ, RZ, R10 ;  /* 0x000000ffff147224 */ /* 0x000fe400078e000a */
[----:B------:R-:W-:Y:S01]  /*1c40*/  IMAD.MOV.U32 R21, RZ, RZ, R11 ;  /* 0x000000ffff157224 */ /* 0x000fe200078e000b */
[----:B------:R-:W-:Y:S06]  /*1c50*/  BRA `(.L_x_824) ;  /* 0x00000000004c7947 */ /* 0x000fec0003800000 */
.L_x_823:
        /* <DEDUP_REMOVED lines=19> */
.L_x_824:
[----:B------:R-:W-:Y:S05]  /*1d90*/  BSYNC B1 ;  /* 0x0000000000017941 */ /* 0x000fea0003800000 */
.L_x_822:
        /* <DEDUP_REMOVED lines=14> */
[----:B------:R-:W-:Y:S05]  /*1e80*/  CALL.REL.NOINC `($__internal_66_$__cuda_sm20_rem_s64) ;  /* 0x0000001800887944 */ /* 0x000fea0003c00000 */
[----:B------:R-:W-:Y:S05]  /*1e90*/  BRA `(.L_x_827) ;  /* 0x0000000000487947 */ /* 0x000fea0003800000 */
.L_x_826:
        /* <DEDUP_REMOVED lines=18> */
.L_x_827:
[----:B------:R-:W-:Y:S05]  /*1fc0*/  BSYNC B1 ;  /* 0x0000000000017941 */ /* 0x000fea0003800000 */
.L_x_825:
        /* <DEDUP_REMOVED lines=27> */
.L_x_803:
[----:B------:R-:W-:Y:S05]  /*2180*/  EXIT ;  /* 0x000000000000794d */ /* 0x000fea0003800000 */
.L_x_793:
        /* <DEDUP_REMOVED lines=9> */
.L_x_834:
[----:B------:R-:W-:Y:S01]  /*2220*/  LOP3.LUT R5, R8, UR14, RZ, 0xfc, !PT ;  /* 0x0000000e08057c12 */ /* 0x000fe2000f8efcff */
[----:B------:R-:W-:Y:S03]  /*2230*/  BSSY B1, `(.L_x_831) ;  /* 0x0000019000017945 */ /* 0x000fe60003800000 */
[----:B------:R-:W-:-:S13]  /*2240*/  ISETP.NE.U32.AND P0, PT, R5, RZ, PT ;  /* 0x000000ff0500720c */ /* 0x000fda0003f05070 */
[----:B-1----:R-:W-:Y:S05]  /*2250*/  @!P0 BRA `(.L_x_832) ;  /* 0x00000000000c8947 */ /* 0x002fea0003800000 */
[----:B------:R-:W-:-:S07]  /*2260*/  MOV R6, 0x2280 ;  /* 0x0000228000067802 */ /* 0x000fce0000000f00 */
[----:B0-----:R-:W-:Y:S05]  /*2270*/  CALL.REL.NOINC `($__internal_64_$__cuda_sm20_div_s64) ;  /* 0x0000000c00287944 */ /* 0x001fea0003c00000 */
[----:B------:R-:W-:Y:S05]  /*2280*/  BRA `(.L_x_833) ;  /* 0x00000000004c7947 */ /* 0x000fea0003800000 */
.L_x_832:
        /* <DEDUP_REMOVED lines=19> */
.L_x_833:
[----:B------:R-:W-:Y:S05]  /*23c0*/  BSYNC B1 ;  /* 0x0000000000017941 */ /* 0x000fea0003800000 */
.L_x_831:
        /* <DEDUP_REMOVED lines=15> */
.L_x_830:
[----:B------:R-:W-:Y:S05]  /*24c0*/  BSYNC B0 ;  /* 0x0000000000007941 */ /* 0x000fea0003800000 */
.L_x_829:
        /* <DEDUP_REMOVED lines=9> */
.L_x_848:
        /* <DEDUP_REMOVED lines=8> */
[----:B01----:R-:W-:Y:S05]  /*25e0*/  CALL.REL.NOINC `($__internal_64_$__cuda_sm20_div_s64) ;  /* 0x00000008004c7944 */ /* 0x003fea0003c00000 */
[----:B------:R-:W-:Y:S05]  /*25f0*/  BRA `(.L_x_838) ;  /* 0x00000000004c7947 */ /* 0x000fea0003800000 */
.L_x_837:
        /* <DEDUP_REMOVED lines=19> */
.L_x_838:
[----:B------:R-:W-:Y:S05]  /*2730*/  BSYNC B1 ;  /* 0x0000000000017941 */ /* 0x000fea0003800000 */
.L_x_836:
        /* <DEDUP_REMOVED lines=16> */
[----:B------:R-:W-:Y:S05]  /*2840*/  BRA `(.L_x_841) ;  /* 0x00000000004c7947 */ /* 0x000fea0003800000 */
.L_x_840:
        /* <DEDUP_REMOVED lines=19> */
.L_x_841:
[----:B------:R-:W-:Y:S05]  /*2980*/  BSYNC B1 ;  /* 0x0000000000017941 */ /* 0x000fea0003800000 */
.L_x_839:
        /* <DEDUP_REMOVED lines=17> */
.L_x_843:
        /* <DEDUP_REMOVED lines=19> */
.L_x_844:
[----:B------:R-:W-:Y:S05]  /*2bd0*/  BSYNC B1 ;  /* 0x0000000000017941 */ /* 0x000fea0003800000 */
.L_x_842:
        /* <DEDUP_REMOVED lines=17> */
.L_x_846:
        /* <DEDUP_REMOVED lines=19> */
.L_x_847:
[----:B------:R-:W-:Y:S05]  /*2e20*/  BSYNC B1 ;  /* 0x0000000000017941 */ /* 0x000fea0003800000 */
.L_x_845:
        /* <DEDUP_REMOVED lines=14> */
.L_x_835:
[----:B------:R-:W-:Y:S05]  /*2f10*/  EXIT ;  /* 0x000000000000794d */ /* 0x000fea0003800000 */
        .weak           $__internal_64_$__cuda_sm20_div_s64
        .type           $__internal_64_$__cuda_sm20_div_s64,@function
        .size           $__internal_64_$__cuda_sm20_div_s64,($__internal_65_$__cuda_sm20_div_u64 - $__internal_64_$__cuda_sm20_div_s64)
$__internal_64_$__cuda_sm20_div_s64:
        /* <DEDUP_REMOVED lines=82> */
[----:B------:R-:W-:Y:S05]  /*3440*/  RET.REL.NODEC R6 `(_ZN2at6native49_GLOBAL__N__cfa43aba_16_ReflectionPad_cu_f800513921reflection_pad1d_flatIhEEvPKT_PS3_lllll) ;  /* 0xffffffc806ec7950 */ /* 0x000fea0003c3ffff */
        .weak           $__internal_65_$__cuda_sm20_div_u64
        .type           $__internal_65_$__cuda_sm20_div_u64,@function
        .size           $__internal_65_$__cuda_sm20_div_u64,($__internal_66_$__cuda_sm20_rem_s64 - $__internal_65_$__cuda_sm20_div_u64)
$__internal_65_$__cuda_sm20_div_u64:
        /* <DEDUP_REMOVED lines=69> */
[----:B------:R-:W-:Y:S06]  /*38a0*/  RET.REL.NODEC R6 `(_ZN2at6native49_GLOBAL__N__cfa43aba_16_ReflectionPad_cu_f800513921reflection_pad1d_flatIhEEvPKT_PS3_lllll) ;  /* 0xffffffc406d47950 */ /* 0x000fec0003c3ffff */
        .weak           $__internal_66_$__cuda_sm20_rem_s64
        .type           $__internal_66_$__cuda_sm20_rem_s64,@function
        .size           $__internal_66_$__cuda_sm20_rem_s64,(.L_x_1215 - $__internal_66_$__cuda_sm20_rem_s64)
$__internal_66_$__cuda_sm20_rem_s64:
        /* <DEDUP_REMOVED lines=76> */
[----:B------:R-:W-:Y:S06]  /*3d70*/  RET.REL.NODEC R10 `(_ZN2at6native49_GLOBAL__N__cfa43aba_16_ReflectionPad_cu_f800513921reflection_pad1d_flatIhEEvPKT_PS3_lllll) ;  /* 0xffffffc00aa07950 */ /* 0x000fec0003c3ffff */
.L_x_849:
        /* <DEDUP_REMOVED lines=16> */
.L_x_1215:


//--------------------- .text._ZN2at6native49_GLOBAL__N__cfa43aba_16_ReflectionPad_cu_f800513927reflection_pad1d_out_kernelIhEEvPKT_PS3_lll --------------------------
	.section	.text._ZN2at6native49_GLOBAL__N__cfa43aba_16_ReflectionPad_cu_f800513927reflection_pad1d_out_kernelIhEEvPKT_PS3_lll,"ax",@progbits
	.align	128
.text._ZN2at6native49_GLOBAL__N__cfa43aba_16_ReflectionPad_cu_f800513927reflection_pad1d_out_kernelIhEEvPKT_PS3_lll:
        .type           _ZN2at6native49_GLOBAL__N__cfa43aba_16_ReflectionPad_cu_f800513927reflection_pad1d_out_kernelIhEEvPKT_PS3_lll,@function
        .size           _ZN2at6native49_GLOBAL__N__cfa43aba_16_ReflectionPad_cu_f800513927reflection_pad1d_out_kernelIhEEvPKT_PS3_lll,(.L_x_1219 - _ZN2at6native49_GLOBAL__N__cfa43aba_16_ReflectionPad_cu_f800513927reflection_pad1d_out_kernelIhEEvPKT_PS3_lll)
        .other          _ZN2at6native49_GLOBAL__N__cfa43aba_16_ReflectionPad_cu_f800513927reflection_pad1d_out_kernelIhEEvPKT_PS3_lll,@"STO_CUDA_ENTRY STV_DEFAULT"
_ZN2at6native49_GLOBAL__N__cfa43aba_16_ReflectionPad_cu_f800513927reflection_pad1d_out_kernelIhEEvPKT_PS3_lll:
        /* <DEDUP_REMOVED lines=68> */
.L_x_850:
        /* <DEDUP_REMOVED lines=12> */
.L_x_1219:


//--------------------- .text._ZN2at6native49_GLOBAL__N__cfa43aba_16_ReflectionPad_cu_f800513936reflection_pad2d_backward_out_kernelIN3c108BFloat16EEEvPT_PKS5_lliiiiiii --------------------------
	.section	.text._ZN2at6native49_GLOBAL__N__cfa43aba_16_ReflectionPad_cu_f800513936reflection_pad2d_backward_out_kernelIN3c108BFloat16EEEvPT_PKS5_lliiiiiii,"ax",@progbits
	.align	128
.text._ZN2at6native49_GLOBAL__N__cfa43aba_16_ReflectionPad_cu_f800513936reflection_pad2d_backward_out_kernelIN3c108BFloat16EEEvPT_PKS5_lliiiiiii:
        .type           _ZN2at6native49_GLOBAL__N__cfa43aba_16_ReflectionPad_cu_f800513936reflection_pad2d_backward_out_kernelIN3c108BFloat16EEEvPT_PKS5_lliiiiiii,@function
        .size           _ZN2at6native49_GLOBAL__N__cfa43aba_16_ReflectionPad_cu_f800513936reflection_pad2d_backward_out_kernelIN3c108BFloat16EEEvPT_PKS5_lliiiiiii,(.L_x_1220 - _ZN2at6native49_GLOBAL__N__cfa43aba_16_ReflectionPad_cu_f800513936reflection_pad2d_backward_out_kernelIN3c108BFloat16EEEvPT_PKS5_lliiiiiii)
        .other          _ZN2at6native49_GLOBAL__N__cfa43aba_16_ReflectionPad_cu_f800513936reflection_pad2d_backward_out_kernelIN3c108BFloat16EEEvPT_PKS5_lliiiiiii,@"STO_CUDA_ENTRY STV_DEFAULT"
_ZN2at6native49_GLOBAL__N__cfa43aba_16_ReflectionPad_cu_f800513936reflection_pad2d_backward_out_kernelIN3c108BFloat16EEEvPT_PKS5_lliiiiiii:
[----:B------:R-:W-:Y:S08]  /*0000*/  LDC R1, c[0x0][0x28] ;  /* 0x00000a00ff017b82 */ /* 0x000ff00000000800 */
[----:B------:R-:W0:Y:S01]  /*0010*/  LDC.64 R2, c[0x0][0x230] ;  /* 0x00008c00ff027b82 */ /* 0x000e220000000a00 */
[----:B------:R-:W1:Y:S01]  /*0020*/  S2R R10, SR_TID.X ;  /* 0x00000000000a7919 */ /* 0x000e620000002100 */
[----:B------:R-:W-:Y:S01]  /*0030*/  ULDC.64 UR4, c[0x0][0x238] ;  /* 0x00008e0000047ab9 */ /* 0x000fe20000000a00 */
[----:B------:R-:W-:Y:S01]  /*0040*/  ULDC.64 UR10, c[0x0][0x220] ;  /* 0x00008800000a7ab9 */ /* 0x000fe20000000a00 */
[----:B------:R-:W-:Y:S01]  /*0050*/  USHF.R.S32.HI UR6, URZ, 0x1f, UR4 ;  /* 0x0000001f3f067899 */ /* 0x000fe20008011404 */
[----:B------:R-:W1:Y:S01]  /*0060*/  S2R R11, SR_CTAID.X ;  /* 0x00000000000b7919 */ /* 0x000e620000002500 */
[----:B------:R-:W-:-:S02]  /*0070*/  UIADD3 UR9, UP0, UR4, UR10, URZ ;  /* 0x0000000a04097290 */ /* 0x000fc4000ff1e03f */
[----:B------:R-:W2:Y:S01]  /*0080*/  LDC.64 R6, c[0x0][0x228] ;  /* 0x00008a00ff067b82 */ /* 0x000ea20000000a00 */
[----:B------:R-:W-:Y:S01]  /*0090*/  ULDC UR4, c[0x0][0x0] ;  /* 0x0000000000047ab9 */ /* 0x000fe20000000800 */
[----:B------:R-:W-:Y:S02]  /*00a0*/  UIADD3.X UR10, UR6, UR11, URZ, UP0, !UPT ;  /* 0x0000000b060a7290 */ /* 0x000fe400087fe43f */
[----:B------:R-:W-:-:S04]  /*00b0*/  UIADD3 UR16, UP0, UR9, UR5, URZ ;  /* 0x0000000509107290 */ /* 0x000fc8000ff1e03f */
[----:B------:R-:W-:Y:S01]  /*00c0*/  ULEA.HI.X.SX32 UR8, UR5, UR10, 0x1, UP0 ;  /* 0x0000000a05087291 */ /* 0x000fe200080f0e3f */
[----:B0-----:R-:W-:Y:S02]  /*00d0*/  SHF.R.S32.HI R8, RZ, 0x1f, R2 ;  /* 0x0000001fff087819 */ /* 0x001fe40000011402 */
[----:B--2---:R-:W-:-:S05]  /*00e0*/  IADD3 R6, P0, R2, R6, RZ ;  /* 0x0000000602067210 */ /* 0x004fca0007f1e0ff */
[----:B------:R-:W-:Y:S01]  /*00f0*/  IMAD.X R9, R8, 0x1, R7, P0 ;  /* 0x0000000108097824 */ /* 0x000fe200000e0607 */
[----:B------:R-:W-:Y:S01]  /*0100*/  IADD3 R4, P0, R6, R3, RZ ;  /* 0x0000000306047210 */ /* 0x000fe20007f1e0ff */
[----:B-1----:R-:W-:-:S03]  /*0110*/  IMAD R10, R11, UR4, R10 ;  /* 0x000000040b0a7c24 */ /* 0x002fc6000f8e020a */
[----:B------:R-:W-:Y:S01]  /*0120*/  LEA.HI.X.SX32 R0, R3, R9, 0x1, P0 ;  /* 0x0000000903007211 */ /* 0x000fe200000f0eff */
[C---:B------:R-:W-:Y:S02]  /*0130*/  IMAD R5, R4.reuse, UR8, RZ ;  /* 0x0000000804057c24 */ /* 0x040fe4000f8e02ff */
[----:B------:R-:W-:-:S04]  /*0140*/  IMAD.WIDE.U32 R2, R4, UR16, RZ ;  /* 0x0000001004027c25 */ /* 0x000fc8000f8e00ff */
[----:B------:R-:W-:Y:S01]  /*0150*/  IMAD R5, R0, UR16, R5 ;  /* 0x0000001000057c24 */ /* 0x000fe2000f8e0205 */
[----:B------:R-:W-:-:S03]  /*0160*/  ISETP.GT.U32.AND P0, PT, R2, R10, PT ;  /* 0x0000000a0200720c */ /* 0x000fc60003f04070 */
[----:B------:R-:W-:-:S05]  /*0170*/  IMAD.IADD R2, R3, 0x1, R5 ;  /* 0x0000000103027824 */ /* 0x000fca00078e0205 */
[----:B------:R-:W-:-:S13]  /*0180*/  ISETP.GT.AND.EX P0, PT, R2, RZ, PT, P0 ;  /* 0x000000ff0200720c */ /* 0x000fda0003f04300 */
[----:B------:R-:W-:Y:S05]  /*0190*/  @!P0 EXIT ;  /* 0x000000000000894d */ /* 0x000fea0003800000 */
[----:B------:R-:W-:Y:S01]  /*01a0*/  ISETP.NE.U32.AND P0, PT, RZ, UR8, PT ;  /* 0x00000008ff007c0c */ /* 0x000fe2000bf05070 */
[----:B------:R-:W-:-:S12]  /*01b0*/  ULDC.64 UR14, c[0x0][0x208] ;  /* 0x00008200000e7ab9 */ /* 0x000fd80000000a00 */
[----:B------:R-:W-:Y:S05]  /*01c0*/  @!P0 BRA `(.L_x_851) ;  /* 0x0000000000288947 */ /* 0x000fea0003800000 */
[----:B------:R-:W-:-:S07]  /*01d0*/  MOV R12, 0x1f0 ;  /* 0x000001f0000c7802 */ /* 0x000fce0000000f00 */
[----:B------:R-:W-:Y:S05]  /*01e0*/  CALL.REL.NOINC `($__internal_67_$__cuda_sm20_div_s64) ;  /* 0x0000000800347944 */ /* 0x000fea0003c00000 */
[----:B------:R-:W-:Y:S01]  /*01f0*/  IADD3 R7, P0, RZ, -R2, RZ ;  /* 0x80000002ff077210 */ /* 0x000fe20007f1e0ff */
[----:B------:R-:W-:-:S04]  /*0200*/  IMAD.MOV.U32 R11, RZ, RZ, RZ ;  /* 0x000000ffff0b7224 */ /* 0x000fc800078e00ff */
[----:B------:R-:W-:Y:S02]  /*0210*/  IMAD.X R5, RZ, RZ, ~R3, P0 ;  /* 0x000000ffff057224 */ /* 0x000fe400000e0e03 */
[----:B------:R-:W-:-:S04]  /*0220*/  IMAD.WIDE.U32 R10, R7, UR16, R10 ;  /* 0x00000010070a7c25 */ /* 0x000fc8000f8e000a */
[----:B------:R-:W-:-:S04]  /*0230*/  IMAD R5, R5, UR16, RZ ;  /* 0x0000001005057c24 */ /* 0x000fc8000f8e02ff */
[----:B------:R-:W-:-:S04]  /*0240*/  IMAD R5, R7, UR8, R5 ;  /* 0x0000000807057c24 */ /* 0x000fc8000f8e0205 */
[----:B------:R-:W-:Y:S01]  /*0250*/  IMAD.IADD R11, R11, 0x1, R5 ;  /* 0x000000010b0b7824 */ /* 0x000fe200078e0205 */
[----:B------:R-:W-:Y:S06]  /*0260*/  BRA `(.L_x_852) ;  /* 0x0000000000587947 */ /* 0x000fec0003800000 */
.L_x_851:
        /* <DEDUP_REMOVED lines=18> */
[----:B------:R-:W-:-:S05]  /*0390*/  @!P2 LOP3.LUT R2, RZ, UR16, RZ, 0x33, !PT ;  /* 0x00000010ff02ac12 */ /* 0x000fca000f8e33ff */
[----:B------:R-:W-:-:S04]  /*03a0*/  IMAD.MOV R3, RZ, RZ, -R2 ;  /* 0x000000ffff037224 */ /* 0x000fc800078e0a02 */
[----:B------:R-:W-:Y:S02]  /*03b0*/  IMAD R10, R3, UR16, R10 ;  /* 0x00000010030a7c24 */ /* 0x000fe4000f8e020a */
[----:B------:R-:W-:-:S07]  /*03c0*/  IMAD.MOV.U32 R3, RZ, RZ, RZ ;  /* 0x000000ffff037224 */ /* 0x000fce00078e00ff */
.L_x_852:
[----:B------:R-:W-:Y:S01]  /*03d0*/  IADD3 R17, P0, P1, R2, 0x1, -R6 ;  /* 0x0000000102117810 */ /* 0x000fe2000791e806 */
[----:B------:R-:W0:Y:S01]  /*03e0*/  LDC R7, c[0x0][0x230] ;  /* 0x00008c00ff077b82 */ /* 0x000e220000000800 */
[----:B------:R-:W-:Y:S01]  /*03f0*/  IMAD.U32 R5, RZ, RZ, UR9 ;  /* 0x00000009ff057e24 */ /* 0x000fe2000f8e00ff */
[----:B------:R-:W-:Y:S01]  /*0400*/  ULDC UR11, c[0x0][0x238] ;  /* 0x00008e00000b7ab9 */ /* 0x000fe20000000800 */
[----:B------:R-:W-:Y:S01]  /*0410*/  IADD3.X R13, R3, RZ, ~R9, P0, P1 ;  /* 0x000000ff030d7210 */ /* 0x000fe200007e2c09 */
[----:B------:R-:W-:Y:S01]  /*0420*/  UISETP.GT.U32.AND UP0, UPT, UR11, URZ, UPT ;  /* 0x0000003f0b00728c */ /* 0x000fe2000bf04070 */
[----:B------:R-:W-:Y:S01]  /*0430*/  IADD3 R12, P1, RZ, -R17, RZ ;  /* 0x80000011ff0c7210 */ /* 0x000fe20007f3e0ff */
[----:B------:R-:W-:Y:S01]  /*0440*/  ULDC.64 UR12, c[0x0][0x240] ;  /* 0x00009000000c7ab9 */ /* 0x000fe20000000a00 */
[----:B------:R-:W-:Y:S01]  /*0450*/  ISETP.GE.AND P0, PT, R13, RZ, PT ;  /* 0x000000ff0d00720c */ /* 0x000fe20003f06270 */
[----:B------:R-:W1:Y:S01]  /*0460*/  S2UR UR4, SR_CTAID.Z ;  /* 0x00000000000479c3 */ /* 0x000e620000002700 */
[----:B------:R-:W-:Y:S01]  /*0470*/  IADD3 R19, P2, R10, -UR11, RZ ;  /* 0x8000000b0a137c10 */ /* 0x000fe2000ff5e0ff */
[----:B------:R-:W-:Y:S01]  /*0480*/  IMAD.X R14, RZ, RZ, ~R13, P1 ;  /* 0x000000ffff0e7224 */ /* 0x000fe200008e0e0d */
[----:B------:R-:W-:Y:S01]  /*0490*/  SEL R17, R17, R12, !P0 ;  /* 0x0000000c11117207 */ /* 0x000fe20004000000 */
[----:B------:R-:W-:Y:S01]  /*04a0*/  UISETP.GT.AND.EX UP0, UPT, UR6, URZ, UPT, UP0 ;  /* 0x0000003f0600728c */ /* 0x000fe2000bf04300 */
[----:B------:R-:W-:-:S02]  /*04b0*/  ULDC UR7, c[0x0][0x248] ;  /* 0x0000920000077ab9 */ /* 0x000fc40000000800 */
[----:B------:R-:W-:Y:S01]  /*04c0*/  SEL R13, R13, R14, !P0 ;  /* 0x0000000e0d0d7207 */ /* 0x000fe20004000000 */
[----:B------:R-:W2:Y:S01]  /*04d0*/  S2UR UR5, SR_CTAID.Y ;  /* 0x00000000000579c3 */ /* 0x000ea20000002600 */
[----:B------:R-:W-:Y:S02]  /*04e0*/  IADD3 R16, P0, P1, R10, 0x1, -R5 ;  /* 0x000000010a107810 */ /* 0x000fe4000791e805 */
[----:B------:R-:W-:Y:S02]  /*04f0*/  IADD3 R14, P4, RZ, -R19, RZ ;  /* 0x80000013ff0e7210 */ /* 0x000fe40007f9e0ff */
[----:B------:R-:W-:Y:S02]  /*0500*/  IADD3.X R12, R11, ~UR10, RZ, P0, P1 ;  /* 0x8000000a0b0c7c10 */ /* 0x000fe400087e24ff */
[----:B------:R-:W-:Y:S02]  /*0510*/  IADD3 R15, P3, RZ, -R16, RZ ;  /* 0x80000010ff0f7210 */ /* 0x000fe40007f7e0ff */
[----:B------:R-:W-:-:S02]  /*0520*/  ISETP.GE.AND P1, PT, R12, RZ, PT ;  /* 0x000000ff0c00720c */ /* 0x000fc40003f26270 */
[----:B0-----:R-:W-:Y:S01]  /*0530*/  ISETP.GT.U32.AND P0, PT, R7, RZ, PT ;  /* 0x000000ff0700720c */ /* 0x001fe20003f04070 */
[----:B------:R-:W-:Y:S01]  /*0540*/  IMAD.X R23, RZ, RZ, ~R12, P3 ;  /* 0x000000ffff177224 */ /* 0x000fe200018e0e0c */
[----:B------:R-:W-:Y:S02]  /*0550*/  SEL R16, R16, R15, !P1 ;  /* 0x0000000f10107207 */ /* 0x000fe40004800000 */
[----:B------:R-:W-:Y:S01]  /*0560*/  IADD3.X R15, R11, ~UR6, RZ, P2, !PT ;  /* 0x800000060b0f7c10 */ /* 0x000fe200097fe4ff */
[----:B-1----:R-:W-:Y:S01]  /*0570*/  UIADD3 UR4, UR4, UR13, URZ ;  /* 0x0000000d04047290 */ /* 0x002fe2000fffe03f */
[----:B------:R-:W-:Y:S02]  /*0580*/  ISETP.GT.AND.EX P0, PT, R8, RZ, PT, P0 ;  /* 0x000000ff0800720c */ /* 0x000fe40003f04300 */
[----:B------:R-:W-:Y:S01]  /*0590*/  ISETP.LT.AND P2, PT, R15, RZ, PT ;  /* 0x000000ff0f00720c */ /* 0x000fe20003f41270 */
[----:B------:R-:W-:Y:S01]  /*05a0*/  IMAD.X R18, RZ, RZ, ~R15, P4 ;  /* 0x000000ffff127224 */ /* 0x000fe200020e0e0f */
[----:B------:R-:W-:-:S02]  /*05b0*/  SEL R21, R7, RZ, P0 ;  /* 0x000000ff07157207 */ /* 0x000fc40000000000 */
[----:B------:R-:W-:Y:S01]  /*05c0*/  SEL R19, R14, R19, P2 ;  /* 0x000000130e137207 */ /* 0x000fe20001000000 */
[----:B--2---:R-:W-:Y:S01]  /*05d0*/  UIADD3 UR5, UR5, UR12, URZ ;  /* 0x0000000c05057290 */ /* 0x004fe2000fffe03f */
[----:B------:R-:W-:Y:S02]  /*05e0*/  LOP3.LUT R21, RZ, R21, RZ, 0x33, !PT ;  /* 0x00000015ff157212 */ /* 0x000fe400078e33ff */
[----:B------:R-:W-:Y:S01]  /*05f0*/  SEL R15, R18, R15, P2 ;  /* 0x0000000f120f7207 */ /* 0x000fe20001000000 */
[----:B------:R-:W-:Y:S01]  /*0600*/  UIMAD UR4, UR4, UR7, UR5 ;  /* 0x00000007040472a4 */ /* 0x000fe2000f8e0205 */
[-C--:B------:R-:W-:Y:S01]  /*0610*/  IADD3 R24, P2, RZ, -R7.reuse, RZ ;  /* 0x80000007ff187210 */ /* 0x080fe20007f5e0ff */
[----:B------:R-:W-:Y:S01]  /*0620*/  USEL UR5, UR11, URZ, UP0 ;  /* 0x0000003f0b057287 */ /* 0x000fe20008000000 */
[----:B------:R-:W-:Y:S01]  /*0630*/  IADD3 R14, P3, R2, -R7, RZ ;  /* 0x80000007020e7210 */ /* 0x000fe20007f7e0ff */
[----:B------:R-:W-:Y:S01]  /*0640*/  USEL UR7, UR6, URZ, UP0 ;  /* 0x0000003f06077287 */ /* 0x000fe20008000000 */
[----:B------:R-:W-:Y:S01]  /*0650*/  IADD3 R21, P4, P5, R21, R6, R7 ;  /* 0x0000000615157210 */ /* 0x000fe20007d9e007 */
[--C-:B------:R-:W-:Y:S01]  /*0660*/  IMAD.X R20, RZ, RZ, ~R8.reuse, P2 ;  /* 0x000000ffff147224 */ /* 0x100fe200010e0e08 */
[----:B------:R-:W0:Y:S01]  /*0670*/  LDC.64 R6, c[0x0][0x228] ;  /* 0x00008a00ff067b82 */ /* 0x000e220000000a00 */
[----:B------:R-:W-:Y:S01]  /*0680*/  SEL R12, R12, R23, !P1 ;  /* 0x000000170c0c7207 */ /* 0x000fe20004800000 */
[----:B------:R-:W-:Y:S01]  /*0690*/  IMAD.X R18, R3, 0x1, ~R8, P3 ;  /* 0x0000000103127824 */ /* 0x000fe200018e0e08 */
[----:B------:R-:W-:Y:S01]  /*06a0*/  ISETP.GT.U32.AND P1, PT, R24, RZ, PT ;  /* 0x000000ff1800720c */ /* 0x000fe20003f24070 */
[----:B------:R-:W-:Y:S01]  /*06b0*/  ULOP3.LUT UR5, URZ, UR5, URZ, 0x33, !UPT ;  /* 0x000000053f057292 */ /* 0x000fe2000f8e333f */
[----:B------:R-:W-:Y:S01]  /*06c0*/  SEL R22, R8, RZ, P0 ;  /* 0x000000ff08167207 */ /* 0x000fe20000000000 */
[----:B------:R-:W-:Y:S01]  /*06d0*/  ULOP3.LUT UR7, URZ, UR7, URZ, 0x33, !UPT ;  /* 0x000000073f077292 */ /* 0x000fe2000f8e333f */
[----:B------:R-:W-:Y:S01]  /*06e0*/  ISETP.GT.AND.EX P1, PT, R20, RZ, PT, P1 ;  /* 0x000000ff1400720c */ /* 0x000fe20003f24310 */
[----:B------:R-:W-:Y:S01]  /*06f0*/  UIADD3 UR5, UP0, UP1, UR5, UR9, UR11 ;  /* 0x0000000905057290 */ /* 0x000fe2000f91e00b */
[----:B------:R-:W-:Y:S01]  /*0700*/  IADD3 R23, P2, RZ, -R14, RZ ;  /* 0x8000000eff177210 */ /* 0x000fe20007f5e0ff */
[----:B------:R-:W-:Y:S01]  /*0710*/  IMAD.WIDE.U32 R4, R4, UR4, R2 ;  /* 0x0000000404047c25 */ /* 0x000fe2000f8e0002 */
[----:B------:R-:W-:-:S02]  /*0720*/  ISETP.LT.AND P3, PT, R18, RZ, PT ;  /* 0x000000ff1200720c */ /* 0x000fc40003f61270 */
[----:B------:R-:W-:Y:S01]  /*0730*/  LOP3.LUT R22, RZ, R22, RZ, 0x33, !PT ;  /* 0x00000016ff167212 */ /* 0x000fe200078e33ff */
[----:B------:R-:W-:Y:S01]  /*0740*/  IMAD.X R25, RZ, RZ, ~R18, P2 ;  /* 0x000000ffff197224 */ /* 0x000fe200010e0e12 */
[----:B------:R-:W-:Y:S02]  /*0750*/  SEL R24, R24, RZ, P1 ;  /* 0x000000ff18187207 */ /* 0x000fe40000800000 */
[----:B------:R-:W-:Y:S02]  /*0760*/  SEL R14, R23, R14, P3 ;  /* 0x0000000e170e7207 */ /* 0x000fe40001800000 */
[----:B------:R-:W-:Y:S02]  /*0770*/  IADD3.X R9, R22, R9, R8, P4, P5 ;  /* 0x0000000916097210 */ /* 0x000fe400027ea408 */
[----:B------:R-:W-:Y:S02]  /*0780*/  IADD3 R23, P4, RZ, -UR11, RZ ;  /* 0x8000000bff177c10 */ /* 0x000fe4000ff9e0ff */
[----:B------:R-:W-:-:S02]  /*0790*/  IADD3 R8, P5, R21, R24, RZ ;  /* 0x0000001815087210 */ /* 0x000fc40007fbe0ff */
[----:B------:R-:W-:Y:S01]  /*07a0*/  SEL R22, R20, RZ, P1 ;  /* 0x000000ff14167207 */ /* 0x000fe20000800000 */
[----:B------:R-:W-:Y:S01]  /*07b0*/  IMAD.X R20, RZ, RZ, ~UR6, P4 ;  /* 0x80000006ff147e24 */ /* 0x000fe2000a0e06ff */
[----:B------:R-:W-:Y:S01]  /*07c0*/  ISETP.GT.U32.AND P0, PT, R23, RZ, PT ;  /* 0x000000ff1700720c */ /* 0x000fe20003f04070 */
[----:B------:R-:W-:Y:S01]  /*07d0*/  UIADD3.X UR6, UR7, UR10, UR6, UP0, UP1 ;  /* 0x0000000a07067290 */ /* 0x000fe200087e2406 */
[----:B------:R-:W-:Y:S01]  /*07e0*/  SEL R18, R25, R18, P3 ;  /* 0x0000001219127207 */ /* 0x000fe20001800000 */
[----:B------:R-:W-:Y:S01]  /*07f0*/  IMAD.X R9, R9, 0x1, R22, P5 ;  /* 0x0000000109097824 */ /* 0x000fe200028e0616 */
[----:B------:R-:W-:Y:S01]  /*0800*/  ISETP.GT.AND.EX P0, PT, R20, RZ, PT, P0 ;  /* 0x000000ff1400720c */ /* 0x000fe20003f04300 */
[----:B0-----:R-:W-:-:S03]  /*0810*/  IMAD.WIDE.U32 R8, R6, UR4, R8 ;  /* 0x0000000406087c25 */ /* 0x001fc6000f8e0008 */
[----:B------:R-:W-:Y:S02]  /*0820*/  SEL R21, R23, RZ, P0 ;  /* 0x000000ff17157207 */ /* 0x000fe40000000000 */
[----:B------:R-:W-:Y:S01]  /*0830*/  SEL R20, R20, RZ, P0 ;  /* 0x000000ff14147207 */ /* 0x000fe20000000000 */
[----:B------:R-:W-:Y:S01]  /*0840*/  IMAD R7, R7, UR4, R9 ;  /* 0x0000000407077c24 */ /* 0x000fe2000f8e0209 */
[----:B------:R-:W-:Y:S01]  /*0850*/  IADD3 R9, P4, P1, R17, R8, -R2 ;  /* 0x0000000811097210 */ /* 0x000fe2000799e802 */
[----:B------:R-:W-:Y:S01]  /*0860*/  IMAD R17, R0, UR4, RZ ;  /* 0x0000000400117c24 */ /* 0x000fe2000f8e02ff */
[----:B------:R-:W-:Y:S01]  /*0870*/  IADD3 R6, P2, P3, -R10, UR5, R21 ;  /* 0x000000050a067c10 */ /* 0x000fe2000fb5e115 */
[----:B------:R-:W-:Y:S01]  /*0880*/  ULDC.64 UR4, c[0x0][0x220] ;  /* 0x0000880000047ab9 */ /* 0x000fe20000000a00 */
[----:B------:R-:W-:Y:S01]  /*0890*/  IADD3.X R13, R13, R7, ~R3, P4, P1 ;  /* 0x000000070d0d7210 */ /* 0x000fe200027e2c03 */
[----:B------:R-:W-:Y:S01]  /*08a0*/  IMAD.IADD R0, R5, 0x1, R17 ;  /* 0x0000000105007824 */ /* 0x000fe200078e0211 */
[----:B------:R-:W-:-:S02]  /*08b0*/  IADD3 R9, P1, R9, R14, RZ ;  /* 0x0000000e09097210 */ /* 0x000fc40007f3e0ff */
[----:B------:R-:W-:Y:S01]  /*08c0*/  IADD3 R2, P0, P5, R19, R6, R16 ;  /* 0x0000000613027210 */ /* 0x000fe20007d1e010 */
[----:B------:R-:W-:Y:S01]  /*08d0*/  IMAD R5, R0, UR16, RZ ;  /* 0x0000001000057c24 */ /* 0x000fe2000f8e02ff */
[----:B------:R-:W-:Y:S01]  /*08e0*/  IADD3.X R3, ~R11, UR6, R20, P2, P3 ;  /* 0x000000060b037c10 */ /* 0x000fe200097e6514 */
[----:B------:R-:W-:Y:S01]  /*08f0*/  IMAD.X R18, R13, 0x1, R18, P1 ;  /* 0x000000010d127824 */ /* 0x000fe200008e0612 */
[----:B------:R-:W-:Y:S01]  /*0900*/  ULDC.64 UR6, c[0x0][0x218] ;  /* 0x0000860000067ab9 */ /* 0x000fe20000000a00 */
[----:B------:R-:W-:Y:S01]  /*0910*/  IMAD.WIDE.U32 R6, R4, UR16, R10 ;  /* 0x0000001004067c25 */ /* 0x000fe2000f8e000a */
[----:B------:R-:W-:-:S03]  /*0920*/  IADD3.X R3, R15, R3, R12, P0, P5 ;  /* 0x000000030f037210 */ /* 0x000fc600007ea40c */
[----:B------:R-:W-:Y:S02]  /*0930*/  IMAD R18, R18, UR4, RZ ;  /* 0x0000000412127c24 */ /* 0x000fe4000f8e02ff */
[----:B------:R-:W-:Y:S01]  /*0940*/  IMAD R5, R4, UR8, R5 ;  /* 0x0000000804057c24 */ /* 0x000fe2000f8e0205 */
[----:B------:R-:W-:Y:S01]  /*0950*/  LEA R4, P1, R6, UR6, 0x1 ;  /* 0x0000000606047c11 */ /* 0x000fe2000f8208ff */
[----:B------:R-:W-:-:S04]  /*0960*/  IMAD.WIDE.U32 R2, R9, UR4, R2 ;  /* 0x0000000409027c25 */ /* 0x000fc8000f8e0002 */
[----:B------:R-:W-:Y:S01]  /*0970*/  IMAD R9, R9, UR5, R18 ;  /* 0x0000000509097c24 */ /* 0x000fe2000f8e0212 */
[----:B------:R-:W-:Y:S01]  /*0980*/  ULDC.64 UR4, c[0x0][0x210] ;  /* 0x0000840000047ab9 */ /* 0x000fe20000000a00 */
[----:B------:R-:W-:Y:S01]  /*0990*/  IMAD.IADD R5, R7, 0x1, R5 ;  /* 0x0000000107057824 */ /* 0x000fe200078e0205 */
[----:B------:R-:W-:Y:S01]  /*09a0*/  LEA R11, P0, R2, UR4, 0x1 ;  /* 0x00000004020b7c11 */ /* 0x000fe2000f8008ff */
[----:B------:R-:W-:-:S03]  /*09b0*/  IMAD.IADD R3, R3, 0x1, R9 ;  /* 0x0000000103037824 */ /* 0x000fc600078e0209 */
[----:B------:R-:W-:Y:S02]  /*09c0*/  LEA.HI.X R5, R6, UR7, R5, 0x1, P1 ;  /* 0x0000000706057c11 */ /* 0x000fe400088f0c05 */
[C---:B------:R-:W-:Y:S02]  /*09d0*/  LOP3.LUT R6, R11.reuse, 0xfffffffd, RZ, 0xc0, !PT ;  /* 0xfffffffd0b067812 */ /* 0x040fe400078ec0ff */
[----:B------:R-:W-:Y:S01]  /*09e0*/  LEA.HI.X R7, R2, UR5, R3, 0x1, P0 ;  /* 0x0000000502077c11 */ /* 0x000fe200080f0c03 */
[----:B------:R0:W5:Y:S01]  /*09f0*/  LDG.E.U16 R4, desc[UR14][R4.64] ;  /* 0x0000000e04047981 */ /* 0x000162000c1e1500 */
[----:B------:R-:W-:-:S03]  /*0a00*/  LOP3.LUT R0, R11, 0x2, RZ, 0xc0, !PT ;  /* 0x000000020b007812 */ /* 0x000fc600078ec0ff */
[----:B------:R0:W5:Y:S01]  /*0a10*/  LD.E R3, desc[UR14][R6.64] ;  /* 0x0000000e06037980 */ /* 0x000162000c101900 */
[----:B------:R-:W-:Y:S01]  /*0a20*/  ISETP.EQ.U32.AND P0, PT, R0, RZ, PT ;  /* 0x000000ff0000720c */ /* 0x000fe20003f02070 */
[----:B------:R-:W-:-:S05]  /*0a30*/  IMAD.MOV.U32 R0, RZ, RZ, 0x3254 ;  /* 0x00003254ff007424 */ /* 0x000fca00078e00ff */
[----:B------:R-:W-:-:S07]  /*0a40*/  SEL R2, R0, 0x7610, P0 ;  /* 0x0000761000027807 */ /* 0x000fce0000000000 */
.L_x_853:
[----:B-----5:R-:W-:-:S05]  /*0a50*/  HADD2.BF16_V2 R0, R3, R4.H0_H0 ;  /* 0x2000000403007230 */ /* 0x020fca0000200000 */
[----:B------:R-:W-:-:S06]  /*0a60*/  PRMT R0, R3, R2, R0 ;  /* 0x0000000203007216 */ /* 0x000fcc0000000000 */
[----:B------:R-:W2:Y:S02]  /*0a70*/  ATOM.E.CAS.STRONG.GPU PT, R0, [R6], R3, R0 ;  /* 0x000000030600738b */ /* 0x000ea400001ee100 */
[----:B--2---:R-:W-:Y:S01]  /*0a80*/  ISETP.NE.U32.AND P0, PT, R0, R3, PT ;  /* 0x000000030000720c */ /* 0x004fe20003f05070 */
[----:B------:R-:W-:-:S12]  /*0a90*/  IMAD.MOV.U32 R3, RZ, RZ, R0 ;  /* 0x000000ffff037224 */ /* 0x000fd800078e0000 */
[----:B------:R-:W-:Y:S05]  /*0aa0*/  @P0 BRA `(.L_x_853) ;  /* 0xfffffffc00e80947 */ /* 0x000fea000383ffff */
[----:B------:R-:W-:Y:S05]  /*0ab0*/  EXIT ;  /* 0x000000000000794d */ /* 0x000fea0003800000 */
        .weak           $__internal_67_$__cuda_sm20_div_s64
        .type           $__internal_67_$__cuda_sm20_div_s64,@function
        .size           $__internal_67_$__cuda_sm20_div_s64,(.L_x_1220 - $__internal_67_$__cuda_sm20_div_s64)
$__internal_67_$__cuda_sm20_div_s64:
[----:B------:R-:W-:Y:S02]  /*0ac0*/  IADD3 R2, P0, RZ, -UR16, RZ ;  /* 0x80000010ff027c10 */ /* 0x000fe4000ff1e0ff */
[----:B------:R-:W-:-:S03]  /*0ad0*/  ISETP.LE.AND P2, PT, RZ, UR8, PT ;  /* 0x00000008ff007c0c */ /* 0x000fc6000bf43270 */
[----:B------:R-:W-:Y:S01]  /*0ae0*/  IMAD.X R3, RZ, RZ, ~UR8, P0 ;  /* 0x80000008ff037e24 */ /* 0x000fe200080e06ff */
[----:B------:R-:W-:-:S04]  /*0af0*/  SEL R2, R2, UR16, !P2 ;  /* 0x0000001002027c07 */ /* 0x000fc8000d000000 */
[----:B------:R-:W-:-:S04]  /*0b00*/  SEL R3, R3, UR8, !P2 ;  /* 0x0000000803037c07 */ /* 0x000fc8000d000000 */
        /* <DEDUP_REMOVED lines=33> */
[----:B------:R-:W-:-:S04]  /*0d20*/  IMAD.WIDE.U32 R14, RZ, R7, R14 ;  /* 0x00000007ff0e7225 */ /* 0x000fc800078e000e */
[----:B------:R-:W-:-:S05]  /*0d30*/  IMAD.HI.U32 R5, P0, R5, R10, R14 ;  /* 0x0000000a05057227 */ /* 0x000fca000780000e */
[----:B------:R-:W-:Y:S01]  /*0d40*/  IADD3 R7, P1, RZ, R5, RZ ;  /* 0x00000005ff077210 */ /* 0x000fe20007f3e0ff */
[----:B------:R-:W-:-:S04]  /*0d50*/  IMAD.X R5, RZ, RZ, RZ, P0 ;  /* 0x000000ffff057224 */ /* 0x000fc800000e06ff */
[----:B------:R-:W-:-:S04]  /*0d60*/  IMAD.WIDE.U32 R14, R7, R2, RZ ;  /* 0x00000002070e7225 */ /* 0x000fc800078e00ff */
[----:B------:R-:W-:Y:S01]  /*0d70*/  IMAD.X R5, RZ, RZ, R5, P1 ;  /* 0x000000ffff057224 */ /* 0x000fe200008e0605 */
[----:B------:R-:W-:Y:S01]  /*0d80*/  IADD3 R17, P1, -R14, R10, RZ ;  /* 0x0000000a0e117210 */ /* 0x000fe20007f3e1ff */
[C---:B------:R-:W-:Y:S01]  /*0d90*/  IMAD R13, R7.reuse, R3, R15 ;  /* 0x00000003070d7224 */ /* 0x040fe200078e020f */
[----:B------:R-:W-:Y:S02]  /*0da0*/  IADD3 R14, P3, R7, 0x1, RZ ;  /* 0x00000001070e7810 */ /* 0x000fe40007f7e0ff */
[-C--:B------:R-:W-:Y:S01]  /*0db0*/  ISETP.GE.U32.AND P0, PT, R17, R2.reuse, PT ;  /* 0x000000021100720c */ /* 0x080fe20003f06070 */
[-C--:B------:R-:W-:Y:S02]  /*0dc0*/  IMAD R13, R5, R2.reuse, R13 ;  /* 0x00000002050d7224 */ /* 0x080fe400078e020d */
[----:B------:R-:W-:Y:S02]  /*0dd0*/  IMAD.X R16, RZ, RZ, R5, P3 ;  /* 0x000000ffff107224 */ /* 0x000fe400018e0605 */
[----:B------:R-:W-:Y:S01]  /*0de0*/  IMAD.X R19, RZ, RZ, ~R13, P1 ;  /* 0x000000ffff137224 */ /* 0x000fe200008e0e0d */
[----:B------:R-:W-:-:S04]  /*0df0*/  IADD3 R13, P1, R17, -R2, RZ ;  /* 0x80000002110d7210 */ /* 0x000fc80007f3e0ff */
[C---:B------:R-:W-:Y:S01]  /*0e00*/  ISETP.GE.U32.AND.EX P0, PT, R19.reuse, R3, PT, P0 ;  /* 0x000000031300720c */ /* 0x040fe20003f06100 */
[----:B------:R-:W-:-:S03]  /*0e10*/  IMAD.X R15, R19, 0x1, ~R3, P1 ;  /* 0x00000001130f7824 */ /* 0x000fc600008e0e03 */
[----:B------:R-:W-:Y:S02]  /*0e20*/  SEL R13, R13, R17, P0 ;  /* 0x000000110d0d7207 */ /* 0x000fe40000000000 */
[----:B------:R-:W-:Y:S02]  /*0e30*/  SEL R7, R14, R7, P0 ;  /* 0x000000070e077207 */ /* 0x000fe40000000000 */
[----:B------:R-:W-:Y:S02]  /*0e40*/  SEL R15, R15, R19, P0 ;  /* 0x000000130f0f7207 */ /* 0x000fe40000000000 */
[----:B------:R-:W-:Y:S01]  /*0e50*/  ISETP.GE.U32.AND P1, PT, R13, R2, PT ;  /* 0x000000020d00720c */ /* 0x000fe20003f26070 */
[----:B------:R-:W-:Y:S01]  /*0e60*/  IMAD.MOV.U32 R13, RZ, RZ, 0x0 ;  /* 0x00000000ff0d7424 */ /* 0x000fe200078e00ff */
[----:B------:R-:W-:Y:S02]  /*0e70*/  SEL R14, R16, R5, P0 ;  /* 0x00000005100e7207 */ /* 0x000fe40000000000 */
[----:B------:R-:W-:-:S02]  /*0e80*/  IADD3 R2, P3, R7, 0x1, RZ ;  /* 0x0000000107027810 */ /* 0x000fc40007f7e0ff */
[----:B------:R-:W-:-:S03]  /*0e90*/  ISETP.GE.U32.AND.EX P0, PT, R15, R3, PT, P1 ;  /* 0x000000030f00720c */ /* 0x000fc60003f06110 */
[----:B------:R-:W-:Y:S01]  /*0ea0*/  IMAD.X R3, RZ, RZ, R14, P3 ;  /* 0x000000ffff037224 */ /* 0x000fe200018e060e */
[----:B------:R-:W-:-:S04]  /*0eb0*/  SEL R2, R2, R7, P0 ;  /* 0x0000000702027207 */ /* 0x000fc80000000000 */
[----:B------:R-:W-:Y:S02]  /*0ec0*/  SEL R3, R3, R14, P0 ;  /* 0x0000000e03037207 */ /* 0x000fe40000000000 */
[-C--:B------:R-:W-:Y:S02]  /*0ed0*/  IADD3 R5, P1, RZ, -R2.reuse, RZ ;  /* 0x80000002ff057210 */ /* 0x080fe40007f3e0ff */
[----:B------:R-:W-:Y:S02]  /*0ee0*/  ISETP.NE.U32.AND P0, PT, RZ, UR16, PT ;  /* 0x00000010ff007c0c */ /* 0x000fe4000bf05070 */
[----:B------:R-:W-:Y:S01]  /*0ef0*/  SEL R2, R5, R2, !P2 ;  /* 0x0000000205027207 */ /* 0x000fe20005000000 */
[----:B------:R-:W-:Y:S01]  /*0f00*/  IMAD.X R14, RZ, RZ, ~R3, P1 ;  /* 0x000000ffff0e7224 */ /* 0x000fe200008e0e03 */
[----:B------:R-:W-:-:S04]  /*0f10*/  ISETP.NE.AND.EX P0, PT, RZ, UR8, PT, P0 ;  /* 0x00000008ff007c0c */ /* 0x000fc8000bf05300 */
[----:B------:R-:W-:Y:S02]  /*0f20*/  SEL R3, R14, R3, !P2 ;  /* 0x000000030e037207 */ /* 0x000fe40005000000 */
[----:B------:R-:W-:Y:S02]  /*0f30*/  SEL R2, R2, 0xffffffff, P0 ;  /* 0xffffffff02027807 */ /* 0x000fe40000000000 */
[----:B------:R-:W-:Y:S01]  /*0f40*/  SEL R3, R3, 0xffffffff, P0 ;  /* 0xffffffff03037807 */ /* 0x000fe20000000000 */
[----:B------:R-:W-:Y:S06]  /*0f50*/  RET.REL.NODEC R12 `(_ZN2at6native49_GLOBAL__N__cfa43aba_16_ReflectionPad_cu_f800513936reflection_pad2d_backward_out_kernelIN3c108BFloat16EEEvPT_PKS5_lliiiiiii) ;  /* 0xfffffff00c287950 */ /* 0x000fec0003c3ffff */
.L_x_854:
        /* <DEDUP_REMOVED lines=10> */
.L_x_1220:


//--------------------- .text._ZN2at6native49_GLOBAL__N__cfa43aba_16_ReflectionPad_cu_f800513940reflection_pad2d_backward_det_out_kernelIN3c108BFloat16EEEvPT_PKS5_lliiiiiii --------------------------
	.section	.text._ZN2at6native49_GLOBAL__N__cfa43aba_16_ReflectionPad_cu_f800513940reflection_pad2d_backward_det_out_kernelIN3c108BFloat16EEEvPT_PKS5_lliiiiiii,"ax",@progbits
	.align	128
.text._ZN2at6native49_GLOBAL__N__cfa43aba_16_ReflectionPad_cu_f800513940reflection_pad2d_backward_det_out_kernelIN3c108BFloat16EEEvPT_PKS5_lliiiiiii:
        .type           _ZN2at6native49_GLOBAL__N__cfa43aba_16_ReflectionPad_cu_f800513940reflection_pad2d_backward_det_out_kernelIN3c108BFloat16EEEvPT_PKS5_lliiiiiii,@function
        .size           _ZN2at6native49_GLOBAL__N__cfa43aba_16_ReflectionPad_cu_f800513940reflection_pad2d_backward_det_out_kernelIN3c108BFloat16EEEvPT_PKS5_lliiiiiii,(.L_x_1222 - _ZN2at6native49_GLOBAL__N__cfa43aba_16_ReflectionPad_cu_f800513940reflection_pad2d_backward_det_out_kernelIN3c108BFloat16EEEvPT_PKS5_lliiiiiii)
        .other          _ZN2at6native49_GLOBAL__N__cfa43aba_16_ReflectionPad_cu_f800513940reflection_pad2d_backward_det_out_kernelIN3c108BFloat16EEEvPT_PKS5_lliiiiiii,@"STO_CUDA_ENTRY STV_DEFAULT"
_ZN2at6native49_GLOBAL__N__cfa43aba_16_ReflectionPad_cu_f800513940reflection_pad2d_backward_det_out_kernelIN3c108BFloat16EEEvPT_PKS5_lliiiiiii:
[----:B------:R-:W-:Y:S01]  /*0000*/  LDC R1, c[0x0][0x28] ;  /* 0x00000a00ff017b82 */ /* 0x000fe20000000800 */
[----:B------:R-:W-:Y:S01]  /*0010*/  ULDC.64 UR48, c[0x0][0x220] ;  /* 0x0000880000307ab9 */ /* 0x000fe20000000a00 */
[----:B------:R-:W-:Y:S01]  /*0020*/  ULDC.64 UR16, c[0x0][0x228] ;  /* 0x00008a0000107ab9 */ /* 0x000fe20000000a00 */
[----:B------:R-:W0:Y:S01]  /*0030*/  S2R R2, SR_CTAID.X ;  /* 0x0000000000027919 */ /* 0x000e220000002500 */
[----:B------:R-:W-:Y:S02]  /*0040*/  UIMAD UR4, UR17, UR48, URZ ;  /* 0x00000030110472a4 */ /* 0x000fe4000f8e023f */
[----:B------:R-:W-:Y:S01]  /*0050*/  UIMAD.WIDE.U32 UR20, UR16, UR48, URZ ;  /* 0x00000030101472a5 */ /* 0x000fe2000f8e003f */
[----:B------:R-:W0:Y:S01]  /*0060*/  S2R R3, SR_TID.X ;  /* 0x0000000000037919 */ /* 0x000e220000002100 */
[----:B------:R-:W-:Y:S01]  /*0070*/  UIMAD UR4, UR49, UR16, UR4 ;  /* 0x00000010310472a4 */ /* 0x000fe2000f8e0204 */
[----:B------:R-:W-:Y:S01]  /*0080*/  ULDC.64 UR30, c[0x0][0x240] ;  /* 0x00009000001e7ab9 */ /* 0x000fe20000000a00 */
[----:B------:R-:W-:-:S02]  /*0090*/  ULDC UR32, c[0x0][0x0] ;  /* 0x0000000000207ab9 */ /* 0x000fc40000000800 */
[----:B------:R-:W-:Y:S02]  /*00a0*/  UIADD3 UR4, UR21, UR4, URZ ;  /* 0x0000000415047290 */ /* 0x000fe4000fffe03f */
[----:B------:R-:W-:Y:S02]  /*00b0*/  USHF.R.S32.HI UR5, URZ, 0x1f, UR30 ;  /* 0x0000001f3f057899 */ /* 0x000fe4000801141e */
[----:B------:R-:W-:Y:S02]  /*00c0*/  UIMAD UR8, UR4, UR30, URZ ;  /* 0x0000001e040872a4 */ /* 0x000fe4000f8e023f */
[----:B------:R-:W-:Y:S02]  /*00d0*/  UIMAD.WIDE.U32 UR6, UR20, UR30, URZ ;  /* 0x0000001e140672a5 */ /* 0x000fe4000f8e003f */
[----:B------:R-:W-:Y:S02]  /*00e0*/  UIMAD UR5, UR5, UR20, UR8 ;  /* 0x00000014050572a4 */ /* 0x000fe4000f8e0208 */
[----:B------:R-:W-:-:S02]  /*00f0*/  UIMAD.WIDE.U32 UR18, UR6, UR31, URZ ;  /* 0x0000001f061272a5 */ /* 0x000fc4000f8e003f */
[----:B------:R-:W-:Y:S02]  /*0100*/  UIADD3 UR7, UR7, UR5, URZ ;  /* 0x0000000507077290 */ /* 0x000fe4000fffe03f */
[----:B------:R-:W-:Y:S02]  /*0110*/  USHF.R.S32.HI UR5, URZ, 0x1f, UR31 ;  /* 0x0000001f3f057899 */ /* 0x000fe4000801141f */
[----:B------:R-:W-:Y:S01]  /*0120*/  UIMAD UR7, UR7, UR31, URZ ;  /* 0x0000001f070772a4 */ /* 0x000fe2000f8e023f */
[----:B------:R-:W-:Y:S01]  /*0130*/  ULDC.64 UR34, c[0x0][0x230] ;  /* 0x00008c0000227ab9 */ /* 0x000fe20000000a00 */
[----:B------:R-:W-:Y:S02]  /*0140*/  ULDC.64 UR12, c[0x0][0x238] ;  /* 0x00008e00000c7ab9 */ /* 0x000fe40000000a00 */
[----:B------:R-:W-:Y:S02]  /*0150*/  UIMAD UR6, UR5, UR6, UR7 ;  /* 0x00000006050672a4 */ /* 0x000fe4000f8e0207 */
[----:B------:R-:W-:-:S02]  /*0160*/  USHF.R.S32.HI UR7, URZ, 0x1f, UR34 ;  /* 0x0000001f3f077899 */ /* 0x000fc40008011422 */
[----:B------:R-:W-:Y:S02]  /*0170*/  UIADD3 UR6, UR19, UR6, URZ ;  /* 0x0000000613067290 */ /* 0x000fe4000fffe03f */
[----:B------:R-:W-:Y:S01]  /*0180*/  USHF.R.S32.HI UR8, URZ, 0x1f, UR12 ;  /* 0x0000001f3f087899 */ /* 0x000fe2000801140c */
[----:B0-----:R-:W-:Y:S01]  /*0190*/  IMAD R2, R2, UR32, R3 ;  /* 0x0000002002027c24 */ /* 0x001fe2000f8e0203 */
[----:B------:R-:W-:Y:S02]  /*01a0*/  USHF.R.S32.HI UR10, URZ, 0x1f, UR13 ;  /* 0x0000001f3f0a7899 */ /* 0x000fe4000801140d */
[----:B------:R-:W-:Y:S01]  /*01b0*/  IMAD.U32 R0, RZ, RZ, UR6 ;  /* 0x00000006ff007e24 */ /* 0x000fe2000f8e00ff */
[----:B------:R-:W-:Y:S01]  /*01c0*/  UIADD3 UR9, UP0, UP1, UR13, UR48, UR12 ;  /* 0x000000300d097290 */ /* 0x000fe2000f91e00c */
[----:B------:R-:W-:Y:S01]  /*01d0*/  ISETP.LT.U32.AND P0, PT, R2, UR18, PT ;  /* 0x0000001202007c0c */ /* 0x000fe2000bf01070 */
[----:B------:R-:W-:Y:S02]  /*01e0*/  USHF.R.S32.HI UR11, URZ, 0x1f, UR35 ;  /* 0x0000001f3f0b7899 */ /* 0x000fe40008011423 */
[----:B------:R-:W-:Y:S01]  /*01f0*/  UIADD3 UR34, UP2, UP3, UR35, UR16, UR34 ;  /* 0x0000001023227290 */ /* 0x000fe2000fb5e022 */
[----:B------:R-:W-:Y:S01]  /*0200*/  ISETP.GT.AND.EX P0, PT, R0, RZ, PT, P0 ;  /* 0x000000ff0000720c */ /* 0x000fe20003f04300 */
[----:B------:R-:W-:-:S02]  /*0210*/  UIADD3.X UR10, UR10, UR49, UR8, UP0, UP1 ;  /* 0x000000310a0a7290 */ /* 0x000fc400087e2408 */
[----:B------:R-:W-:-:S10]  /*0220*/  UIADD3.X UR28, UR11, UR17, UR7, UP2, UP3 ;  /* 0x000000110b1c7290 */ /* 0x000fd400097e6407 */
[----:B------:R-:W-:Y:S05]  /*0230*/  @!P0 EXIT ;  /* 0x000000000000894d */ /* 0x000fea0003800000 */
[----:B------:R-:W-:Y:S01]  /*0240*/  ULOP3.LUT UR22, URZ, UR35, URZ, 0x33, !UPT ;  /* 0x000000233f167292 */ /* 0x000fe2000f8e333f */
[----:B------:R-:W0:Y:S01]  /*0250*/  LDC R8, c[0x0][0x230] ;  /* 0x00008c00ff087b82 */ /* 0x000e220000000800 */
[----:B------:R-:W-:Y:S01]  /*0260*/  ULOP3.LUT UR23, URZ, UR13, URZ, 0x33, !UPT ;  /* 0x0000000d3f177292 */ /* 0x000fe2000f8e333f */
[----:B------:R-:W-:Y:S01]  /*0270*/  BSSY B0, `(.L_x_855) ;  /* 0x00001f7000007945 */ /* 0x000fe20003800000 */
[----:B------:R-:W-:Y:S01]  /*0280*/  UIADD3 UR11, UP3, UR48, -0x1, URZ ;  /* 0xffffffff300b7890 */ /* 0x000fe2000ff7e03f */
[----:B------:R-:W-:Y:S01]  /*0290*/  IMAD.MOV.U32 R3, RZ, RZ, RZ ;  /* 0x000000ffff037224 */ /* 0x000fe200078e00ff */
[----:B------:R-:W-:Y:S02]  /*02a0*/  UIADD3 UR13, UP2, UR16, -0x1, URZ ;  /* 0xffffffff100d7890 */ /* 0x000fe4000ff5e03f */
[----:B------:R-:W-:Y:S01]  /*02b0*/  UIADD3 UR14, UP0, UR22, UR16, URZ ;  /* 0x00000010160e7290 */ /* 0x000fe2000ff1e03f */
[----:B------:R-:W1:Y:S01]  /*02c0*/  LDC R10, c[0x0][0x238] ;  /* 0x00008e00ff0a7b82 */ /* 0x000e620000000800 */
[----:B------:R-:W-:-:S02]  /*02d0*/  UIADD3 UR15, UP1, UR23, UR48, URZ ;  /* 0x00000030170f7290 */ /* 0x000fc4000ff3e03f */
[----:B------:R-:W-:Y:S02]  /*02e0*/  UIMAD UR26, UR10, UR34, URZ ;  /* 0x000000220a1a72a4 */ /* 0x000fe4000f8e023f */
[----:B------:R-:W-:Y:S02]  /*02f0*/  UIADD3.X UR16, UR17, -0x1, URZ, UP2, !UPT ;  /* 0xffffffff11107890 */ /* 0x000fe400097fe43f */
[----:B------:R-:W-:Y:S02]  /*0300*/  UIADD3.X UR48, UR49, -0x1, URZ, UP3, !UPT ;  /* 0xffffffff31307890 */ /* 0x000fe40009ffe43f */
[----:B------:R-:W-:Y:S02]  /*0310*/  ULEA.HI.X.SX32 UR17, UR22, UR17, 0x1, UP0 ;  /* 0x0000001116117291 */ /* 0x000fe400080f0e3f */
[----:B------:R-:W-:Y:S02]  /*0320*/  ULEA.HI.X.SX32 UR49, UR23, UR49, 0x1, UP1 ;  /* 0x0000003117317291 */ /* 0x000fe400088f0e3f */
[----:B------:R-:W-:-:S02]  /*0330*/  UIMAD.WIDE.U32 UR22, UR9, UR34, URZ ;  /* 0x00000022091672a5 */ /* 0x000fc4000f8e003f */
[----:B------:R-:W-:Y:S02]  /*0340*/  UIMAD UR50, UR28, UR9, UR26 ;  /* 0x000000091c3272a4 */ /* 0x000fe4000f8e021a */
[----:B------:R-:W-:Y:S02]  /*0350*/  UIMAD UR35, UR4, UR31, URZ ;  /* 0x0000001f042372a4 */ /* 0x000fe4000f8e023f */
[----:B------:R-:W-:Y:S02]  /*0360*/  UIADD3 UR50, UR23, UR50, URZ ;  /* 0x0000003217327290 */ /* 0x000fe4000fffe03f */
[----:B------:R-:W-:Y:S02]  /*0370*/  UIMAD UR37, UR28, UR31, URZ ;  /* 0x0000001f1c2572a4 */ /* 0x000fe4000f8e023f */
[----:B------:R-:W-:Y:S02]  /*0380*/  UIMAD UR36, UR50, UR31, URZ ;  /* 0x0000001f322472a4 */ /* 0x000fe4000f8e023f */
[----:B------:R-:W-:-:S02]  /*0390*/  UIMAD UR35, UR5, UR20, UR35 ;  /* 0x00000014052372a4 */ /* 0x000fc4000f8e0223 */
[----:B------:R-:W-:Y:S02]  /*03a0*/  UIMAD UR37, UR5, UR34, UR37 ;  /* 0x00000022052572a4 */ /* 0x000fe4000f8e0225 */
[----:B------:R-:W-:Y:S02]  /*03b0*/  UIMAD UR36, UR5, UR22, UR36 ;  /* 0x00000016052472a4 */ /* 0x000fe4000f8e0224 */
[----:B------:R-:W-:Y:S02]  /*03c0*/  UIMAD.WIDE.U32 UR24, UR20, UR31, URZ ;  /* 0x0000001f141872a5 */ /* 0x000fe4000f8e003f */
[----:B------:R-:W-:Y:S02]  /*03d0*/  UIMAD.WIDE.U32 UR26, UR34, UR31, URZ ;  /* 0x0000001f221a72a5 */ /* 0x000fe4000f8e003f */
[----:B------:R-:W-:Y:S02]  /*03e0*/  UIMAD.WIDE.U32 UR28, UR22, UR31, URZ ;  /* 0x0000001f161c72a5 */ /* 0x000fe4000f8e003f */
[----:B------:R-:W-:Y:S01]  /*03f0*/  UIADD3 UR12, UP4, UR11, UR12, URZ ;  /* 0x0000000c0b0c7290 */ /* 0x000fe2000ff9e03f */
[----:B------:R-:W-:Y:S01]  /*0400*/  ULDC UR33, c[0x0][0xc] ;  /* 0x0000030000217ab9 */ /* 0x000fe20000000800 */
[----:B------:R-:W-:-:S02]  /*0410*/  UIADD3 UR51, UR25, UR35, URZ ;  /* 0x0000002319337290 */ /* 0x000fc4000fffe03f */
[----:B------:R-:W-:Y:S02]  /*0420*/  UIADD3 UR53, UR27, UR37, URZ ;  /* 0x000000251b357290 */ /* 0x000fe4000fffe03f */
[----:B------:R-:W-:Y:S01]  /*0430*/  UIADD3 UR54, UR29, UR36, URZ ;  /* 0x000000241d367290 */ /* 0x000fe2000fffe03f */
[----:B------:R-:W-:Y:S01]  /*0440*/  ULDC.64 UR30, c[0x0][0x208] ;  /* 0x00008200001e7ab9 */ /* 0x000fe20000000a00 */
[----:B------:R-:W-:Y:S02]  /*0450*/  UIMAD.WIDE.U32 UR32, UR33, UR32, URZ ;  /* 0x00000020212072a5 */ /* 0x000fe4000f8e003f */
[----:B------:R-:W-:Y:S01]  /*0460*/  UIADD3.X UR52, UR8, UR48, URZ, UP4, !UPT ;  /* 0x0000003008347290 */ /* 0x000fe2000a7fe43f */
[----:B------:R-:W-:Y:S01]  /*0470*/  ULDC UR55, c[0x0][0x244] ;  /* 0x0000910000377ab9 */ /* 0x000fe20000000800 */
[----:B------:R-:W-:Y:S01]  /*0480*/  ULDC UR56, c[0x0][0x224] ;  /* 0x0000890000387ab9 */ /* 0x000fe20000000800 */
[----:B------:R-:W-:Y:S01]  /*0490*/  ULDC UR57, c[0x0][0x220] ;  /* 0x0000880000397ab9 */ /* 0x000fe20000000800 */
[----:B------:R-:W-:Y:S01]  /*04a0*/  ULDC.64 UR34, c[0x0][0x218] ;  /* 0x0000860000227ab9 */ /* 0x000fe20000000a00 */
[----:B------:R-:W-:Y:S01]  /*04b0*/  ULDC.64 UR36, c[0x0][0x220] ;  /* 0x0000880000247ab9 */ /* 0x000fe20000000a00 */
[----:B01----:R-:W-:-:S06]  /*04c0*/  ULDC.64 UR38, c[0x0][0x210] ;  /* 0x0000840000267ab9 */ /* 0x003fcc0000000a00 */
.L_x_887:
[----:B------:R-:W-:Y:S01]  /*04d0*/  LOP3.LUT R0, R3, UR51, RZ, 0xfc, !PT ;  /* 0x0000003303007c12 */ /* 0x000fe2000f8efcff */
[----:B------:R-:W-:Y:S03]  /*04e0*/  BSSY B1, `(.L_x_856) ;  /* 0x0000021000017945 */ /* 0x000fe60003800000 */
[----:B------:R-:W-:Y:S02]  /*04f0*/  ISETP.NE.U32.AND P0, PT, R0, RZ, PT ;  /* 0x000000ff0000720c */ /* 0x000fe40003f05070 */
[----:B------:R-:W-:-:S11]  /*0500*/  PRMT R0, RZ, 0x7610, R0 ;  /* 0x00007610ff007816 */ /* 0x000fd60000000000 */
[----:B0-----:R-:W-:Y:S05]  /*0510*/  @!P0 BRA `(.L_x_857) ;  /* 0x0000000000288947 */ /* 0x001fea0003800000 */
[----:B------:R-:W-:Y:S01]  /*0520*/  IMAD.U32 R7, RZ, RZ, UR25 ;  /* 0x00000019ff077e24 */ /* 0x000fe2000f8e00ff */
[----:B------:R-:W-:Y:S01]  /*0530*/  MOV R4, 0x590 ;  /* 0x0000059000047802 */ /* 0x000fe20000000f00 */
[----:B------:R-:W-:Y:S02]  /*0540*/  IMAD.U32 R6, RZ, RZ, UR24 ;  /* 0x00000018ff067e24 */ /* 0x000fe4000f8e00ff */
[----:B------:R-:W-:Y:S02]  /*0550*/  IMAD.MOV.U32 R7, RZ, RZ, R2 ;  /* 0x000000ffff077224 */ /* 0x000fe400078e0002 */
[----:B------:R-:W-:Y:S02]  /*0560*/  IMAD.MOV.U32 R23, RZ, RZ, R3 ;  /* 0x000000ffff177224 */ /* 0x000fe400078e0003 */
[----:B------:R-:W-:-:S07]  /*0570*/  IMAD.U32 R5, RZ, RZ, UR51 ;  /* 0x00000033ff057e24 */ /* 0x000fce000f8e00ff */
[----:B------:R-:W-:Y:S05]  /*0580*/  CALL.REL.NOINC `($__internal_68_$__cuda_sm20_div_s64) ;  /* 0x0000001c00207944 */ /* 0x000fea0003c00000 */
[----:B------:R-:W-:Y:S01]  /*0590*/  IMAD.MOV.U32 R12, RZ, RZ, R16 ;  /* 0x000000ffff0c7224 */ /* 0x000fe200078e0010 */
[----:B------:R-:W-:Y:S01]  /*05a0*/  MOV R13, R5 ;  /* 0x00000005000d7202 */ /* 0x000fe20000000f00 */
[----:B------:R-:W-:Y:S06]  /*05b0*/  BRA `(.L_x_858) ;  /* 0x00000000004c7947 */ /* 0x000fec0003800000 */
.L_x_857:
[----:B------:R-:W0:Y:S01]  /*05c0*/  I2F.U32.RP R6, UR24 ;  /* 0x0000001800067d06 */ /* 0x000e220008209000 */
[----:B------:R-:W-:Y:S01]  /*05d0*/  ISETP.NE.U32.AND P2, PT, RZ, UR24, PT ;  /* 0x00000018ff007c0c */ /* 0x000fe2000bf45070 */
[----:B------:R-:W-:-:S06]  /*05e0*/  HFMA2.MMA R13, -RZ, RZ, 0, 0 ;  /* 0x00000000ff0d7435 */ /* 0x000fcc00000001ff */
        /* <DEDUP_REMOVED lines=16> */
.L_x_858:
[----:B------:R-:W-:Y:S05]  /*06f0*/  BSYNC B1 ;  /* 0x0000000000017941 */ /* 0x000fea0003800000 */
.L_x_856:
[----:B------:R-:W-:Y:S01]  /*0700*/  LOP3.LUT R4, R3, UR4, RZ, 0xfc, !PT ;  /* 0x0000000403047c12 */ /* 0x000fe2000f8efcff */
[----:B------:R-:W-:Y:S03]  /*0710*/  BSSY B1, `(.L_x_859) ;  /* 0x0000029000017945 */ /* 0x000fe60003800000 */
        /* <DEDUP_REMOVED lines=8> */
[----:B------:R-:W-:Y:S05]  /*07a0*/  CALL.REL.NOINC `($__internal_68_$__cuda_sm20_div_s64) ;  /* 0x0000001800987944 */ /* 0x000fea0003c00000 */
[----:B------:R-:W-:-:S05]  /*07b0*/  IADD3 R23, P0, RZ, -R16, RZ ;  /* 0x80000010ff177210 */ /* 0x000fca0007f1e0ff */
[----:B------:R-:W-:Y:S02]  /*07c0*/  IMAD.X R4, RZ, RZ, ~R5, P0 ;  /* 0x000000ffff047224 */ /* 0x000fe400000e0e05 */
[----:B------:R-:W-:-:S04]  /*07d0*/  IMAD.WIDE.U32 R14, R23, UR20, R2 ;  /* 0x00000014170e7c25 */ /* 0x000fc8000f8e0002 */
[----:B------:R-:W-:Y:S02]  /*07e0*/  IMAD R4, R4, UR20, RZ ;  /* 0x0000001404047c24 */ /* 0x000fe4000f8e02ff */
[----:B------:R-:W-:Y:S02]  /*07f0*/  IMAD.MOV.U32 R7, RZ, RZ, R14 ;  /* 0x000000ffff077224 */ /* 0x000fe400078e000e */
[----:B------:R-:W-:Y:S02]  /*0800*/  IMAD R23, R23, UR4, R4 ;  /* 0x0000000417177c24 */ /* 0x000fe4000f8e0204 */
[----:B------:R-:W-:-:S03]  /*0810*/  IMAD.MOV.U32 R4, RZ, RZ, R16 ;  /* 0x000000ffff047224 */ /* 0x000fc600078e0010 */
[----:B------:R-:W-:Y:S01]  /*0820*/  IADD3 R23, R15, R23, RZ ;  /* 0x000000170f177210 */ /* 0x000fe20007ffe0ff */
[----:B------:R-:W-:Y:S06]  /*0830*/  BRA `(.L_x_861) ;  /* 0x0000000000587947 */ /* 0x000fec0003800000 */
.L_x_860:
        /* <DEDUP_REMOVED lines=22> */
.L_x_861:
[----:B------:R-:W-:Y:S05]  /*09a0*/  BSYNC B1 ;  /* 0x0000000000017941 */ /* 0x000fea0003800000 */
.L_x_859:
[----:B------:R-:W-:Y:S01]  /*09b0*/  LOP3.LUT R6, R5, UR5, RZ, 0xfc, !PT ;  /* 0x0000000505067c12 */ /* 0x000fe2000f8efcff */
[----:B------:R-:W-:Y:S03]  /*09c0*/  BSSY B1, `(.L_x_862) ;  /* 0x000001b000017945 */ /* 0x000fe60003800000 */
[----:B------:R-:W-:-:S13]  /*09d0*/  ISETP.NE.U32.AND P0, PT, R6, RZ, PT ;  /* 0x000000ff0600720c */ /* 0x000fda0003f05070 */
[----:B------:R-:W-:Y:S05]  /*09e0*/  @!P0 BRA `(.L_x_863) ;  /* 0x0000000000148947 */ /* 0x000fea0003800000 */
[----:B------:R-:W-:Y:S01]  /*09f0*/  IMAD.MOV.U32 R6, RZ, RZ, R4 ;  /* 0x000000ffff067224 */ /* 0x000fe200078e0004 */
[----:B------:R-:W-:Y:S01]  /*0a00*/  MOV R4, 0xa30 ;  /* 0x00000a3000047802 */ /* 0x000fe20000000f00 */
[----:B------:R-:W-:-:S07]  /*0a10*/  IMAD.MOV.U32 R16, RZ, RZ, R5 ;  /* 0x000000ffff107224 */ /* 0x000fce00078e0005 */
[----:B------:R-:W-:Y:S05]  /*0a20*/  CALL.REL.NOINC `($__internal_69_$__cuda_sm20_rem_s64) ;  /* 0x0000001c00487944 */ /* 0x000fea0003c00000 */
[----:B------:R-:W-:Y:S05]  /*0a30*/  BRA `(.L_x_864) ;  /* 0x00000000004c7947 */ /* 0x000fea0003800000 */
.L_x_863:
[----:B------:R-:W0:Y:S01]  /*0a40*/  I2F.U32.RP R5, UR55 ;  /* 0x0000003700057d06 */ /* 0x000e220008209000 */
[----:B------:R-:W-:-:S07]  /*0a50*/  ISETP.NE.U32.AND P1, PT, RZ, UR55, PT ;  /* 0x00000037ff007c0c */ /* 0x000fce000bf25070 */
[----:B0-----:R-:W0:Y:S02]  /*0a60*/  MUFU.RCP R5, R5 ;  /* 0x0000000500057308 */ /* 0x001e240000001000 */
        /* <DEDUP_REMOVED lines=14> */
[----:B------:R-:W-:-:S05]  /*0b50*/  @!P1 LOP3.LUT R4, RZ, UR55, RZ, 0x33, !PT ;  /* 0x00000037ff049c12 */ /* 0x000fca000f8e33ff */
[----:B------:R-:W-:-:S07]  /*0b60*/  IMAD.MOV.U32 R14, RZ, RZ, R4 ;  /* 0x000000ffff0e7224 */ /* 0x000fce00078e0004 */
.L_x_864:
[----:B------:R-:W-:Y:S05]  /*0b70*/  BSYNC B1 ;  /* 0x0000000000017941 */ /* 0x000fea0003800000 */
.L_x_862:
[----:B------:R-:W-:Y:S01]  /*0b80*/  LOP3.LUT R4, R23, UR56, RZ, 0xfc, !PT ;  /* 0x0000003817047c12 */ /* 0x000fe2000f8efcff */
[----:B------:R-:W-:Y:S03]  /*0b90*/  BSSY B1, `(.L_x_865) ;  /* 0x0000028000017945 */ /* 0x000fe60003800000 */
[----:B------:R-:W-:-:S13]  /*0ba0*/  ISETP.NE.U32.AND P0, PT, R4, RZ, PT ;  /* 0x000000ff0400720c */ /* 0x000fda0003f05070 */
[----:B------:R-:W-:Y:S05]  /*0bb0*/  @!P0 BRA `(.L_x_866) ;  /* 0x00000000003c8947 */ /* 0x000fea0003800000 */
[----:B------:R-:W-:Y:S01]  /*0bc0*/  ULDC.64 UR40, c[0x0][0x220] ;  /* 0x0000880000287ab9 */ /* 0x000fe20000000a00 */
[----:B------:R-:W-:Y:S01]  /*0bd0*/  MOV R4, 0xc10 ;  /* 0x00000c1000047802 */ /* 0x000fe20000000f00 */
[----:B------:R-:W-:Y:S02]  /*0be0*/  IMAD.U32 R6, RZ, RZ, UR40 ;  /* 0x00000028ff067e24 */ /* 0x000fe4000f8e00ff */
[----:B------:R-:W-:-:S07]  /*0bf0*/  IMAD.U32 R5, RZ, RZ, UR41 ;  /* 0x00000029ff057e24 */ /* 0x000fce000f8e00ff */
[----:B------:R-:W-:Y:S05]  /*0c00*/  CALL.REL.NOINC `($__internal_68_$__cuda_sm20_div_s64) ;  /* 0x0000001400807944 */ /* 0x000fea0003c00000 */
[----:B------:R-:W-:Y:S01]  /*0c10*/  IADD3 R17, P0, RZ, -R16, RZ ;  /* 0x80000010ff117210 */ /* 0x000fe20007f1e0ff */
[----:B------:R-:W-:-:S03]  /*0c20*/  IMAD.MOV.U32 R22, RZ, RZ, R7 ;  /* 0x000000ffff167224 */ /* 0x000fc600078e0007 */
[----:B------:R-:W-:Y:S01]  /*0c30*/  IADD3.X R4, RZ, ~R5, RZ, P0, !PT ;  /* 0x80000005ff047210 */ /* 0x000fe200007fe4ff */
[----:B------:R-:W-:-:S04]  /*0c40*/  IMAD.WIDE.U32 R18, R17, UR36, R22 ;  /* 0x0000002411127c25 */ /* 0x000fc8000f8e0016 */
[----:B------:R-:W-:Y:S02]  /*0c50*/  IMAD R4, R4, UR36, RZ ;  /* 0x0000002404047c24 */ /* 0x000fe4000f8e02ff */
[----:B------:R-:W-:Y:S02]  /*0c60*/  IMAD.MOV.U32 R7, RZ, RZ, R18 ;  /* 0x000000ffff077224 */ /* 0x000fe400078e0012 */
[----:B------:R-:W-:Y:S02]  /*0c70*/  IMAD R17, R17, UR37, R4 ;  /* 0x0000002511117c24 */ /* 0x000fe4000f8e0204 */
[----:B------:R-:W-:Y:S02]  /*0c80*/  IMAD.MOV.U32 R4, RZ, RZ, R16 ;  /* 0x000000ffff047224 */ /* 0x000fe400078e0010 */
[----:B------:R-:W-:Y:S01]  /*0c90*/  IMAD.IADD R6, R19, 0x1, R17 ;  /* 0x0000000113067824 */ /* 0x000fe200078e0211 */
[----:B------:R-:W-:Y:S06]  /*0ca0*/  BRA `(.L_x_867) ;  /* 0x0000000000587947 */ /* 0x000fec0003800000 */
.L_x_866:
        /* <DEDUP_REMOVED lines=22> */
.L_x_867:
[----:B------:R-:W-:Y:S05]  /*0e10*/  BSYNC B1 ;  /* 0x0000000000017941 */ /* 0x000fea0003800000 */
.L_x_865:
[C---:B------:R-:W-:Y:S01]  /*0e20*/  ISETP.GT.U32.AND P3, PT, R4.reuse, R8, PT ;  /* 0x000000080400720c */ /* 0x040fe20003f64070 */
[----:B------:R-:W-:Y:S01]  /*0e30*/  BSSY B1, `(.L_x_868) ;  /* 0x0000066000017945 */ /* 0x000fe20003800000 */
[----:B------:R-:W-:Y:S02]  /*0e40*/  ISETP.LT.U32.AND P2, PT, R4, 0x1, PT ;  /* 0x000000010400780c */ /* 0x000fe40003f41070 */
[----:B------:R-:W-:Y:S02]  /*0e50*/  ISETP.GT.AND.EX P3, PT, R5, UR7, PT, P3 ;  /* 0x0000000705007c0c */ /* 0x000fe4000bf64330 */
[----:B------:R-:W-:Y:S02]  /*0e60*/  ISETP.GE.U32.AND P5, PT, R7, UR15, PT ;  /* 0x0000000f07007c0c */ /* 0x000fe4000bfa6070 */
[----:B------:R-:W-:Y:S02]  /*0e70*/  ISETP.LT.OR.EX P2, PT, R5, RZ, P3, P2 ;  /* 0x000000ff0500720c */ /* 0x000fe40001f41720 */
[----:B------:R-:W-:-:S02]  /*0e80*/  ISETP.NE.U32.AND P0, PT, R7, RZ, PT ;  /* 0x000000ff0700720c */ /* 0x000fc40003f05070 */
[C---:B------:R-:W-:Y:S02]  /*0e90*/  ISETP.LT.U32.AND P4, PT, R7.reuse, UR11, PT ;  /* 0x0000000b07007c0c */ /* 0x040fe4000bf81070 */
[----:B------:R-:W-:Y:S02]  /*0ea0*/  ISETP.LE.U32.AND P1, PT, R7, R10, PT ;  /* 0x0000000a0700720c */ /* 0x000fe40003f23070 */
[C---:B------:R-:W-:Y:S02]  /*0eb0*/  ISETP.GE.AND.EX P5, PT, R6.reuse, UR49, PT, P5 ;  /* 0x0000003106007c0c */ /* 0x040fe4000bfa6350 */
[C---:B------:R-:W-:Y:S02]  /*0ec0*/  ISETP.NE.AND.EX P0, PT, R6.reuse, RZ, PT, P0 ;  /* 0x000000ff0600720c */ /* 0x040fe40003f05300 */
[C---:B------:R-:W-:Y:S02]  /*0ed0*/  ISETP.LE.AND.EX P6, PT, R6.reuse, UR8, PT, P1 ;  /* 0x0000000806007c0c */ /* 0x040fe4000bfc3310 */
[----:B------:R-:W-:-:S02]  /*0ee0*/  ISETP.LT.AND.EX P4, PT, R6, UR48, P5, P4 ;  /* 0x0000003006007c0c */ /* 0x000fc4000af81340 */
[----:B------:R-:W-:Y:S01]  /*0ef0*/  ISETP.LE.AND.EX P3, PT, R6, UR8, P0, P1 ;  /* 0x0000000806007c0c */ /* 0x000fe20008763310 */
[----:B------:R-:W-:-:S12]  /*0f00*/  @P2 BRA `(.L_x_869) ;  /* 0x0000000400602947 */ /* 0x000fd80003800000 */
[----:B------:R-:W-:Y:S01]  /*0f10*/  IADD3 R18, P5, -R4, R8, RZ ;  /* 0x0000000804127210 */ /* 0x000fe20007fbe1ff */
[----:B------:R-:W-:Y:S01]  /*0f20*/  BSSY B2, `(.L_x_870) ;  /* 0x000001b000027945 */ /* 0x000fe20003800000 */
[----:B------:R-:W-:Y:S02]  /*0f30*/  IADD3 R16, P2, R7, R10, RZ ;  /* 0x0000000a07107210 */ /* 0x000fe40007f5e0ff */
[----:B------:R-:W-:Y:S02]  /*0f40*/  IADD3.X R19, ~R5, UR7, RZ, P5, !PT ;  /* 0x0000000705137c10 */ /* 0x000fe4000affe5ff */
[C---:B------:R-:W-:Y:S02]  /*0f50*/  IADD3.X R17, R6.reuse, UR8, RZ, P2, !PT ;  /* 0x0000000806117c10 */ /* 0x040fe400097fe4ff */
[----:B------:R-:W-:Y:S01]  /*0f60*/  ISETP.LE.AND.EX P1, PT, R6, UR8, PT, P1 ;  /* 0x0000000806007c0c */ /* 0x000fe2000bf23310 */
[----:B------:R-:W-:Y:S02]  /*0f70*/  IMAD R19, R19, UR9, RZ ;  /* 0x0000000913137c24 */ /* 0x000fe4000f8e02ff */
[----:B------:R-:W-:-:S04]  /*0f80*/  IMAD.WIDE.U32 R16, R18, UR9, R16 ;  /* 0x0000000912107c25 */ /* 0x000fc8000f8e0010 */
[----:B------:R-:W-:Y:S01]  /*0f90*/  IMAD R19, R18, UR10, R19 ;  /* 0x0000000a12137c24 */ /* 0x000fe2000f8e0213 */
[----:B------:R-:W-:-:S03]  /*0fa0*/  ISETP.GE.U32.AND P2, PT, R16, UR22, PT ;  /* 0x0000001610007c0c */ /* 0x000fc6000bf46070 */
[----:B------:R-:W-:-:S05]  /*0fb0*/  IMAD.IADD R23, R17, 0x1, R19 ;  /* 0x0000000111177824 */ /* 0x000fca00078e0213 */
[----:B------:R-:W-:-:S13]  /*0fc0*/  ISETP.GE.AND.EX P2, PT, R23, UR50, PT, P2 ;  /* 0x0000003217007c0c */ /* 0x000fda000bf46320 */
[----:B------:R-:W-:Y:S05]  /*0fd0*/  @P2 BRA `(.L_x_871) ;  /* 0x00000000003c2947 */ /* 0x000fea0003800000 */
[C---:B------:R-:W-:Y:S02]  /*0fe0*/  IMAD R17, R12.reuse, UR54, RZ ;  /* 0x000000360c117c24 */ /* 0x040fe4000f8e02ff */
[----:B------:R-:W-:-:S04]  /*0ff0*/  IMAD.WIDE.U32 R20, R12, UR28, RZ ;  /* 0x0000001c0c147c25 */ /* 0x000fc8000f8e00ff */
[----:B------:R-:W-:-:S05]  /*1000*/  IMAD R17, R13, UR28, R17 ;  /* 0x0000001c0d117c24 */ /* 0x000fca000f8e0211 */
[----:B------:R-:W-:Y:S01]  /*1010*/  IADD3 R21, R21, R17, RZ ;  /* 0x0000001115157210 */ /* 0x000fe20007ffe0ff */
[----:B------:R-:W-:Y:S02]  /*1020*/  IMAD R17, R15, UR22, RZ ;  /* 0x000000160f117c24 */ /* 0x000fe4000f8e02ff */
[----:B------:R-:W-:-:S04]  /*1030*/  IMAD.WIDE.U32 R20, R14, UR22, R20 ;  /* 0x000000160e147c25 */ /* 0x000fc8000f8e0014 */
[----:B------:R-:W-:Y:S01]  /*1040*/  IMAD R0, R14, UR50, R17 ;  /* 0x000000320e007c24 */ /* 0x000fe2000f8e0211 */
[----:B------:R-:W-:-:S04]  /*1050*/  IADD3 R17, P2, R16, R20, RZ ;  /* 0x0000001410117210 */ /* 0x000fc80007f5e0ff */
[----:B------:R-:W-:Y:S02]  /*1060*/  IADD3.X R20, R23, R21, R0, P2, !PT ;  /* 0x0000001517147210 */ /* 0x000fe400017fe400 */
[----:B------:R-:W-:-:S04]  /*1070*/  LEA R16, P2, R17, UR34, 0x1 ;  /* 0x0000002211107c11 */ /* 0x000fc8000f8408ff */
[----:B------:R-:W-:-:S05]  /*1080*/  LEA.HI.X R17, R17, UR35, R20, 0x1, P2 ;  /* 0x0000002311117c11 */ /* 0x000fca00090f0c14 */
[----:B------:R-:W2:Y:S02]  /*1090*/  LDG.E.U16 R16, desc[UR30][R16.64] ;  /* 0x0000001e10107981 */ /* 0x000ea4000c1e1500 */
[----:B--2---:R-:W-:-:S04]  /*10a0*/  IMAD.U32 R0, R16, 0x10000, RZ ;  /* 0x0001000010007824 */ /* 0x004fc800078e00ff */
[----:B------:R-:W-:-:S05]  /*10b0*/  FADD.FTZ R0, RZ, R0 ;  /* 0x00000000ff007221 */ /* 0x000fca0000010000 */
[----:B------:R-:W-:-:S07]  /*10c0*/  F2FP.BF16.F32.PACK_AB R0, RZ, R0 ;  /* 0x00000000ff00723e */ /* 0x000fce00000010ff */
.L_x_871:
[----:B------:R-:W-:Y:S05]  /*10d0*/  BSYNC B2 ;  /* 0x0000000000027941 */ /* 0x000fea0003800000 */
.L_x_870:
[----:B------:R-:W-:Y:S05]  /*10e0*/  @P0 BRA P1, `(.L_x_872) ;  /* 0x0000000000880947 */ /* 0x000fea0000800000 */
[----:B------:R-:W-:Y:S05]  /*10f0*/  @!P4 BRA `(.L_x_869) ;  /* 0x0000000000e4c947 */ /* 0x000fea0003800000 */
[----:B------:R-:W-:Y:S01]  /*1100*/  IADD3 R20, P1, R7, -UR11, RZ ;  /* 0x8000000b07147c10 */ /* 0x000fe2000ff3e0ff */
[----:B------:R-:W-:Y:S02]  /*1110*/  IMAD.U32 R16, RZ, RZ, UR12 ;  /* 0x0000000cff107e24 */ /* 0x000fe4000f8e00ff */
[----:B------:R-:W-:Y:S01]  /*1120*/  IMAD.U32 R17, RZ, RZ, UR52 ;  /* 0x00000034ff117e24 */ /* 0x000fe2000f8e00ff */
[----:B------:R-:W-:Y:S02]  /*1130*/  IADD3.X R21, R6, ~UR48, RZ, P1, !PT ;  /* 0x8000003006157c10 */ /* 0x000fe40008ffe4ff */
[----:B------:R-:W-:Y:S01]  /*1140*/  IADD3 R23, P2, RZ, -R20, RZ ;  /* 0x80000014ff177210 */ /* 0x000fe20007f5e0ff */
[----:B------:R-:W-:Y:S01]  /*1150*/  IMAD.WIDE.U32 R16, R18, UR9, R16 ;  /* 0x0000000912107c25 */ /* 0x000fe2000f8e0010 */
[----:B------:R-:W-:-:S03]  /*1160*/  ISETP.LT.AND P1, PT, R21, RZ, PT ;  /* 0x000000ff1500720c */ /* 0x000fc60003f21270 */
[----:B------:R-:W-:Y:S01]  /*1170*/  IMAD.X R18, RZ, RZ, ~R21, P2 ;  /* 0x000000ffff127224 */ /* 0x000fe200010e0e15 */
[----:B------:R-:W-:-:S04]  /*1180*/  SEL R23, R23, R20, P1 ;  /* 0x0000001417177207 */ /* 0x000fc80000800000 */
[----:B------:R-:W-:Y:S02]  /*1190*/  SEL R21, R18, R21, P1 ;  /* 0x0000001512157207 */ /* 0x000fe40000800000 */
[----:B------:R-:W-:-:S04]  /*11a0*/  IADD3 R18, P1, R16, R23, RZ ;  /* 0x0000001710127210 */ /* 0x000fc80007f3e0ff */
[----:B------:R-:W-:Y:S02]  /*11b0*/  IADD3.X R21, R21, R19, R17, P1, !PT ;  /* 0x0000001315157210 */ /* 0x000fe40000ffe411 */
[----:B------:R-:W-:-:S04]  /*11c0*/  ISETP.GE.U32.AND P1, PT, R18, UR22, PT ;  /* 0x0000001612007c0c */ /* 0x000fc8000bf26070 */
[----:B------:R-:W-:-:S04]  /*11d0*/  ISETP.GE.AND.EX P1, PT, R21, UR50, PT, P1 ;  /* 0x0000003215007c0c */ /* 0x000fc8000bf26310 */
[----:B------:R-:W-:-:S13]  /*11e0*/  ISETP.LT.OR P1, PT, R21, RZ, P1 ;  /* 0x000000ff1500720c */ /* 0x000fda0000f21670 */
[----:B------:R-:W-:Y:S05]  /*11f0*/  @P1 BRA `(.L_x_869) ;  /* 0x0000000000a41947 */ /* 0x000fea0003800000 */
[C---:B------:R-:W-:Y:S02]  /*1200*/  IMAD R19, R12.reuse, UR54, RZ ;  /* 0x000000360c137c24 */ /* 0x040fe4000f8e02ff */
[----:B------:R-:W-:-:S04]  /*1210*/  IMAD.WIDE.U32 R16, R12, UR28, RZ ;  /* 0x0000001c0c107c25 */ /* 0x000fc8000f8e00ff */
[----:B------:R-:W-:-:S04]  /*1220*/  IMAD R19, R13, UR28, R19 ;  /* 0x0000001c0d137c24 */ /* 0x000fc8000f8e0213 */
[----:B------:R-:W-:Y:S02]  /*1230*/  IMAD.IADD R17, R17, 0x1, R19 ;  /* 0x0000000111117824 */ /* 0x000fe400078e0213 */
[----:B------:R-:W-:Y:S02]  /*1240*/  IMAD R19, R15, UR22, RZ ;  /* 0x000000160f137c24 */ /* 0x000fe4000f8e02ff */
[----:B------:R-:W-:-:S04]  /*1250*/  IMAD.WIDE.U32 R16, R14, UR22, R16 ;  /* 0x000000160e107c25 */ /* 0x000fc8000f8e0010 */
[----:B------:R-:W-:Y:S01]  /*1260*/  IMAD R19, R14, UR50, R19 ;  /* 0x000000320e137c24 */ /* 0x000fe2000f8e0213 */
[----:B------:R-:W-:-:S04]  /*1270*/  IADD3 R18, P1, R18, R16, RZ ;  /* 0x0000001012127210 */ /* 0x000fc80007f3e0ff */
[----:B------:R-:W-:Y:S02]  /*1280*/  IADD3.X R17, R21, R17, R19, P1, !PT ;  /* 0x0000001115117210 */ /* 0x000fe40000ffe413 */
[----:B------:R-:W-:-:S04]  /*1290*/  LEA R16, P1, R18, UR34, 0x1 ;  /* 0x0000002212107c11 */ /* 0x000fc8000f8208ff */
[----:B------:R-:W-:-:S05]  /*12a0*/  LEA.HI.X R17, R18, UR35, R17, 0x1, P1 ;  /* 0x0000002312117c11 */ /* 0x000fca00088f0c11 */
[----:B------:R-:W2:Y:S01]  /*12b0*/  LDG.E.U16 R16, desc[UR30][R16.64] ;  /* 0x0000001e10107981 */ /* 0x000ea2000c1e1500 */
[----:B------:R-:W-:Y:S02]  /*12c0*/  IMAD.U32 R0, R0, 0x10000, RZ ;  /* 0x0001000000007824 */ /* 0x000fe400078e00ff */
[----:B--2---:R-:W-:-:S04]  /*12d0*/  IMAD.U32 R19, R16, 0x10000, RZ ;  /* 0x0001000010137824 */ /* 0x004fc800078e00ff */
[----:B------:R-:W-:-:S05]  /*12e0*/  FADD.FTZ R0, R0, R19 ;  /* 0x0000001300007221 */ /* 0x000fca0000010000 */
[----:B------:R-:W-:Y:S01]  /*12f0*/  F2FP.BF16.F32.PACK_AB R0, RZ, R0 ;  /* 0x00000000ff00723e */ /* 0x000fe200000010ff */
[----:B------:R-:W-:Y:S06]  /*1300*/  BRA `(.L_x_869) ;  /* 0x0000000000607947 */ /* 0x000fec0003800000 */
.L_x_872:
[----:B------:R-:W-:-:S04]  /*1310*/  IADD3 R16, P1, -R7, R10, RZ ;  /* 0x0000000a07107210 */ /* 0x000fc80007f3e1ff */
[----:B------:R-:W-:-:S03]  /*1320*/  IADD3.X R17, ~R6, UR8, RZ, P1, !PT ;  /* 0x0000000806117c10 */ /* 0x000fc60008ffe5ff */
[----:B------:R-:W-:-:S05]  /*1330*/  IMAD.WIDE.U32 R16, R18, UR9, R16 ;  /* 0x0000000912107c25 */ /* 0x000fca000f8e0010 */
[----:B------:R-:W-:Y:S02]  /*1340*/  IADD3 R21, R19, R17, RZ ;  /* 0x0000001113157210 */ /* 0x000fe40007ffe0ff */
        /* <DEDUP_REMOVED lines=19> */
[----:B------:R-:W-:-:S07]  /*1480*/  F2FP.BF16.F32.PACK_AB R0, RZ, R0 ;  /* 0x00000000ff00723e */ /* 0x000fce00000010ff */
.L_x_869:
[----:B------:R-:W-:Y:S05]  /*1490*/  BSYNC B1 ;  /* 0x0000000000017941 */ /* 0x000fea0003800000 */
.L_x_868:
[C---:B------:R-:W-:Y:S01]  /*14a0*/  ISETP.GE.U32.AND P1, PT, R4.reuse, UR14, PT ;  /* 0x0000000e04007c0c */ /* 0x040fe2000bf26070 */
[----:B------:R-:W-:Y:S01]  /*14b0*/  BSSY B2, `(.L_x_873) ;  /* 0x00000ae000027945 */ /* 0x000fe20003800000 */
[----:B------:R-:W-:-:S03]  /*14c0*/  ISETP.LT.U32.AND P2, PT, R4, UR13, PT ;  /* 0x0000000d04007c0c */ /* 0x000fc6000bf41070 */
[----:B------:R-:W-:Y:S01]  /*14d0*/  BSSY B1, `(.L_x_874) ;  /* 0x0000087000017945 */ /* 0x000fe20003800000 */
[C---:B------:R-:W-:Y:S02]  /*14e0*/  ISETP.GE.AND.EX P1, PT, R5.reuse, UR17, PT, P1 ;  /* 0x0000001105007c0c */ /* 0x040fe4000bf26310 */
[----:B------:R-:W-:-:S13]  /*14f0*/  ISETP.LT.AND.EX P2, PT, R5, UR16, PT, P2 ;  /* 0x0000001005007c0c */ /* 0x000fda000bf41320 */
[----:B------:R-:W-:Y:S05]  /*1500*/  @P1 BRA P2, `(.L_x_875) ;  /* 0x0000000000081947 */ /* 0x000fea0001000000 */
[----:B------:R-:W-:Y:S05]  /*1510*/  @!P3 BRA `(.L_x_876) ;  /* 0x000000080000b947 */ /* 0x000fea0003800000 */
[----:B------:R-:W-:Y:S05]  /*1520*/  BRA `(.L_x_877) ;  /* 0x0000000400847947 */ /* 0x000fea0003800000 */
.L_x_875:
[----:B------:R-:W-:Y:S01]  /*1530*/  IADD3 R16, P1, R4, -UR13, RZ ;  /* 0x8000000d04107c10 */ /* 0x000fe2000ff3e0ff */
[----:B------:R-:W-:Y:S01]  /*1540*/  IMAD.U32 R21, RZ, RZ, UR7 ;  /* 0x00000007ff157e24 */ /* 0x000fe2000f8e00ff */
[----:B------:R-:W-:Y:S02]  /*1550*/  BSSY B3, `(.L_x_878) ;  /* 0x0000023000037945 */ /* 0x000fe40003800000 */
[----:B------:R-:W-:Y:S02]  /*1560*/  IADD3.X R17, R5, ~UR16, RZ, P1, !PT ;  /* 0x8000001005117c10 */ /* 0x000fe40008ffe4ff */
[----:B------:R-:W-:Y:S02]  /*1570*/  IADD3 R19, P2, RZ, -R16, RZ ;  /* 0x80000010ff137210 */ /* 0x000fe40007f5e0ff */
[----:B------:R-:W-:-:S03]  /*1580*/  ISETP.LT.AND P1, PT, R17, RZ, PT ;  /* 0x000000ff1100720c */ /* 0x000fc60003f21270 */
[----:B------:R-:W-:Y:S01]  /*1590*/  IMAD.X R18, RZ, RZ, ~R17, P2 ;  /* 0x000000ffff127224 */ /* 0x000fe200010e0e11 */
[----:B------:R-:W-:-:S04]  /*15a0*/  SEL R19, R19, R16, P1 ;  /* 0x0000001013137207 */ /* 0x000fc80000800000 */
[----:B------:R-:W-:Y:S02]  /*15b0*/  SEL R16, R18, R17, P1 ;  /* 0x0000001112107207 */ /* 0x000fe40000800000 */
[----:B------:R-:W-:-:S04]  /*15c0*/  IADD3 R18, P1, P2, R19, UR13, R8 ;  /* 0x0000000d13127c10 */ /* 0x000fc8000fa3e008 */
[----:B------:R-:W-:-:S05]  /*15d0*/  IADD3.X R16, R16, UR16, R21, P1, P2 ;  /* 0x0000001010107c10 */ /* 0x000fca0008fe4415 */
[----:B------:R-:W-:Y:S02]  /*15e0*/  IMAD R19, R16, UR9, RZ ;  /* 0x0000000910137c24 */ /* 0x000fe4000f8e02ff */
[----:B------:R-:W-:-:S04]  /*15f0*/  IMAD.WIDE.U32 R16, R18, UR9, RZ ;  /* 0x0000000912107c25 */ /* 0x000fc8000f8e00ff */
[----:B------:R-:W-:Y:S01]  /*1600*/  IMAD R19, R18, UR10, R19 ;  /* 0x0000000a12137c24 */ /* 0x000fe2000f8e0213 */
[----:B------:R-:W-:-:S03]  /*1610*/  IADD3 R23, P2, P3, R16, R7, R10 ;  /* 0x0000000710177210 */ /* 0x000fc60007b5e00a */
[----:B------:R-:W-:Y:S01]  /*1620*/  IMAD.IADD R21, R17, 0x1, R19 ;  /* 0x0000000111157824 */ /* 0x000fe200078e0213 */
[----:B------:R-:W-:-:S04]  /*1630*/  ISETP.GE.U32.AND P1, PT, R23, UR22, PT ;  /* 0x0000001617007c0c */ /* 0x000fc8000bf26070 */
[----:B------:R-:W-:-:S04]  /*1640*/  IADD3.X R25, R21, UR8, R6, P2, P3 ;  /* 0x0000000815197c10 */ /* 0x000fc800097e6406 */
        /* <DEDUP_REMOVED lines=15> */
[----:B------:R-:W-:Y:S01]  /*1740*/  SHF.L.U32 R23, R0, 0x10, RZ ;  /* 0x0000001000177819 */ /* 0x000fe200000006ff */
[----:B--2---:R-:W-:-:S04]  /*1750*/  IMAD.U32 R0, R18, 0x10000, RZ ;  /* 0x0001000012007824 */ /* 0x004fc800078e00ff */
[----:B------:R-:W-:-:S05]  /*1760*/  FADD.FTZ R0, R23, R0 ;  /* 0x0000000017007221 */ /* 0x000fca0000010000 */
[----:B------:R-:W-:-:S07]  /*1770*/  F2FP.BF16.F32.PACK_AB R0, RZ, R0 ;  /* 0x00000000ff00723e */ /* 0x000fce00000010ff */
.L_x_879:
[----:B------:R-:W-:Y:S05]  /*1780*/  BSYNC B3 ;  /* 0x0000000000037941 */ /* 0x000fea0003800000 */
.L_x_878:
[----:B------:R-:W-:Y:S05]  /*1790*/  @P0 BRA P6, `(.L_x_880) ;  /* 0x0000000000880947 */ /* 0x000fea0003000000 */
[----:B------:R-:W-:Y:S05]  /*17a0*/  @!P4 BREAK B1 ;  /* 0x000000000001c942 */ /* 0x000fea0003800000 */
[----:B------:R-:W-:Y:S05]  /*17b0*/  @!P4 BRA `(.L_x_881) ;  /* 0x0000000400f4c947 */ /* 0x000fea0003800000 */
[----:B------:R-:W-:Y:S01]  /*17c0*/  IADD3 R17, P0, R7, -UR11, RZ ;  /* 0x8000000b07117c10 */ /* 0x000fe2000ff1e0ff */
[----:B------:R-:W-:Y:S03]  /*17d0*/  BSSY B3, `(.L_x_882) ;  /* 0x000001d000037945 */ /* 0x000fe60003800000 */
[----:B------:R-:W-:Y:S02]  /*17e0*/  IADD3.X R18, R6, ~UR48, RZ, P0, !PT ;  /* 0x8000003006127c10 */ /* 0x000fe400087fe4ff */
[----:B------:R-:W-:Y:S02]  /*17f0*/  IADD3 R20, P1, RZ, -R17, RZ ;  /* 0x80000011ff147210 */ /* 0x000fe40007f3e0ff */
[----:B------:R-:W-:-:S03]  /*1800*/  ISETP.LT.AND P0, PT, R18, RZ, PT ;  /* 0x000000ff1200720c */ /* 0x000fc60003f01270 */
[----:B------:R-:W-:Y:S01]  /*1810*/  IMAD.X R19, RZ, RZ, ~R18, P1 ;  /* 0x000000ffff137224 */ /* 0x000fe200008e0e12 */
[----:B------:R-:W-:-:S04]  /*1820*/  SEL R17, R20, R17, P0 ;  /* 0x0000001114117207 */ /* 0x000fc80000000000 */
[----:B------:R-:W-:Y:S02]  /*1830*/  SEL R18, R19, R18, P0 ;  /* 0x0000001213127207 */ /* 0x000fe40000000000 */
[----:B------:R-:W-:-:S04]  /*1840*/  IADD3 R19, P0, P1, R16, UR12, R17 ;  /* 0x0000000c10137c10 */ /* 0x000fc8000f91e011 */
[----:B------:R-:W-:Y:S02]  /*1850*/  IADD3.X R21, R21, UR52, R18, P0, P1 ;  /* 0x0000003415157c10 */ /* 0x000fe400087e2412 */
        /* <DEDUP_REMOVED lines=20> */
.L_x_883:
[----:B------:R-:W-:Y:S05]  /*19a0*/  BSYNC B3 ;  /* 0x0000000000037941 */ /* 0x000fea0003800000 */
.L_x_882:
[----:B------:R-:W-:Y:S05]  /*19b0*/  BRA `(.L_x_884) ;  /* 0x0000000000e07947 */ /* 0x000fea0003800000 */
.L_x_880:
[----:B------:R-:W-:Y:S01]  /*19c0*/  IADD3 R19, P0, P1, R16, R10, -R7 ;  /* 0x0000000a10137210 */ /* 0x000fe2000791e807 */
[----:B------:R-:W-:Y:S03]  /*19d0*/  BSSY B3, `(.L_x_877) ;  /* 0x0000016000037945 */ /* 0x000fe60003800000 */
[----:B------:R-:W-:Y:S02]  /*19e0*/  IADD3.X R21, R21, UR8, ~R6, P0, P1 ;  /* 0x0000000815157c10 */ /* 0x000fe400087e2c06 */
        /* <DEDUP_REMOVED lines=16> */
[----:B------:R-:W-:Y:S01]  /*1af0*/  IMAD.U32 R19, R0, 0x10000, RZ ;  /* 0x0001000000137824 */ /* 0x000fe200078e00ff */
[----:B--2---:R-:W-:-:S05]  /*1b00*/  SHF.L.U32 R0, R16, 0x10, RZ ;  /* 0x0000001010007819 */ /* 0x004fca00000006ff */
[----:B------:R-:W-:-:S05]  /*1b10*/  FADD.FTZ R0, R19, R0 ;  /* 0x0000000013007221 */ /* 0x000fca0000010000 */
[----:B------:R-:W-:-:S07]  /*1b20*/  F2FP.BF16.F32.PACK_AB R0, RZ, R0 ;  /* 0x00000000ff00723e */ /* 0x000fce00000010ff */
.L_x_885:
[----:B------:R-:W-:Y:S05]  /*1b30*/  BSYNC B3 ;  /* 0x0000000000037941 */ /* 0x000fea0003800000 */
.L_x_877:
[----:B------:R-:W-:Y:S01]  /*1b40*/  IADD3 R19, P0, R4, R8, RZ ;  /* 0x0000000804137210 */ /* 0x000fe20007f1e0ff */
[----:B------:R-:W-:Y:S01]  /*1b50*/  BSSY B3, `(.L_x_876) ;  /* 0x000001c000037945 */ /* 0x000fe20003800000 */
[----:B------:R-:W-:Y:S02]  /*1b60*/  IADD3 R16, P1, -R7, R10, RZ ;  /* 0x0000000a07107210 */ /* 0x000fe40007f3e1ff */
[----:B------:R-:W-:Y:S02]  /*1b70*/  IADD3.X R18, R5, UR7, RZ, P0, !PT ;  /* 0x0000000705127c10 */ /* 0x000fe400087fe4ff */
[----:B------:R-:W-:-:S03]  /*1b80*/  IADD3.X R17, ~R6, UR8, RZ, P1, !PT ;  /* 0x0000000806117c10 */ /* 0x000fc60008ffe5ff */
[----:B------:R-:W-:Y:S02]  /*1b90*/  IMAD R18, R18, UR9, RZ ;  /* 0x0000000912127c24 */ /* 0x000fe4000f8e02ff */
[----:B------:R-:W-:-:S04]  /*1ba0*/  IMAD.WIDE.U32 R16, R19, UR9, R16 ;  /* 0x0000000913107c25 */ /* 0x000fc8000f8e0010 */
[----:B------:R-:W-:Y:S01]  /*1bb0*/  IMAD R19, R19, UR10, R18 ;  /* 0x0000000a13137c24 */ /* 0x000fe2000f8e0212 */
[----:B------:R-:W-:-:S03]  /*1bc0*/  ISETP.GE.U32.AND P0, PT, R16, UR22, PT ;  /* 0x0000001610007c0c */ /* 0x000fc6000bf06070 */
[----:B------:R-:W-:-:S05]  /*1bd0*/  IMAD.IADD R21, R17, 0x1, R19 ;  /* 0x0000000111157824 */ /* 0x000fca00078e0213 */
        /* <DEDUP_REMOVED lines=19> */
.L_x_886:
[----:B------:R-:W-:Y:S05]  /*1d10*/  BSYNC B3 ;  /* 0x0000000000037941 */ /* 0x000fea0003800000 */
.L_x_876:
[----:B------:R-:W-:Y:S05]  /*1d20*/  @!P4 BREAK B1 ;  /* 0x000000000001c942 */ /* 0x000fea0003800000 */
[----:B------:R-:W-:Y:S05]  /*1d30*/  @!P4 BRA `(.L_x_881) ;  /* 0x000000000094c947 */ /* 0x000fea0003800000 */
.L_x_884:
[----:B------:R-:W-:Y:S05]  /*1d40*/  BSYNC B1 ;  /* 0x0000000000017941 */ /* 0x000fea0003800000 */
.L_x_874:
[----:B------:R-:W-:Y:S01]  /*1d50*/  IADD3 R21, P1, R4, R8, RZ ;  /* 0x0000000804157210 */ /* 0x000fe20007f3e0ff */
[----:B------:R-:W-:Y:S01]  /*1d60*/  IMAD.U32 R16, RZ, RZ, UR12 ;  /* 0x0000000cff107e24 */ /* 0x000fe2000f8e00ff */
[----:B------:R-:W-:Y:S01]  /*1d70*/  IADD3 R18, P0, R7, -UR11, RZ ;  /* 0x8000000b07127c10 */ /* 0x000fe2000ff1e0ff */
[----:B------:R-:W-:Y:S01]  /*1d80*/  IMAD.U32 R17, RZ, RZ, UR52 ;  /* 0x00000034ff117e24 */ /* 0x000fe2000f8e00ff */
[----:B------:R-:W-:Y:S02]  /*1d90*/  IADD3.X R20, R5, UR7, RZ, P1, !PT ;  /* 0x0000000705147c10 */ /* 0x000fe40008ffe4ff */
[----:B------:R-:W-:Y:S01]  /*1da0*/  IADD3.X R19, R6, ~UR48, RZ, P0, !PT ;  /* 0x8000003006137c10 */ /* 0x000fe200087fe4ff */
[----:B------:R-:W-:Y:S01]  /*1db0*/  IMAD.WIDE.U32 R16, R21, UR9, R16 ;  /* 0x0000000915107c25 */ /* 0x000fe2000f8e0010 */
[----:B------:R-:W-:Y:S02]  /*1dc0*/  IADD3 R23, P1, RZ, -R18, RZ ;  /* 0x80000012ff177210 */ /* 0x000fe40007f3e0ff */
[----:B------:R-:W-:Y:S01]  /*1dd0*/  ISETP.LT.AND P0, PT, R19, RZ, PT ;  /* 0x000000ff1300720c */ /* 0x000fe20003f01270 */
[----:B------:R-:W-:-:S02]  /*1de0*/  IMAD R20, R20, UR9, RZ ;  /* 0x0000000914147c24 */ /* 0x000fc4000f8e02ff */
[----:B------:R-:W-:Y:S01]  /*1df0*/  IMAD.X R22, RZ, RZ, ~R19, P1 ;  /* 0x000000ffff167224 */ /* 0x000fe200008e0e13 */
[----:B------:R-:W-:-:S04]  /*1e00*/  SEL R23, R23, R18, P0 ;  /* 0x0000001217177207 */ /* 0x000fc80000000000 */
[----:B------:R-:W-:Y:S01]  /*1e10*/  SEL R22, R22, R19, P0 ;  /* 0x0000001316167207 */ /* 0x000fe20000000000 */
[----:B------:R-:W-:Y:S01]  /*1e20*/  IMAD R19, R21, UR10, R20 ;  /* 0x0000000a15137c24 */ /* 0x000fe2000f8e0214 */
        /* <DEDUP_REMOVED lines=22> */
.L_x_881:
[----:B------:R-:W-:Y:S05]  /*1f90*/  BSYNC B2 ;  /* 0x0000000000027941 */ /* 0x000fea0003800000 */
.L_x_873:
[----:B------:R-:W-:Y:S02]  /*1fa0*/  IMAD.U32 R9, RZ, RZ, UR7 ;  /* 0x00000007ff097e24 */ /* 0x000fe4000f8e00ff */
[----:B------:R-:W-:Y:S02]  /*1fb0*/  IMAD.U32 R11, RZ, RZ, UR8 ;  /* 0x00000008ff0b7e24 */ /* 0x000fe4000f8e00ff */
[C---:B------:R-:W-:Y:S02]  /*1fc0*/  IMAD R21, R12.reuse, UR53, RZ ;  /* 0x000000350c157c24 */ /* 0x040fe4000f8e02ff */
[----:B------:R-:W-:-:S04]  /*1fd0*/  IMAD.WIDE.U32 R18, R12, UR26, R8 ;  /* 0x0000001a0c127c25 */ /* 0x000fc8000f8e0008 */
[----:B------:R-:W-:Y:S02]  /*1fe0*/  IMAD R15, R15, UR22, RZ ;  /* 0x000000160f0f7c24 */ /* 0x000fe4000f8e02ff */
[----:B------:R-:W-:-:S04]  /*1ff0*/  IMAD.WIDE.U32 R16, R14, UR22, R10 ;  /* 0x000000160e107c25 */ /* 0x000fc8000f8e000a */
[----:B------:R-:W-:Y:S01]  /*2000*/  IMAD R21, R13, UR26, R21 ;  /* 0x0000001a0d157c24 */ /* 0x000fe2000f8e0215 */
[----:B------:R-:W-:Y:S01]  /*2010*/  IADD3 R13, P0, R4, R18, RZ ;  /* 0x00000012040d7210 */ /* 0x000fe20007f1e0ff */
[----:B------:R-:W-:Y:S01]  /*2020*/  IMAD R15, R14, UR50, R15 ;  /* 0x000000320e0f7c24 */ /* 0x000fe2000f8e020f */
[----:B------:R-:W-:Y:S02]  /*2030*/  IADD3 R4, P1, R7, R16, RZ ;  /* 0x0000001007047210 */ /* 0x000fe40007f3e0ff */
[----:B------:R-:W-:Y:S02]  /*2040*/  IADD3.X R18, R5, R19, R21, P0, !PT ;  /* 0x0000001305127210 */ /* 0x000fe400007fe415 */
[----:B------:R-:W-:-:S03]  /*2050*/  IADD3.X R5, R6, R15, R17, P1, !PT ;  /* 0x0000000f06057210 */ /* 0x000fc60000ffe411 */
[----:B------:R-:W-:Y:S02]  /*2060*/  IMAD R18, R18, UR9, RZ ;  /* 0x0000000912127c24 */ /* 0x000fe4000f8e02ff */
[----:B------:R-:W-:-:S04]  /*2070*/  IMAD.WIDE.U32 R4, R13, UR9, R4 ;  /* 0x000000090d047c25 */ /* 0x000fc8000f8e0004 */
[----:B------:R-:W-:Y:S01]  /*2080*/  IMAD R13, R13, UR10, R18 ;  /* 0x0000000a0d0d7c24 */ /* 0x000fe2000f8e0212 */
[----:B------:R-:W-:-:S03]  /*2090*/  LEA R6, P0, R4, UR34, 0x1 ;  /* 0x0000002204067c11 */ /* 0x000fc6000f8008ff */
[----:B------:R-:W-:-:S05]  /*20a0*/  IMAD.IADD R5, R5, 0x1, R13 ;  /* 0x0000000105057824 */ /* 0x000fca00078e020d */
[----:B------:R-:W-:-:S05]  /*20b0*/  LEA.HI.X R7, R4, UR35, R5, 0x1, P0 ;  /* 0x0000002304077c11 */ /* 0x000fca00080f0c05 */
[----:B------:R-:W2:Y:S01]  /*20c0*/  LDG.E.U16 R6, desc[UR30][R6.64] ;  /* 0x0000001e06067981 */ /* 0x000ea2000c1e1500 */
[----:B------:R-:W-:-:S04]  /*20d0*/  LEA R4, P0, R2, UR38, 0x1 ;  /* 0x0000002602047c11 */ /* 0x000fc8000f8008ff */
[----:B------:R-:W-:-:S05]  /*20e0*/  LEA.HI.X R5, R2, UR39, R3, 0x1, P0 ;  /* 0x0000002702057c11 */ /* 0x000fca00080f0c03 */
[----:B------:R-:W3:Y:S01]  /*20f0*/  LDG.E.U16 R12, desc[UR30][R4.64] ;  /* 0x0000001e040c7981 */ /* 0x000ee2000c1e1500 */
[----:B------:R-:W-:Y:S01]  /*2100*/  IMAD.U32 R0, R0, 0x10000, RZ ;  /* 0x0001000000007824 */ /* 0x000fe200078e00ff */
[----:B------:R-:W-:-:S04]  /*2110*/  IADD3 R2, P0, R2, UR32, RZ ;  /* 0x0000002002027c10 */ /* 0x000fc8000ff1e0ff */
[----:B------:R-:W-:Y:S02]  /*2120*/  IADD3.X R3, R3, UR33, RZ, P0, !PT ;  /* 0x0000002103037c10 */ /* 0x000fe400087fe4ff */
[----:B------:R-:W-:-:S04]  /*2130*/  ISETP.GE.U32.AND P0, PT, R2, UR18, PT ;  /* 0x0000001202007c0c */ /* 0x000fc8000bf06070 */
[----:B------:R-:W-:Y:S01]  /*2140*/  ISETP.GE.AND.EX P0, PT, R3, UR6, PT, P0 ;  /* 0x0000000603007c0c */ /* 0x000fe2000bf06300 */
[----:B--2---:R-:W-:-:S04]  /*2150*/  IMAD.U32 R13, R6, 0x10000, RZ ;  /* 0x00010000060d7824 */ /* 0x004fc800078e00ff */
[----:B------:R-:W-:-:S06]  /*2160*/  FADD.FTZ R0, R0, R13 ;  /* 0x0000000d00007221 */ /* 0x000fcc0000010000 */
[----:B------:R-:W0:Y:S01]  /*2170*/  F2F.BF16.F32 R0, R0 ;  /* 0x0000000000007304 */ /* 0x000e220000202000 */
[----:B---3--:R-:W-:Y:S01]  /*2180*/  SHF.L.U32 R12, R12, 0x10, RZ ;  /* 0x000000100c0c7819 */ /* 0x008fe200000006ff */
[----:B0-----:R-:W-:-:S04]  /*2190*/  IMAD.U32 R13, R0, 0x10000, RZ ;  /* 0x00010000000d7824 */ /* 0x001fc800078e00ff */
[----:B------:R-:W-:-:S05]  /*21a0*/  FADD.FTZ R12, R12, R13 ;  /* 0x0000000d0c0c7221 */ /* 0x000fca0000010000 */
[----:B------:R-:W-:-:S05]  /*21b0*/  F2FP.BF16.F32.PACK_AB R12, RZ, R12 ;  /* 0x0000000cff0c723e */ /* 0x000fca00000010ff */
[----:B------:R0:W-:Y:S01]  /*21c0*/  STG.E.U16 desc[UR30][R4.64], R12 ;  /* 0x0000000c04007986 */ /* 0x0001e2000c10151e */
[----:B------:R-:W-:Y:S05]  /*21d0*/  @!P0 BRA `(.L_x_887) ;  /* 0xffffffe000bc8947 */ /* 0x000fea000383ffff */
[----:B------:R-:W-:Y:S05]  /*21e0*/  BSYNC B0 ;  /* 0x0000000000007941 */ /* 0x000fea0003800000 */
.L_x_855:
[----:B------:R-:W-:Y:S05]  /*21f0*/  WARPSYNC.ALL ;  /* 0x0000000000007948 */ /* 0x000fea0003800000 */
[----:B------:R-:W-:Y:S05]  /*2200*/  EXIT ;  /* 0x000000000000794d */ /* 0x000fea0003800000 */
        .weak           $__internal_68_$__cuda_sm20_div_s64
        .type           $__internal_68_$__cuda_sm20_div_s64,@function
        .size           $__internal_68_$__cuda_sm20_div_s64,($__internal_69_$__cuda_sm20_rem_s64 - $__internal_68_$__cuda_sm20_div_s64)
$__internal_68_$__cuda_sm20_div_s64:
        /* <DEDUP_REMOVED lines=8> */
[----:B0-----:R-:W-:Y:S01]  /*2290*/  VIADD R16, R22, 0x1ffffffe ;  /* 0x1ffffffe16107836 */ /* 0x001fe20000000000 */
[----:B------:R-:W-:-:S05]  /*22a0*/  IADD3 R22, P4, RZ, -R7, RZ ;  /* 0x80000007ff167210 */ /* 0x000fca0007f9e0ff */
        /* <DEDUP_REMOVED lines=22> */
[C---:B------:R-:W-:Y:S01]  /*2410*/  IMAD.HI.U32 R20, P1, R25.reuse, R17, R20 ;  /* 0x0000001119147227 */ /* 0x040fe20007820014 */
[----:B------:R-:W-:Y:S02]  /*2420*/  SEL R21, R22, R7, !P3 ;  /* 0x0000000716157207 */ /* 0x000fe40005800000 */
[----:B------:R-:W-:Y:S01]  /*2430*/  IADD3.X R22, RZ, ~R23, RZ, P4, !PT ;  /* 0x80000017ff167210 */ /* 0x000fe200027fe4ff */
[CC--:B------:R-:W-:Y:S02]  /*2440*/  IMAD R17, R25.reuse, R16.reuse, RZ ;  /* 0x0000001019117224 */ /* 0x0c0fe400078e02ff */
[----:B------:R-:W-:-:S03]  /*2450*/  IMAD.HI.U32 R16, R25, R16, RZ ;  /* 0x0000001019107227 */ /* 0x000fc600078e00ff */
[----:B------:R-:W-:Y:S01]  /*2460*/  IADD3 R20, P2, R17, R20, RZ ;  /* 0x0000001411147210 */ /* 0x000fe20007f5e0ff */
[----:B------:R-:W-:Y:S01]  /*2470*/  IMAD.X R17, R16, 0x1, R25, P0 ;  /* 0x0000000110117824 */ /* 0x000fe200000e0619 */
[----:B------:R-:W-:-:S03]  /*2480*/  SEL R25, R22, R23, !P3 ;  /* 0x0000001716197207 */ /* 0x000fc60005800000 */
[----:B------:R-:W-:Y:S01]  /*2490*/  IMAD.HI.U32 R16, R20, R21, RZ ;  /* 0x0000001514107227 */ /* 0x000fe200078e00ff */
[----:B------:R-:W-:-:S03]  /*24a0*/  IADD3.X R22, RZ, RZ, R17, P2, P1 ;  /* 0x000000ffff167210 */ /* 0x000fc600017e2411 */
[----:B------:R-:W-:Y:S02]  /*24b0*/  IMAD.MOV.U32 R17, RZ, RZ, RZ ;  /* 0x000000ffff117224 */ /* 0x000fe400078e00ff */
[-C--:B------:R-:W-:Y:S02]  /*24c0*/  IMAD R27, R22, R25.reuse, RZ ;  /* 0x00000019161b7224 */ /* 0x080fe400078e02ff */
[----:B------:R-:W-:-:S04]  /*24d0*/  IMAD.WIDE.U32 R16, R20, R25, R16 ;  /* 0x0000001914107225 */ /* 0x000fc800078e0010 */
[----:B------:R-:W-:-:S04]  /*24e0*/  IMAD.HI.U32 R29, R22, R25, RZ ;  /* 0x00000019161d7227 */ /* 0x000fc800078e00ff */
[----:B------:R-:W-:-:S04]  /*24f0*/  IMAD.HI.U32 R16, P0, R22, R21, R16 ;  /* 0x0000001516107227 */ /* 0x000fc80007800010 */
[----:B------:R-:W-:Y:S01]  /*2500*/  IMAD.X R29, RZ, RZ, R29, P0 ;  /* 0x000000ffff1d7224 */ /* 0x000fe200000e061d */
[----:B------:R-:W-:-:S05]  /*2510*/  IADD3 R27, P1, R27, R16, RZ ;  /* 0x000000101b1b7210 */ /* 0x000fca0007f3e0ff */
        /* <DEDUP_REMOVED lines=10> */
[----:B------:R-:W-:-:S03]  /*25c0*/  IMAD.X R21, R25, 0x1, ~R19, P1 ;  /* 0x0000000119157824 */ /* 0x000fc600008e0e13 */
[----:B------:R-:W-:Y:S02]  /*25d0*/  SEL R17, R17, R20, P0 ;  /* 0x0000001411117207 */ /* 0x000fe40000000000 */
[----:B------:R-:W-:Y:S02]  /*25e0*/  IADD3.X R20, RZ, R29, RZ, P2, !PT ;  /* 0x0000001dff147210 */ /* 0x000fe400017fe4ff */
[----:B------:R-:W-:Y:S02]  /*25f0*/  SEL R27, R16, R27, P0 ;  /* 0x0000001b101b7207 */ /* 0x000fe40000000000 */
[----:B------:R-:W-:Y:S02]  /*2600*/  SEL R21, R21, R25, P0 ;  /* 0x0000001915157207 */ /* 0x000fe40000000000 */
[----:B------:R-:W-:Y:S02]  /*2610*/  ISETP.GE.U32.AND P1, PT, R17, R18, PT ;  /* 0x000000121100720c */ /* 0x000fe40003f26070 */
[----:B------:R-:W-:-:S02]  /*2620*/  SEL R18, R20, R29, P0 ;  /* 0x0000001d14127207 */ /* 0x000fc40000000000 */
[----:B------:R-:W-:Y:S02]  /*2630*/  IADD3 R16, P2, R27, 0x1, RZ ;  /* 0x000000011b107810 */ /* 0x000fe40007f5e0ff */
[----:B------:R-:W-:Y:S02]  /*2640*/  ISETP.GE.U32.AND.EX P0, PT, R21, R19, PT, P1 ;  /* 0x000000131500720c */ /* 0x000fe40003f06110 */
[----:B------:R-:W-:Y:S01]  /*2650*/  LOP3.LUT R20, R5, R23, RZ, 0x3c, !PT ;  /* 0x0000001705147212 */ /* 0x000fe200078e3cff */
[----:B------:R-:W-:Y:S01]  /*2660*/  IMAD.X R17, RZ, RZ, R18, P2 ;  /* 0x000000ffff117224 */ /* 0x000fe200010e0612 */
[----:B------:R-:W-:Y:S02]  /*2670*/  SEL R16, R16, R27, P0 ;  /* 0x0000001b10107207 */ /* 0x000fe40000000000 */
[----:B------:R-:W-:Y:S02]  /*2680*/  ISETP.GE.AND P1, PT, R20, RZ, PT ;  /* 0x000000ff1400720c */ /* 0x000fe40003f26270 */
[----:B------:R-:W-:Y:S01]  /*2690*/  SEL R17, R17, R18, P0 ;  /* 0x0000001211117207 */ /* 0x000fe20000000000 */
[----:B------:R-:W-:Y:S01]  /*26a0*/  IMAD.MOV.U32 R18, RZ, RZ, R4 ;  /* 0x000000ffff127224 */ /* 0x000fe200078e0004 */
[----:B------:R-:W-:-:S02]  /*26b0*/  IADD3 R19, P2, RZ, -R16, RZ ;  /* 0x80000010ff137210 */ /* 0x000fc40007f5e0ff */
        /* <DEDUP_REMOVED lines=8> */
[----:B------:R-:W-:Y:S06]  /*2740*/  RET.REL.NODEC R18 `(_ZN2at6native49_GLOBAL__N__cfa43aba_16_ReflectionPad_cu_f800513940reflection_pad2d_backward_det_out_kernelIN3c108BFloat16EEEvPT_PKS5_lliiiiiii) ;  /* 0xffffffd8122c7950 */ /* 0x000fec0003c3ffff */
        .weak           $__internal_69_$__cuda_sm20_rem_s64
        .type           $__internal_69_$__cuda_sm20_rem_s64,@function
        .size           $__internal_69_$__cuda_sm20_rem_s64,(.L_x_1222 - $__internal_69_$__cuda_sm20_rem_s64)
$__internal_69_$__cuda_sm20_rem_s64:
[----:B------:R-:W-:Y:S01]  /*2750*/  ULDC UR58, c[0x0][0x244] ;  /* 0x00009100003a7ab9 */ /* 0x000fe20000000800 */
[----:B------:R-:W-:Y:S01]  /*2760*/  UISETP.GE.AND UP0, UPT, UR5, URZ, UPT ;  /* 0x0000003f0500728c */ /* 0x000fe2000bf06270 */
[----:B------:R-:W-:Y:S01]  /*2770*/  ISETP.GE.AND P1, PT, R16, RZ, PT ;  /* 0x000000ff1000720c */ /* 0x000fe20003f26270 */
[----:B------:R-:W-:Y:S01]  /*2780*/  UIADD3 UR40, UP1, URZ, -UR58, URZ ;  /* 0x8000003a3f287290 */ /* 0x000fe2000ff3e03f */
[----:B------:R-:W-:-:S03]  /*2790*/  IADD3 R19, P0, RZ, -R6, RZ ;  /* 0x80000006ff137210 */ /* 0x000fc60007f1e0ff */
[----:B------:R-:W-:Y:S01]  /*27a0*/  UIADD3.X UR41, URZ, ~UR5, URZ, UP1, !UPT ;  /* 0x800000053f297290 */ /* 0x000fe20008ffe43f */
[----:B------:R-:W-:Y:S01]  /*27b0*/  SEL R19, R19, R6, !P1 ;  /* 0x0000000613137207 */ /* 0x000fe20004800000 */
[----:B------:R-:W-:Y:S02]  /*27c0*/  USEL UR40, UR40, UR58, !UP0 ;  /* 0x0000003a28287287 */ /* 0x000fe4000c000000 */
[----:B------:R-:W-:-:S09]  /*27d0*/  USEL UR41, UR41, UR5, !UP0 ;  /* 0x0000000529297287 */ /* 0x000fd2000c000000 */
[----:B------:R-:W0:Y:S08]  /*27e0*/  I2F.U64.RP R5, UR40 ;  /* 0x0000002800057d12 */ /* 0x000e300008309000 */
[----:B0-----:R-:W0:Y:S02]  /*27f0*/  MUFU.RCP R5, R5 ;  /* 0x0000000500057308 */ /* 0x001e240000001000 */
[----:B0-----:R-:W-:-:S02]  /*2800*/  VIADD R14, R5, 0x1ffffffe ;  /* 0x1ffffffe050e7836 */ /* 0x001fc40000000000 */
[----:B------:R-:W-:-:S04]  /*2810*/  IMAD.X R5, RZ, RZ, ~R16, P0 ;  /* 0x000000ffff057224 */ /* 0x000fc800000e0e10 */
[----:B------:R-:W0:Y:S01]  /*2820*/  F2I.U64.TRUNC R14, R14 ;  /* 0x0000000e000e7311 */ /* 0x000e22000020d800 */
[----:B------:R-:W-:Y:S02]  /*2830*/  SEL R16, R5, R16, !P1 ;  /* 0x0000001005107207 */ /* 0x000fe40004800000 */
[----:B0-----:R-:W-:Y:S02]  /*2840*/  R2UR UR42, R14 ;  /* 0x000000000e2a72ca */ /* 0x001fe400000e0000 */
[----:B------:R-:W-:Y:S01]  /*2850*/  R2UR UR43, R15 ;  /* 0x000000000f2b72ca */ /* 0x000fe200000e0000 */
[----:B------:R-:W-:-:S10]  /*2860*/  HFMA2.MMA R15, -RZ, RZ, 0, 0 ;  /* 0x00000000ff0f7435 */ /* 0x000fd400000001ff */
        /* <DEDUP_REMOVED lines=35> */
[----:B------:R-:W-:-:S05]  /*2aa0*/  IADD3 R17, P2, R17, R14, RZ ;  /* 0x0000000e11117210 */ /* 0x000fca0007f5e0ff */
        /* <DEDUP_REMOVED lines=27> */
[----:B------:R-:W-:Y:S06]  /*2c60*/  RET.REL.NODEC R4 `(_ZN2at6native49_GLOBAL__N__cfa43aba_16_ReflectionPad_cu_f800513940reflection_pad2d_backward_det_out_kernelIN3c108BFloat16EEEvPT_PKS5_lliiiiiii) ;  /* 0xffffffd004e47950 */ /* 0x000fec0003c3ffff */
.L_x_888:
        /* <DEDUP_REMOVED lines=9> */
.L_x_1222:


//--------------------- .text._ZN2at6native49_GLOBAL__N__cfa43aba_16_ReflectionPad_cu_f800513936reflection_pad2d_backward_out_kernelIN3c104HalfEEEvPT_PKS5_lliiiiiii --------------------------
	.section	.text._ZN2at6native49_GLOBAL__N__cfa43aba_16_ReflectionPad_cu_f800513936reflection_pad2d_backward_out_kernelIN3c104HalfEEEvPT_PKS5_lliiiiiii,"ax",@progbits
	.align	128
.text._ZN2at6native49_GLOBAL__N__cfa43aba_16_ReflectionPad_cu_f800513936reflection_pad2d_backward_out_kernelIN3c104HalfEEEvPT_PKS5_lliiiiiii:
        .type           _ZN2at6native49_GLOBAL__N__cfa43aba_16_ReflectionPad_cu_f800513936reflection_pad2d_backward_out_kernelIN3c104HalfEEEvPT_PKS5_lliiiiiii,@function
        .size           _ZN2at6native49_GLOBAL__N__cfa43aba_16_ReflectionPad_cu_f800513936reflection_pad2d_backward_out_kernelIN3c104HalfEEEvPT_PKS5_lliiiiiii,(.L_x_1225 - _ZN2at6native49_GLOBAL__N__cfa43aba_16_ReflectionPad_cu_f800513936reflection_pad2d_backward_out_kernelIN3c104HalfEEEvPT_PKS5_lliiiiiii)
        .other          _ZN2at6native49_GLOBAL__N__cfa43aba_16_ReflectionPad_cu_f800513936reflection_pad2d_backward_out_kernelIN3c104HalfEEEvPT_PKS5_lliiiiiii,@"STO_CUDA_ENTRY STV_DEFAULT"
_ZN2at6native49_GLOBAL__N__cfa43aba_16_ReflectionPad_cu_f800513936reflection_pad2d_backward_out_kernelIN3c104HalfEEEvPT_PKS5_lliiiiiii:
        /* <DEDUP_REMOVED lines=30> */
[----:B------:R-:W-:Y:S05]  /*01e0*/  CALL.REL.NOINC `($__internal_70_$__cuda_sm20_div_s64) ;  /* 0x0000000800347944 */ /* 0x000fea0003c00000 */
        /* <DEDUP_REMOVED lines=8> */
.L_x_889:
        /* <DEDUP_REMOVED lines=22> */
.L_x_890:
        /* <DEDUP_REMOVED lines=104> */
.L_x_891:
[----:B-----5:R-:W-:-:S05]  /*0a50*/  HADD2 R0, R3, R4.H0_H0 ;  /* 0x2000000403007230 */ /* 0x020fca0000000000 */
[----:B------:R-:W-:-:S06]  /*0a60*/  PRMT R0, R3, R2, R0 ;  /* 0x0000000203007216 */ /* 0x000fcc0000000000 */
[----:B------:R-:W2:Y:S02]  /*0a70*/  ATOM.E.CAS.STRONG.GPU PT, R0, [R6], R3, R0 ;  /* 0x000000030600738b */ /* 0x000ea400001ee100 */
[----:B--2---:R-:W-:Y:S01]  /*0a80*/  ISETP.NE.U32.AND P0, PT, R0, R3, PT ;  /* 0x000000030000720c */ /* 0x004fe20003f05070 */
[----:B------:R-:W-:-:S12]  /*0a90*/  IMAD.MOV.U32 R3, RZ, RZ, R0 ;  /* 0x000000ffff037224 */ /* 0x000fd800078e0000 */
[----:B------:R-:W-:Y:S05]  /*0aa0*/  @P0 BRA `(.L_x_891) ;  /* 0xfffffffc00e80947 */ /* 0x000fea000383ffff */
[----:B------:R-:W-:Y:S05]  /*0ab0*/  EXIT ;  /* 0x000000000000794d */ /* 0x000fea0003800000 */
        .weak           $__internal_70_$__cuda_sm20_div_s64
        .type           $__internal_70_$__cuda_sm20_div_s64,@function
        .size           $__internal_70_$__cuda_sm20_div_s64,(.L_x_1225 - $__internal_70_$__cuda_sm20_div_s64)
$__internal_70_$__cuda_sm20_div_s64:
        /* <DEDUP_REMOVED lines=73> */
[----:B------:R-:W-:Y:S06]  /*0f50*/  RET.REL.NODEC R12 `(_ZN2at6native49_GLOBAL__N__cfa43aba_16_ReflectionPad_cu_f800513936reflection_pad2d_backward_out_kernelIN3c104HalfEEEvPT_PKS5_lliiiiiii) ;  /* 0xfffffff00c287950 */ /* 0x000fec0003c3ffff */
.L_x_892:
        /* <DEDUP_REMOVED lines=10> */
.L_x_1225:


//--------------------- .text._ZN2at6native49_GLOBAL__N__cfa43aba_16_ReflectionPad_cu_f800513940reflection_pad2d_backward_det_out_kernelIN3c104HalfEEEvPT_PKS5_lliiiiiii --------------------------
	.section	.text._ZN2at6native49_GLOBAL__N__cfa43aba_16_ReflectionPad_cu_f800513940reflection_pad2d_backward_det_out_kernelIN3c104HalfEEEvPT_PKS5_lliiiiiii,"ax",@progbits
	.align	128
.text._ZN2at6native49_GLOBAL__N__cfa43aba_16_ReflectionPad_cu_f800513940reflection_pad2d_backward_det_out_kernelIN3c104HalfEEEvPT_PKS5_lliiiiiii:
        .type           _ZN2at6native49_GLOBAL__N__cfa43aba_16_ReflectionPad_cu_f800513940reflection_pad2d_backward_det_out_kernelIN3c104HalfEEEvPT_PKS5_lliiiiiii,@function
        .size           _ZN2at6native49_GLOBAL__N__cfa43aba_16_ReflectionPad_cu_f800513940reflection_pad2d_backward_det_out_kernelIN3c104HalfEEEvPT_PKS5_lliiiiiii,(.L_x_1227 - _ZN2at6native49_GLOBAL__N__cfa43aba_16_ReflectionPad_cu_f800513940reflection_pad2d_backward_det_out_kernelIN3c104HalfEEEvPT_PKS5_lliiiiiii)
        .other          _ZN2at6native49_GLOBAL__N__cfa43aba_16_ReflectionPad_cu_f800513940reflection_pad2d_backward_det_out_kernelIN3c104HalfEEEvPT_PKS5_lliiiiiii,@"STO_CUDA_ENTRY STV_DEFAULT"
_ZN2at6native49_GLOBAL__N__cfa43aba_16_ReflectionPad_cu_f800513940reflection_pad2d_backward_det_out_kernelIN3c104HalfEEEvPT_PKS5_lliiiiiii:
        /* <DEDUP_REMOVED lines=77> */
.L_x_925:
        /* <DEDUP_REMOVED lines=11> */
[----:B------:R-:W-:Y:S05]  /*0580*/  CALL.REL.NOINC `($__internal_71_$__cuda_sm20_div_s64) ;  /* 0x0000001c00207944 */ /* 0x000fea0003c00000 */
[----:B------:R-:W-:Y:S01]  /*0590*/  MOV R12, R16 ;  /* 0x00000010000c7202 */ /* 0x000fe20000000f00 */
[----:B------:R-:W-:Y:S01]  /*05a0*/  IMAD.MOV.U32 R13, RZ, RZ, R5 ;  /* 0x000000ffff0d7224 */ /* 0x000fe200078e0005 */
[----:B------:R-:W-:Y:S06]  /*05b0*/  BRA `(.L_x_896) ;  /* 0x00000000004c7947 */ /* 0x000fec0003800000 */
.L_x_895:
        /* <DEDUP_REMOVED lines=19> */
.L_x_896:
[----:B------:R-:W-:Y:S05]  /*06f0*/  BSYNC B1 ;  /* 0x0000000000017941 */ /* 0x000fea0003800000 */
.L_x_894:
[----:B------:R-:W-:Y:S01]  /*0700*/  LOP3.LUT R4, R3, UR4, RZ, 0xfc, !PT ;  /* 0x0000000403047c12 */ /* 0x000fe2000f8efcff */
[----:B------:R-:W-:Y:S03]  /*0710*/  BSSY B1, `(.L_x_897) ;  /* 0x0000029000017945 */ /* 0x000fe60003800000 */
[----:B------:R-:W-:-:S13]  /*0720*/  ISETP.NE.U32.AND P0, PT, R4, RZ, PT ;  /* 0x000000ff0400720c */ /* 0x000fda0003f05070 */
[----:B------:R-:W-:Y:S05]  /*0730*/  @!P0 BRA `(.L_x_898) ;  /* 0x0000000000408947 */ /* 0x000fea0003800000 */
[----:B------:R-:W-:Y:S01]  /*0740*/  IMAD.U32 R7, RZ, RZ, UR21 ;  /* 0x00000015ff077e24 */ /* 0x000fe2000f8e00ff */
[----:B------:R-:W-:Y:S01]  /*0750*/  MOV R5, UR4 ;  /* 0x0000000400057c02 */ /* 0x000fe20008000f00 */
[----:B------:R-:W-:Y:S01]  /*0760*/  IMAD.U32 R6, RZ, RZ, UR20 ;  /* 0x00000014ff067e24 */ /* 0x000fe2000f8e00ff */
[----:B------:R-:W-:Y:S01]  /*0770*/  MOV R4, 0x7b0 ;  /* 0x000007b000047802 */ /* 0x000fe20000000f00 */
[----:B------:R-:W-:Y:S02]  /*0780*/  IMAD.MOV.U32 R7, RZ, RZ, R2 ;  /* 0x000000ffff077224 */ /* 0x000fe400078e0002 */
[----:B------:R-:W-:-:S07]  /*0790*/  IMAD.MOV.U32 R23, RZ, RZ, R3 ;  /* 0x000000ffff177224 */ /* 0x000fce00078e0003 */
[----:B------:R-:W-:Y:S05]  /*07a0*/  CALL.REL.NOINC `($__internal_71_$__cuda_sm20_div_s64) ;  /* 0x0000001800987944 */ /* 0x000fea0003c00000 */
[----:B------:R-:W-:-:S05]  /*07b0*/  IADD3 R23, P0, RZ, -R16, RZ ;  /* 0x80000010ff177210 */ /* 0x000fca0007f1e0ff */
[----:B------:R-:W-:Y:S02]  /*07c0*/  IMAD.X R4, RZ, RZ, ~R5, P0 ;  /* 0x000000ffff047224 */ /* 0x000fe400000e0e05 */
[----:B------:R-:W-:-:S04]  /*07d0*/  IMAD.WIDE.U32 R14, R23, UR20, R2 ;  /* 0x00000014170e7c25 */ /* 0x000fc8000f8e0002 */
[----:B------:R-:W-:Y:S02]  /*07e0*/  IMAD R4, R4, UR20, RZ ;  /* 0x0000001404047c24 */ /* 0x000fe4000f8e02ff */
[----:B------:R-:W-:Y:S02]  /*07f0*/  IMAD.MOV.U32 R7, RZ, RZ, R14 ;  /* 0x000000ffff077224 */ /* 0x000fe400078e000e */
[----:B------:R-:W-:Y:S02]  /*0800*/  IMAD R23, R23, UR4, R4 ;  /* 0x0000000417177c24 */ /* 0x000fe4000f8e0204 */
[----:B------:R-:W-:Y:S02]  /*0810*/  IMAD.MOV.U32 R4, RZ, RZ, R16 ;  /* 0x000000ffff047224 */ /* 0x000fe400078e0010 */
[----:B------:R-:W-:Y:S01]  /*0820*/  IMAD.IADD R23, R15, 0x1, R23 ;  /* 0x000000010f177824 */ /* 0x000fe200078e0217 */
[----:B------:R-:W-:Y:S06]  /*0830*/  BRA `(.L_x_899) ;  /* 0x0000000000587947 */ /* 0x000fec0003800000 */
.L_x_898:
[----:B------:R-:W0:Y:S01]  /*0840*/  I2F.U32.RP R6, UR20 ;  /* 0x0000001400067d06 */ /* 0x000e220008209000 */
        /* <DEDUP_REMOVED lines=15> */
[----:B------:R-:W-:Y:S02]  /*0940*/  ISETP.GE.U32.AND P1, PT, R5, UR20, PT ;  /* 0x0000001405007c0c */ /* 0x000fe4000bf26070 */
[----:B------:R-:W-:-:S11]  /*0950*/  MOV R5, RZ ;  /* 0x000000ff00057202 */ /* 0x000fd60000000f00 */
[----:B------:R-:W-:Y:S01]  /*0960*/  @P1 VIADD R4, R4, 0x1 ;  /* 0x0000000104041836 */ /* 0x000fe20000000000 */
[----:B------:R-:W-:-:S05]  /*0970*/  @!P2 LOP3.LUT R4, RZ, UR20, RZ, 0x33, !PT ;  /* 0x00000014ff04ac12 */ /* 0x000fca000f8e33ff */
[----:B------:R-:W-:-:S04]  /*0980*/  IMAD.MOV R7, RZ, RZ, -R4 ;  /* 0x000000ffff077224 */ /* 0x000fc800078e0a04 */
[----:B------:R-:W-:-:S07]  /*0990*/  IMAD R7, R7, UR20, R2 ;  /* 0x0000001407077c24 */ /* 0x000fce000f8e0202 */
.L_x_899:
[----:B------:R-:W-:Y:S05]  /*09a0*/  BSYNC B1 ;  /* 0x0000000000017941 */ /* 0x000fea0003800000 */
.L_x_897:
[----:B------:R-:W-:Y:S01]  /*09b0*/  LOP3.LUT R6, R5, UR5, RZ, 0xfc, !PT ;  /* 0x0000000505067c12 */ /* 0x000fe2000f8efcff */
[----:B------:R-:W-:Y:S03]  /*09c0*/  BSSY B1, `(.L_x_900) ;  /* 0x000001b000017945 */ /* 0x000fe60003800000 */
[----:B------:R-:W-:-:S13]  /*09d0*/  ISETP.NE.U32.AND P0, PT, R6, RZ, PT ;  /* 0x000000ff0600720c */ /* 0x000fda0003f05070 */
[----:B------:R-:W-:Y:S05]  /*09e0*/  @!P0 BRA `(.L_x_901) ;  /* 0x0000000000148947 */ /* 0x000fea0003800000 */
[----:B------:R-:W-:Y:S01]  /*09f0*/  IMAD.MOV.U32 R6, RZ, RZ, R4 ;  /* 0x000000ffff067224 */ /* 0x000fe200078e0004 */
[----:B------:R-:W-:Y:S01]  /*0a00*/  MOV R4, 0xa30 ;  /* 0x00000a3000047802 */ /* 0x000fe20000000f00 */
[----:B------:R-:W-:-:S07]  /*0a10*/  IMAD.MOV.U32 R16, RZ, RZ, R5 ;  /* 0x000000ffff107224 */ /* 0x000fce00078e0005 */
[----:B------:R-:W-:Y:S05]  /*0a20*/  CALL.REL.NOINC `($__internal_72_$__cuda_sm20_rem_s64) ;  /* 0x0000001c00487944 */ /* 0x000fea0003c00000 */
[----:B------:R-:W-:Y:S05]  /*0a30*/  BRA `(.L_x_902) ;  /* 0x00000000004c7947 */ /* 0x000fea0003800000 */
.L_x_901:
        /* <DEDUP_REMOVED lines=14> */
[----:B------:R-:W-:-:S04]  /*0b20*/  @P0 IADD3 R4, R4, -UR55, RZ ;  /* 0x8000003704040c10 */ /* 0x000fc8000fffe0ff */
[----:B------:R-:W-:-:S13]  /*0b30*/  ISETP.GE.U32.AND P0, PT, R4, UR55, PT ;  /* 0x0000003704007c0c */ /* 0x000fda000bf06070 */
[----:B------:R-:W-:Y:S01]  /*0b40*/  @P0 VIADD R4, R4, -UR55 ;  /* 0x8000003704040c36 */ /* 0x000fe20008000000 */
[----:B------:R-:W-:-:S05]  /*0b50*/  @!P1 LOP3.LUT R4, RZ, UR55, RZ, 0x33, !PT ;  /* 0x00000037ff049c12 */ /* 0x000fca000f8e33ff */
[----:B------:R-:W-:-:S07]  /*0b60*/  IMAD.MOV.U32 R14, RZ, RZ, R4 ;  /* 0x000000ffff0e7224 */ /* 0x000fce00078e0004 */
.L_x_902:
[----:B------:R-:W-:Y:S05]  /*0b70*/  BSYNC B1 ;  /* 0x0000000000017941 */ /* 0x000fea0003800000 */
.L_x_900:
        /* <DEDUP_REMOVED lines=8> */
[----:B------:R-:W-:Y:S05]  /*0c00*/  CALL.REL.NOINC `($__internal_71_$__cuda_sm20_div_s64) ;  /* 0x0000001400807944 */ /* 0x000fea0003c00000 */
[----:B------:R-:W-:Y:S02]  /*0c10*/  IADD3 R17, P0, RZ, -R16, RZ ;  /* 0x80000010ff117210 */ /* 0x000fe40007f1e0ff */
[----:B------:R-:W-:-:S03]  /*0c20*/  MOV R22, R7 ;  /* 0x0000000700167202 */ /* 0x000fc60000000f00 */
        /* <DEDUP_REMOVED lines=8> */
.L_x_904:
        /* <DEDUP_REMOVED lines=22> */
.L_x_905:
[----:B------:R-:W-:Y:S05]  /*0e10*/  BSYNC B1 ;  /* 0x0000000000017941 */ /* 0x000fea0003800000 */
.L_x_903:
        /* <DEDUP_REMOVED lines=24> */
[----:B------:R-:W-:-:S04]  /*0fa0*/  ISETP.GE.U32.AND P2, PT, R16, UR22, PT ;  /* 0x0000001610007c0c */ /* 0x000fc8000bf46070 */
[----:B------:R-:W-:-:S04]  /*0fb0*/  IADD3 R23, R17, R19, RZ ;  /* 0x0000001311177210 */ /* 0x000fc80007ffe0ff */
[----:B------:R-:W-:-:S13]  /*0fc0*/  ISETP.GE.AND.EX P2, PT, R23, UR50, PT, P2 ;  /* 0x0000003217007c0c */ /* 0x000fda000bf46320 */
        /* <DEDUP_REMOVED lines=13> */
[----:B--2---:R-:W-:-:S05]  /*10a0*/  HADD2.F32 R0, -RZ, R16.H0_H0 ;  /* 0x20000010ff007230 */ /* 0x004fca0000004100 */
[----:B------:R-:W-:-:S05]  /*10b0*/  FADD.FTZ R0, RZ, R0 ;  /* 0x00000000ff007221 */ /* 0x000fca0000010000 */
[----:B------:R-:W-:-:S07]  /*10c0*/  F2FP.F16.F32.PACK_AB R0, RZ, R0 ;  /* 0x00000000ff00723e */ /* 0x000fce00000000ff */
.L_x_909:
[----:B------:R-:W-:Y:S05]  /*10d0*/  BSYNC B2 ;  /* 0x0000000000027941 */ /* 0x000fea0003800000 */
.L_x_908:
        /* <DEDUP_REMOVED lines=30> */
[----:B------:R-:W-:Y:S02]  /*12c0*/  HADD2.F32 R0, -RZ, R0.H0_H0 ;  /* 0x20000000ff007230 */ /* 0x000fe40000004100 */
[----:B--2---:R-:W-:-:S05]  /*12d0*/  HADD2.F32 R19, -RZ, R16.H0_H0 ;  /* 0x20000010ff137230 */ /* 0x004fca0000004100 */
[----:B------:R-:W-:-:S05]  /*12e0*/  FADD.FTZ R0, R0, R19 ;  /* 0x0000001300007221 */ /* 0x000fca0000010000 */
[----:B------:R-:W-:Y:S01]  /*12f0*/  F2FP.F16.F32.PACK_AB R0, RZ, R0 ;  /* 0x00000000ff00723e */ /* 0x000fe200000000ff */
[----:B------:R-:W-:Y:S06]  /*1300*/  BRA `(.L_x_907) ;  /* 0x0000000000607947 */ /* 0x000fec0003800000 */
.L_x_910:
[----:B------:R-:W-:-:S04]  /*1310*/  IADD3 R16, P1, -R7, R10, RZ ;  /* 0x0000000a07107210 */ /* 0x000fc80007f3e1ff */
[----:B------:R-:W-:-:S03]  /*1320*/  IADD3.X R17, ~R6, UR8, RZ, P1, !PT ;  /* 0x0000000806117c10 */ /* 0x000fc60008ffe5ff */
[----:B------:R-:W-:-:S04]  /*1330*/  IMAD.WIDE.U32 R16, R18, UR9, R16 ;  /* 0x0000000912107c25 */ /* 0x000fc8000f8e0010 */
[----:B------:R-:W-:Y:S01]  /*1340*/  IMAD.IADD R21, R19, 0x1, R17 ;  /* 0x0000000113157824 */ /* 0x000fe200078e0211 */
        /* <DEDUP_REMOVED lines=19> */
[----:B------:R-:W-:-:S07]  /*1480*/  F2FP.F16.F32.PACK_AB R0, RZ, R0 ;  /* 0x00000000ff00723e */ /* 0x000fce00000000ff */
.L_x_907:
[----:B------:R-:W-:Y:S05]  /*1490*/  BSYNC B1 ;  /* 0x0000000000017941 */ /* 0x000fea0003800000 */
.L_x_906:
        /* <DEDUP_REMOVED lines=9> */
.L_x_913:
        /* <DEDUP_REMOVED lines=37> */
.L_x_917:
[----:B------:R-:W-:Y:S05]  /*1780*/  BSYNC B3 ;  /* 0x0000000000037941 */ /* 0x000fea0003800000 */
.L_x_916:
        /* <DEDUP_REMOVED lines=33> */
.L_x_921:
[----:B------:R-:W-:Y:S05]  /*19a0*/  BSYNC B3 ;  /* 0x0000000000037941 */ /* 0x000fea0003800000 */
.L_x_920:
[----:B------:R-:W-:Y:S05]  /*19b0*/  BRA `(.L_x_922) ;  /* 0x0000000000e07947 */ /* 0x000fea0003800000 */
.L_x_918:
        /* <DEDUP_REMOVED lines=23> */
.L_x_923:
[----:B------:R-:W-:Y:S05]  /*1b30*/  BSYNC B3 ;  /* 0x0000000000037941 */ /* 0x000fea0003800000 */
.L_x_915:
        /* <DEDUP_REMOVED lines=29> */
.L_x_924:
[----:B------:R-:W-:Y:S05]  /*1d10*/  BSYNC B3 ;  /* 0x0000000000037941 */ /* 0x000fea0003800000 */
.L_x_914:
[----:B------:R-:W-:Y:S05]  /*1d20*/  @!P4 BREAK B1 ;  /* 0x000000000001c942 */ /* 0x000fea0003800000 */
[----:B------:R-:W-:Y:S05]  /*1d30*/  @!P4 BRA `(.L_x_919) ;  /* 0x000000000094c947 */ /* 0x000fea0003800000 */
.L_x_922:
[----:B------:R-:W-:Y:S05]  /*1d40*/  BSYNC B1 ;  /* 0x0000000000017941 */ /* 0x000fea0003800000 */
.L_x_912:
        /* <DEDUP_REMOVED lines=36> */
.L_x_919:
[----:B------:R-:W-:Y:S05]  /*1f90*/  BSYNC B2 ;  /* 0x0000000000027941 */ /* 0x000fea0003800000 */
.L_x_911:
[----:B------:R-:W-:Y:S01]  /*1fa0*/  MOV R9, UR7 ;  /* 0x0000000700097c02 */ /* 0x000fe20008000f00 */
        /* <DEDUP_REMOVED lines=21> */
[----:B------:R-:W-:Y:S01]  /*2100*/  HADD2.F32 R0, -RZ, R0.H0_H0 ;  /* 0x20000000ff007230 */ /* 0x000fe20000004100 */
[----:B------:R-:W-:-:S04]  /*2110*/  IADD3 R2, P0, R2, UR32, RZ ;  /* 0x0000002002027c10 */ /* 0x000fc8000ff1e0ff */
[----:B------:R-:W-:Y:S02]  /*2120*/  IADD3.X R3, R3, UR33, RZ, P0, !PT ;  /* 0x0000002103037c10 */ /* 0x000fe400087fe4ff */
[----:B------:R-:W-:-:S04]  /*2130*/  ISETP.GE.U32.AND P0, PT, R2, UR18, PT ;  /* 0x0000001202007c0c */ /* 0x000fc8000bf06070 */
[----:B------:R-:W-:Y:S01]  /*2140*/  ISETP.GE.AND.EX P0, PT, R3, UR6, PT, P0 ;  /* 0x0000000603007c0c */ /* 0x000fe2000bf06300 */
[----:B--2---:R-:W-:-:S05]  /*2150*/  HADD2.F32 R13, -RZ, R6.H0_H0 ;  /* 0x20000006ff0d7230 */ /* 0x004fca0000004100 */
[----:B------:R-:W-:-:S05]  /*2160*/  FADD.FTZ R0, R0, R13 ;  /* 0x0000000d00007221 */ /* 0x000fca0000010000 */
[----:B------:R-:W-:Y:S01]  /*2170*/  F2FP.F16.F32.PACK_AB R0, RZ, R0 ;  /* 0x00000000ff00723e */ /* 0x000fe200000000ff */
[----:B---3--:R-:W-:-:S04]  /*2180*/  HADD2.F32 R12, -RZ, R12.H0_H0 ;  /* 0x2000000cff0c7230 */ /* 0x008fc80000004100 */
[----:B------:R-:W-:-:S05]  /*2190*/  HADD2.F32 R13, -RZ, R0.H0_H0 ;  /* 0x20000000ff0d7230 */ /* 0x000fca0000004100 */
[----:B------:R-:W-:-:S05]  /*21a0*/  FADD.FTZ R12, R12, R13 ;  /* 0x0000000d0c0c7221 */ /* 0x000fca0000010000 */
[----:B------:R-:W-:-:S05]  /*21b0*/  F2FP.F16.F32.PACK_AB R12, RZ, R12 ;  /* 0x0000000cff0c723e */ /* 0x000fca00000000ff */
[----:B------:R0:W-:Y:S01]  /*21c0*/  STG.E.U16 desc[UR30][R4.64], R12 ;  /* 0x0000000c04007986 */ /* 0x0001e2000c10151e */
[----:B------:R-:W-:Y:S05]  /*21d0*/  @!P0 BRA `(.L_x_925) ;  /* 0xffffffe000bc8947 */ /* 0x000fea000383ffff */
[----:B------:R-:W-:Y:S05]  /*21e0*/  BSYNC B0 ;  /* 0x0000000000007941 */ /* 0x000fea0003800000 */
.L_x_893:
[----:B------:R-:W-:Y:S05]  /*21f0*/  WARPSYNC.ALL ;  /* 0x0000000000007948 */ /* 0x000fea0003800000 */
[----:B------:R-:W-:Y:S05]  /*2200*/  EXIT ;  /* 0x000000000000794d */ /* 0x000fea0003800000 */
        .weak           $__internal_71_$__cuda_sm20_div_s64
        .type           $__internal_71_$__cuda_sm20_div_s64,@function
        .size           $__internal_71_$__cuda_sm20_div_s64,($__internal_72_$__cuda_sm20_rem_s64 - $__internal_71_$__cuda_sm20_div_s64)
$__internal_71_$__cuda_sm20_div_s64:
        /* <DEDUP_REMOVED lines=16> */
[----:B------:R-:W-:Y:S01]  /*2310*/  IMAD.X R27, RZ, RZ, ~R21, P0 ;  /* 0x000000ffff1b7224 */ /* 0x000fe200000e0e15 */
[----:B------:R-:W-:-:S03]  /*2320*/  MOV R21, R16 ;  /* 0x0000001000157202 */ /* 0x000fc60000000f00 */
        /* <DEDUP_REMOVED lines=14> */
[----:B------:R-:W-:Y:S01]  /*2410*/  IMAD.HI.U32 R20, P1, R25, R17, R20 ;  /* 0x0000001119147227 */ /* 0x000fe20007820014 */
[----:B------:R-:W-:-:S03]  /*2420*/  SEL R21, R22, R7, !P3 ;  /* 0x0000000716157207 */ /* 0x000fc60005800000 */
[CC--:B------:R-:W-:Y:S02]  /*2430*/  IMAD R17, R25.reuse, R16.reuse, RZ ;  /* 0x0000001019117224 */ /* 0x0c0fe400078e02ff */
[----:B------:R-:W-:-:S03]  /*2440*/  IMAD.HI.U32 R16, R25, R16, RZ ;  /* 0x0000001019107227 */ /* 0x000fc600078e00ff */
[----:B------:R-:W-:Y:S01]  /*2450*/  IADD3 R20, P2, R17, R20, RZ ;  /* 0x0000001411147210 */ /* 0x000fe20007f5e0ff */
        /* <DEDUP_REMOVED lines=23> */
[----:B------:R-:W-:Y:S01]  /*25d0*/  SEL R17, R17, R20, P0 ;  /* 0x0000001411117207 */ /* 0x000fe20000000000 */
[----:B------:R-:W-:Y:S01]  /*25e0*/  IMAD.X R20, RZ, RZ, R29, P2 ;  /* 0x000000ffff147224 */ /* 0x000fe200010e061d */
[----:B------:R-:W-:Y:S02]  /*25f0*/  SEL R27, R16, R27, P0 ;  /* 0x0000001b101b7207 */ /* 0x000fe40000000000 */
[----:B------:R-:W-:Y:S02]  /*2600*/  SEL R21, R21, R25, P0 ;  /* 0x0000001915157207 */ /* 0x000fe40000000000 */
[----:B------:R-:W-:Y:S02]  /*2610*/  ISETP.GE.U32.AND P1, PT, R17, R18, PT ;  /* 0x000000121100720c */ /* 0x000fe40003f26070 */
[----:B------:R-:W-:Y:S02]  /*2620*/  SEL R18, R20, R29, P0 ;  /* 0x0000001d14127207 */ /* 0x000fe40000000000 */
[----:B------:R-:W-:-:S02]  /*2630*/  IADD3 R16, P2, R27, 0x1, RZ ;  /* 0x000000011b107810 */ /* 0x000fc40007f5e0ff */
        /* <DEDUP_REMOVED lines=9> */
[-C--:B------:R-:W-:Y:S02]  /*26d0*/  IADD3.X R6, RZ, ~R17.reuse, RZ, P2, !PT ;  /* 0x80000011ff067210 */ /* 0x080fe400017fe4ff */
[----:B------:R-:W-:Y:S01]  /*26e0*/  SEL R16, R19, R16, !P1 ;  /* 0x0000001013107207 */ /* 0x000fe20004800000 */
[----:B------:R-:W-:Y:S01]  /*26f0*/  IMAD.MOV.U32 R19, RZ, RZ, 0x0 ;  /* 0x00000000ff137424 */ /* 0x000fe200078e00ff */
[----:B------:R-:W-:Y:S02]  /*2700*/  ISETP.NE.AND.EX P0, PT, R5, RZ, PT, P0 ;  /* 0x000000ff0500720c */ /* 0x000fe40003f05300 */
[----:B------:R-:W-:Y:S02]  /*2710*/  SEL R5, R6, R17, !P1 ;  /* 0x0000001106057207 */ /* 0x000fe40004800000 */
[----:B------:R-:W-:-:S02]  /*2720*/  SEL R16, R16, 0xffffffff, P0 ;  /* 0xffffffff10107807 */ /* 0x000fc40000000000 */
[----:B------:R-:W-:Y:S01]  /*2730*/  SEL R5, R5, 0xffffffff, P0 ;  /* 0xffffffff05057807 */ /* 0x000fe20000000000 */
[----:B------:R-:W-:Y:S06]  /*2740*/  RET.REL.NODEC R18 `(_ZN2at6native49_GLOBAL__N__cfa43aba_16_ReflectionPad_cu_f800513940reflection_pad2d_backward_det_out_kernelIN3c104HalfEEEvPT_PKS5_lliiiiiii) ;  /* 0xffffffd8122c7950 */ /* 0x000fec0003c3ffff */
        .weak           $__internal_72_$__cuda_sm20_rem_s64
        .type           $__internal_72_$__cuda_sm20_rem_s64,@function
        .size           $__internal_72_$__cuda_sm20_rem_s64,(.L_x_1227 - $__internal_72_$__cuda_sm20_rem_s64)
$__internal_72_$__cuda_sm20_rem_s64:
        /* <DEDUP_REMOVED lines=51> */
[----:B------:R-:W-:-:S05]  /*2a80*/  IMAD.HI.U32 R14, P0, R19, UR46, R14 ;  /* 0x0000002e130e7c27 */ /* 0x000fca000f80000e */
[----:B------:R-:W-:Y:S02]  /*2a90*/  IADD3 R17, P2, R17, R14, RZ ;  /* 0x0000000e11117210 */ /* 0x000fe40007f5e0ff */
[----:B------:R-:W-:-:S03]  /*2aa0*/  IADD3.X R5, R5, RZ, RZ, P0, !PT ;  /* 0x000000ff05057210 */ /* 0x000fc600007fe4ff */
        /* <DEDUP_REMOVED lines=27> */
[----:B------:R-:W-:Y:S06]  /*2c60*/  RET.REL.NODEC R4 `(_ZN2at6native49_GLOBAL__N__cfa43aba_16_ReflectionPad_cu_f800513940reflection_pad2d_backward_det_out_kernelIN3c104HalfEEEvPT_PKS5_lliiiiiii) ;  /* 0xffffffd004e47950 */ /* 0x000fec0003c3ffff */
.L_x_926:
        /* <DEDUP_REMOVED lines=9> */
.L_x_1227:


//--------------------- .text._ZN2at6native49_GLOBAL__N__cfa43aba_16_ReflectionPad_cu_f800513936reflection_pad2d_backward_out_kernelIN3c107complexIfEEEEvPT_PKS6_lliiiiiii --------------------------
	.section	.text._ZN2at6native49_GLOBAL__N__cfa43aba_16_ReflectionPad_cu_f800513936reflection_pad2d_backward_out_kernelIN3c107complexIfEEEEvPT_PKS6_lliiiiiii,"ax",@progbits
	.align	128
.text._ZN2at6native49_GLOBAL__N__cfa43aba_16_ReflectionPad_cu_f800513936reflection_pad2d_backward_out_kernelIN3c107complexIfEEEEvPT_PKS6_lliiiiiii:
        .type           _ZN2at6native49_GLOBAL__N__cfa43aba_16_ReflectionPad_cu_f800513936reflection_pad2d_backward_out_kernelIN3c107complexIfEEEEvPT_PKS6_lliiiiiii,@function
        .size           _ZN2at6native49_GLOBAL__N__cfa43aba_16_ReflectionPad_cu_f800513936reflection_pad2d_backward_out_kernelIN3c107complexIfEEEEvPT_PKS6_lliiiiiii,(.L_x_1230 - _ZN2at6native49_GLOBAL__N__cfa43aba_16_ReflectionPad_cu_f800513936reflection_pad2d_backward_out_kernelIN3c107complexIfEEEEvPT_PKS6_lliiiiiii)
        .other          _ZN2at6native49_GLOBAL__N__cfa43aba_16_ReflectionPad_cu_f800513936reflection_pad2d_backward_out_kernelIN3c107complexIfEEEEvPT_PKS6_lliiiiiii,@"STO_CUDA_ENTRY STV_DEFAULT"
_ZN2at6native49_GLOBAL__N__cfa43aba_16_ReflectionPad_cu_f800513936reflection_pad2d_backward_out_kernelIN3c107complexIfEEEEvPT_PKS6_lliiiiiii:
        /* <DEDUP_REMOVED lines=30> */
[----:B------:R-:W-:Y:S05]  /*01e0*/  CALL.REL.NOINC `($__internal_73_$__cuda_sm20_div_s64) ;  /* 0x0000000800247944 */ /* 0x000fea0003c00000 */
[----:B------:R-:W-:Y:S01]  /*01f0*/  IADD3 R11, P0, RZ, -R4, RZ ;  /* 0x80000004ff0b7210 */ /* 0x000fe20007f1e0ff */
[----:B------:R-:W-:-:S04]  /*0200*/  IMAD.MOV.U32 R3, RZ, RZ, RZ ;  /* 0x000000ffff037224 */ /* 0x000fc800078e00ff */
        /* <DEDUP_REMOVED lines=8> */
.L_x_927:
        /* <DEDUP_REMOVED lines=21> */
[----:B------:R-:W-:Y:S02]  /*03e0*/  IMAD.MOV.U32 R2, RZ, RZ, R5 ;  /* 0x000000ffff027224 */ /* 0x000fe400078e0005 */
[----:B------:R-:W-:-:S07]  /*03f0*/  IMAD.MOV.U32 R3, RZ, RZ, RZ ;  /* 0x000000ffff037224 */ /* 0x000fce00078e00ff */
.L_x_928:
[----:B------:R-:W0:Y:S01]  /*0400*/  S2UR UR4, SR_CTAID.Z ;  /* 0x00000000000479c3 */ /* 0x000e220000002700 */
[----:B------:R-:W-:Y:S01]  /*0410*/  ULDC.64 UR10, c[0x0][0x240] ;  /* 0x00009000000a7ab9 */ /* 0x000fe20000000a00 */
[----:B------:R-:W-:Y:S01]  /*0420*/  ULDC UR9, c[0x0][0x248] ;  /* 0x0000920000097ab9 */ /* 0x000fe20000000800 */
[----:B------:R-:W-:Y:S02]  /*0430*/  IMAD.MOV.U32 R4, RZ, RZ, R2 ;  /* 0x000000ffff047224 */ /* 0x000fe400078e0002 */
[----:B------:R-:W-:Y:S02]  /*0440*/  IMAD.MOV.U32 R5, RZ, RZ, R3 ;  /* 0x000000ffff057224 */ /* 0x000fe400078e0003 */
[----:B------:R-:W-:Y:S01]  /*0450*/  IMAD.MOV.U32 R10, RZ, RZ, R14 ;  /* 0x000000ffff0a7224 */ /* 0x000fe200078e000e */
[----:B------:R-:W1:Y:S08]  /*0460*/  S2UR UR5, SR_CTAID.Y ;  /* 0x00000000000579c3 */ /* 0x000e700000002600 */
[----:B------:R-:W2:Y:S01]  /*0470*/  LDC R19, c[0x0][0x230] ;  /* 0x00008c00ff137b82 */ /* 0x000ea20000000800 */
[----:B0-----:R-:W-:-:S02]  /*0480*/  UIADD3 UR4, UR4, UR11, URZ ;  /* 0x0000000b04047290 */ /* 0x001fc4000fffe03f */
[----:B-1----:R-:W-:-:S03]  /*0490*/  UIADD3 UR5, UR5, UR10, URZ ;  /* 0x0000000a05057290 */ /* 0x002fc6000fffe03f */
[----:B------:R-:W-:Y:S01]  /*04a0*/  ULDC.64 UR10, c[0x0][0x218] ;  /* 0x00008600000a7ab9 */ /* 0x000fe20000000a00 */
[----:B------:R-:W-:-:S03]  /*04b0*/  UIMAD UR4, UR4, UR9, UR5 ;  /* 0x00000009040472a4 */ /* 0x000fc6000f8e0205 */
[----:B------:R-:W-:-:S03]  /*04c0*/  ULDC UR9, c[0x0][0x238] ;  /* 0x00008e0000097ab9 */ /* 0x000fc60000000800 */
[----:B------:R-:W-:-:S04]  /*04d0*/  IMAD.WIDE.U32 R4, R7, UR4, R4 ;  /* 0x0000000407047c25 */ /* 0x000fc8000f8e0004 */
[----:B------:R-:W-:Y:S02]  /*04e0*/  IMAD R7, R8, UR4, RZ ;  /* 0x0000000408077c24 */ /* 0x000fe4000f8e02ff */
[----:B------:R-:W-:-:S04]  /*04f0*/  IMAD.WIDE.U32 R12, R4, UR15, R10 ;  /* 0x0000000f040c7c25 */ /* 0x000fc8000f8e000a */
[----:B------:R-:W-:-:S04]  /*0500*/  IMAD.IADD R5, R5, 0x1, R7 ;  /* 0x0000000105057824 */ /* 0x000fc800078e0207 */
[----:B------:R-:W-:-:S04]  /*0510*/  IMAD R5, R5, UR15, RZ ;  /* 0x0000000f05057c24 */ /* 0x000fc8000f8e02ff */
[----:B------:R-:W-:Y:S01]  /*0520*/  IMAD R5, R4, UR6, R5 ;  /* 0x0000000604057c24 */ /* 0x000fe2000f8e0205 */
[----:B------:R-:W-:-:S03]  /*0530*/  LEA R4, P0, R12, UR10, 0x3 ;  /* 0x0000000a0c047c11 */ /* 0x000fc6000f8018ff */
[----:B------:R-:W-:-:S05]  /*0540*/  IMAD.IADD R5, R13, 0x1, R5 ;  /* 0x000000010d057824 */ /* 0x000fca00078e0205 */
[----:B------:R-:W-:-:S06]  /*0550*/  LEA.HI.X R5, R12, UR11, R5, 0x3, P0 ;  /* 0x0000000b0c057c11 */ /* 0x000fcc00080f1c05 */
[----:B------:R-:W3:Y:S01]  /*0560*/  LDG.E.64 R4, desc[UR12][R4.64] ;  /* 0x0000000c04047981 */ /* 0x000ee2000c1e1b00 */
[----:B------:R-:W-:Y:S01]  /*0570*/  IADD3 R13, P0, P1, R2, 0x1, -R6 ;  /* 0x00000001020d7810 */ /* 0x000fe2000791e806 */
[----:B------:R-:W-:Y:S01]  /*0580*/  IMAD.U32 R7, RZ, RZ, UR7 ;  /* 0x00000007ff077e24 */ /* 0x000fe2000f8e00ff */
[----:B------:R-:W-:Y:S02]  /*0590*/  UISETP.GT.U32.AND UP0, UPT, UR9, URZ, UPT ;  /* 0x0000003f0900728c */ /* 0x000fe4000bf04070 */
[----:B------:R-:W-:Y:S02]  /*05a0*/  IADD3.X R17, R3, RZ, ~R9, P0, P1 ;  /* 0x000000ff03117210 */ /* 0x000fe400007e2c09 */
[----:B------:R-:W-:Y:S01]  /*05b0*/  IADD3 R10, P0, P1, R14, 0x1, -R7 ;  /* 0x000000010e0a7810 */ /* 0x000fe2000791e807 */
[----:B------:R-:W-:Y:S01]  /*05c0*/  UISETP.GT.AND.EX UP0, UPT, UR14, URZ, UPT, UP0 ;  /* 0x0000003f0e00728c */ /* 0x000fe2000bf04300 */
[----:B------:R-:W-:Y:S02]  /*05d0*/  IADD3 R8, P3, RZ, -R13, RZ ;  /* 0x8000000dff087210 */ /* 0x000fe40007f7e0ff */
[----:B------:R-:W-:Y:S01]  /*05e0*/  ISETP.GE.AND P2, PT, R17, RZ, PT ;  /* 0x000000ff1100720c */ /* 0x000fe20003f46270 */
[----:B------:R-:W-:Y:S01]  /*05f0*/  USEL UR5, UR9, URZ, UP0 ;  /* 0x0000003f09057287 */ /* 0x000fe20008000000 */
[----:B------:R-:W-:-:S02]  /*0600*/  IADD3.X R12, R11, ~UR8, RZ, P0, P1 ;  /* 0x800000080b0c7c10 */ /* 0x000fc400087e24ff */
[----:B--2---:R-:W-:Y:S01]  /*0610*/  ISETP.GT.U32.AND P0, PT, R19, RZ, PT ;  /* 0x000000ff1300720c */ /* 0x004fe20003f04070 */
[----:B------:R-:W-:Y:S01]  /*0620*/  ULOP3.LUT UR5, URZ, UR5, URZ, 0x33, !UPT ;  /* 0x000000053f057292 */ /* 0x000fe2000f8e333f */
[----:B------:R-:W-:Y:S01]  /*0630*/  SEL R13, R13, R8, !P2 ;  /* 0x000000080d0d7207 */ /* 0x000fe20005000000 */
[----:B------:R-:W-:Y:S01]  /*0640*/  IMAD.X R8, RZ, RZ, ~R17, P3 ;  /* 0x000000ffff087224 */ /* 0x000fe200018e0e11 */
[----:B------:R-:W-:Y:S01]  /*0650*/  IADD3 R15, P3, R14, -UR9, RZ ;  /* 0x800000090e0f7c10 */ /* 0x000fe2000ff7e0ff */
[----:B------:R-:W-:Y:S01]  /*0660*/  UIADD3 UR5, UP1, UP2, UR5, UR7, UR9 ;  /* 0x0000000705057290 */ /* 0x000fe2000fa3e009 */
[----:B------:R-:W-:Y:S02]  /*0670*/  ISETP.GT.AND.EX P0, PT, R0, RZ, PT, P0 ;  /* 0x000000ff0000720c */ /* 0x000fe40003f04300 */
[----:B------:R-:W-:Y:S02]  /*0680*/  IADD3 R7, P4, RZ, -R10, RZ ;  /* 0x8000000aff077210 */ /* 0x000fe40007f9e0ff */
[----:B------:R-:W-:-:S02]  /*0690*/  ISETP.GE.AND P1, PT, R12, RZ, PT ;  /* 0x000000ff0c00720c */ /* 0x000fc40003f26270 */
[----:B------:R-:W-:Y:S02]  /*06a0*/  SEL R17, R17, R8, !P2 ;  /* 0x0000000811117207 */ /* 0x000fe40005000000 */
[----:B------:R-:W-:Y:S02]  /*06b0*/  IADD3.X R18, R11, ~UR14, RZ, P3, !PT ;  /* 0x8000000e0b127c10 */ /* 0x000fe40009ffe4ff */
[----:B------:R-:W-:Y:S02]  /*06c0*/  SEL R8, R19, RZ, P0 ;  /* 0x000000ff13087207 */ /* 0x000fe40000000000 */
[----:B------:R-:W-:Y:S01]  /*06d0*/  SEL R10, R10, R7, !P1 ;  /* 0x000000070a0a7207 */ /* 0x000fe20004800000 */
[----:B------:R-:W-:Y:S01]  /*06e0*/  IMAD.X R7, RZ, RZ, ~R12, P4 ;  /* 0x000000ffff077224 */ /* 0x000fe200020e0e0c */
[----:B------:R-:W-:Y:S02]  /*06f0*/  IADD3 R16, P2, RZ, -R15, RZ ;  /* 0x8000000fff107210 */ /* 0x000fe40007f5e0ff */
[----:B------:R-:W-:-:S02]  /*0700*/  ISETP.LT.AND P3, PT, R18, RZ, PT ;  /* 0x000000ff1200720c */ /* 0x000fc40003f61270 */
[----:B------:R-:W-:Y:S02]  /*0710*/  LOP3.LUT R8, RZ, R8, RZ, 0x33, !PT ;  /* 0x00000008ff087212 */ /* 0x000fe400078e33ff */
[----:B------:R-:W-:Y:S02]  /*0720*/  IADD3 R23, P4, RZ, -R19, RZ ;  /* 0x80000013ff177210 */ /* 0x000fe40007f9e0ff */
[----:B------:R-:W-:Y:S02]  /*0730*/  SEL R12, R12, R7, !P1 ;  /* 0x000000070c0c7207 */ /* 0x000fe40004800000 */
[----:B------:R-:W-:Y:S01]  /*0740*/  SEL R15, R16, R15, P3 ;  /* 0x0000000f100f7207 */ /* 0x000fe20001800000 */
[----:B------:R-:W-:Y:S01]  /*0750*/  IMAD.X R22, RZ, RZ, ~R0, P4 ;  /* 0x000000ffff167224 */ /* 0x000fe200020e0e00 */
[----:B------:R-:W-:Y:S02]  /*0760*/  IADD3 R8, P1, P5, R8, R6, R19 ;  /* 0x0000000608087210 */ /* 0x000fe40007d3e013 */
[----:B------:R-:W-:Y:S01]  /*0770*/  SEL R16, R0, RZ, P0 ;  /* 0x000000ff00107207 */ /* 0x000fe20000000000 */
[----:B------:R-:W0:Y:S01]  /*0780*/  LDC.64 R6, c[0x0][0x228] ;  /* 0x00008a00ff067b82 */ /* 0x000e220000000a00 */
[----:B------:R-:W-:-:S02]  /*0790*/  ISETP.GT.U32.AND P0, PT, R23, RZ, PT ;  /* 0x000000ff1700720c */ /* 0x000fc40003f04070 */
[----:B------:R-:W-:Y:S02]  /*07a0*/  LOP3.LUT R16, RZ, R16, RZ, 0x33, !PT ;  /* 0x00000010ff107212 */ /* 0x000fe400078e33ff */
[----:B------:R-:W-:Y:S02]  /*07b0*/  IADD3 R21, P4, RZ, -UR9, RZ ;  /* 0x80000009ff157c10 */ /* 0x000fe4000ff9e0ff */
[----:B------:R-:W-:Y:S02]  /*07c0*/  ISETP.GT.AND.EX P0, PT, R22, RZ, PT, P0 ;  /* 0x000000ff1600720c */ /* 0x000fe40003f04300 */
[----:B------:R-:W-:Y:S01]  /*07d0*/  IADD3.X R9, R16, R9, R0, P1, P5 ;  /* 0x0000000910097210 */ /* 0x000fe20000fea400 */
[----:B------:R-:W-:Y:S01]  /*07e0*/  IMAD.X R16, RZ, RZ, ~UR14, P4 ;  /* 0x8000000eff107e24 */ /* 0x000fe2000a0e06ff */
[----:B------:R-:W-:Y:S02]  /*07f0*/  ISETP.GT.U32.AND P1, PT, R21, RZ, PT ;  /* 0x000000ff1500720c */ /* 0x000fe40003f24070 */
[----:B------:R-:W-:-:S02]  /*0800*/  SEL R23, R23, RZ, P0 ;  /* 0x000000ff17177207 */ /* 0x000fc40000000000 */
[----:B------:R-:W-:Y:S01]  /*0810*/  IADD3 R20, P5, R2, -R19, RZ ;  /* 0x8000001302147210 */ /* 0x000fe20007fbe0ff */
[----:B------:R-:W-:Y:S01]  /*0820*/  IMAD.X R19, RZ, RZ, ~R18, P2 ;  /* 0x000000ffff137224 */ /* 0x000fe200010e0e12 */
[----:B------:R-:W-:Y:S02]  /*0830*/  ISETP.GT.AND.EX P1, PT, R16, RZ, PT, P1 ;  /* 0x000000ff1000720c */ /* 0x000fe40003f24310 */
[----:B------:R-:W-:Y:S01]  /*0840*/  IADD3 R8, P4, R8, R23, RZ ;  /* 0x0000001708087210 */ /* 0x000fe20007f9e0ff */
[----:B------:R-:W-:Y:S01]  /*0850*/  IMAD.X R0, R3, 0x1, ~R0, P5 ;  /* 0x0000000103007824 */ /* 0x000fe200028e0e00 */
[----:B------:R-:W-:Y:S02]  /*0860*/  SEL R22, R22, RZ, P0 ;  /* 0x000000ff16167207 */ /* 0x000fe40000000000 */
[----:B------:R-:W-:Y:S02]  /*0870*/  SEL R21, R21, RZ, P1 ;  /* 0x000000ff15157207 */ /* 0x000fe40000800000 */
[----:B------:R-:W-:Y:S01]  /*0880*/  SEL R19, R19, R18, P3 ;  /* 0x0000001213137207 */ /* 0x000fe20001800000 */
[----:B------:R-:W-:Y:S01]  /*0890*/  IMAD.X R9, R9, 0x1, R22, P4 ;  /* 0x0000000109097824 */ /* 0x000fe200020e0616 */
[----:B------:R-:W-:Y:S01]  /*08a0*/  IADD3 R14, P2, P0, -R14, UR5, R21 ;  /* 0x000000050e0e7c10 */ /* 0x000fe2000f85e115 */
[----:B------:R-:W-:Y:S01]  /*08b0*/  USEL UR5, UR14, URZ, UP0 ;  /* 0x0000003f0e057287 */ /* 0x000fe20008000000 */
[-C--:B------:R-:W-:Y:S01]  /*08c0*/  IADD3 R21, P4, RZ, -R20.reuse, RZ ;  /* 0x80000014ff157210 */ /* 0x080fe20007f9e0ff */
[----:B0-----:R-:W-:Y:S01]  /*08d0*/  IMAD.WIDE.U32 R8, R6, UR4, R8 ;  /* 0x0000000406087c25 */ /* 0x001fe2000f8e0008 */
[----:B------:R-:W-:Y:S01]  /*08e0*/  ISETP.LT.AND P3, PT, R0, RZ, PT ;  /* 0x000000ff0000720c */ /* 0x000fe20003f61270 */
[----:B------:R-:W-:Y:S01]  /*08f0*/  ULOP3.LUT UR5, URZ, UR5, URZ, 0x33, !UPT ;  /* 0x000000053f057292 */ /* 0x000fe2000f8e333f */
[----:B------:R-:W-:Y:S01]  /*0900*/  SEL R16, R16, RZ, P1 ;  /* 0x000000ff10107207 */ /* 0x000fe20000800000 */
[----:B------:R-:W-:Y:S01]  /*0910*/  IMAD R7, R7, UR4, R9 ;  /* 0x0000000407077c24 */ /* 0x000fe2000f8e0209 */
[----:B------:R-:W-:Y:S01]  /*0920*/  SEL R20, R21, R20, P3 ;  /* 0x0000001415147207 */ /* 0x000fe20001800000 */
[----:B------:R-:W-:Y:S01]  /*0930*/  IMAD.X R21, RZ, RZ, ~R0, P4 ;  /* 0x000000ffff157224 */ /* 0x000fe200020e0e00 */
[----:B------:R-:W-:Y:S01]  /*0940*/  IADD3 R13, P4, P5, R13, R8, -R2 ;  /* 0x000000080d0d7210 */ /* 0x000fe20007d9e802 */
[----:B------:R-:W-:-:S03]  /*0950*/  UIADD3.X UR4, UR5, UR8, UR14, UP1, UP2 ;  /* 0x0000000805047290 */ /* 0x000fc60008fe440e */
[----:B------:R-:W-:Y:S02]  /*0960*/  SEL R9, R21, R0, P3 ;  /* 0x0000000015097207 */ /* 0x000fe40001800000 */
[----:B------:R-:W-:Y:S02]  /*0970*/  IADD3.X R0, R17, R7, ~R3, P4, P5 ;  /* 0x0000000711007210 */ /* 0x000fe400027eac03 */
[----:B------:R-:W-:Y:S02]  /*0980*/  IADD3 R3, P1, R13, R20, RZ ;  /* 0x000000140d037210 */ /* 0x000fe40007f3e0ff */
[----:B------:R-:W-:Y:S02]  /*0990*/  IADD3 R6, P3, P4, R15, R14, R10 ;  /* 0x0000000e0f067210 */ /* 0x000fe40007c7e00a */
[----:B------:R-:W-:Y:S01]  /*09a0*/  IADD3.X R11, ~R11, UR4, R16, P2, P0 ;  /* 0x000000040b0b7c10 */ /* 0x000fe200097e0510 */
[----:B------:R-:W-:Y:S01]  /*09b0*/  IMAD.X R0, R0, 0x1, R9, P1 ;  /* 0x0000000100007824 */ /* 0x000fe200008e0609 */
[----:B------:R-:W-:-:S02]  /*09c0*/  ULDC.64 UR4, c[0x0][0x220] ;  /* 0x0000880000047ab9 */ /* 0x000fc40000000a00 */
[----:B------:R-:W-:Y:S01]  /*09d0*/  IADD3.X R7, R19, R11, R12, P3, P4 ;  /* 0x0000000b13077210 */ /* 0x000fe20001fe840c */
[----:B------:R-:W-:Y:S02]  /*09e0*/  IMAD R0, R0, UR4, RZ ;  /* 0x0000000400007c24 */ /* 0x000fe4000f8e02ff */
[----:B------:R-:W-:-:S04]  /*09f0*/  IMAD.WIDE.U32 R6, R3, UR4, R6 ;  /* 0x0000000403067c25 */ /* 0x000fc8000f8e0006 */
[----:B------:R-:W-:Y:S01]  /*0a00*/  IMAD R3, R3, UR5, R0 ;  /* 0x0000000503037c24 */ /* 0x000fe2000f8e0200 */
[----:B------:R-:W-:Y:S02]  /*0a10*/  ULDC.64 UR4, c[0x0][0x210] ;  /* 0x0000840000047ab9 */ /* 0x000fe40000000a00 */
[----:B------:R-:W-:Y:S01]  /*0a20*/  LEA R2, P0, R6, UR4, 0x3 ;  /* 0x0000000406027c11 */ /* 0x000fe2000f8018ff */
[----:B------:R-:W-:-:S05]  /*0a30*/  IMAD.IADD R3, R7, 0x1, R3 ;  /* 0x0000000107037824 */ /* 0x000fca00078e0203 */
[----:B------:R-:W-:-:S05]  /*0a40*/  LEA.HI.X R3, R6, UR5, R3, 0x3, P0 ;  /* 0x0000000506037c11 */ /* 0x000fca00080f1c03 */
[----:B---3--:R-:W-:Y:S04]  /*0a50*/  REDG.E.ADD.F32.FTZ.RN.STRONG.GPU desc[UR12][R2.64], R4 ;  /* 0x00000004020079a6 */ /* 0x008fe8000c10f38c */
[----:B------:R-:W-:Y:S01]  /*0a60*/  REDG.E.ADD.F32.FTZ.RN.STRONG.GPU desc[UR12][R2.64+0x4], R5 ;  /* 0x00000405020079a6 */ /* 0x000fe2000c10f38c */
[----:B------:R-:W-:Y:S05]  /*0a70*/  EXIT ;  /* 0x000000000000794d */ /* 0x000fea0003800000 */
        .weak           $__internal_73_$__cuda_sm20_div_s64
        .type           $__internal_73_$__cuda_sm20_div_s64,@function
        .size           $__internal_73_$__cuda_sm20_div_s64,(.L_x_1230 - $__internal_73_$__cuda_sm20_div_s64)
$__internal_73_$__cuda_sm20_div_s64:
        /* <DEDUP_REMOVED lines=18> */
[----:B------:R-:W-:-:S04]  /*0ba0*/  IMAD.HI.U32 R11, R13, R19, RZ ;  /* 0x000000130d0b7227 */ /* 0x000fc800078e00ff */
[----:B------:R-:W-:-:S04]  /*0bb0*/  IMAD.HI.U32 R14, P1, R13, R17, R14 ;  /* 0x000000110d0e7227 */ /* 0x000fc8000782000e */
[----:B------:R-:W-:Y:S01]  /*0bc0*/  IMAD.X R11, R11, 0x1, R13, P0 ;  /* 0x000000010b0b7824 */ /* 0x000fe200000e060d */
[----:B------:R-:W-:-:S04]  /*0bd0*/  IADD3 R15, P3, R21, R14, RZ ;  /* 0x0000000e150f7210 */ /* 0x000fc80007f7e0ff */
[----:B------:R-:W-:Y:S01]  /*0be0*/  IADD3.X R11, RZ, RZ, R11, P3, P1 ;  /* 0x000000ffff0b7210 */ /* 0x000fe20001fe240b */
[----:B------:R-:W-:-:S04]  /*0bf0*/  IMAD.WIDE.U32 R12, R15, R4, RZ ;  /* 0x000000040f0c7225 */ /* 0x000fc800078e00ff */
[----:B------:R-:W-:Y:S01]  /*0c00*/  IMAD R13, R15, R5, R13 ;  /* 0x000000050f0d7224 */ /* 0x000fe200078e020d */
[----:B------:R-:W-:-:S03]  /*0c10*/  IADD3 R17, P0, RZ, -R12, RZ ;  /* 0x8000000cff117210 */ /* 0x000fc60007f1e0ff */
[----:B------:R-:W-:Y:S02]  /*0c20*/  IMAD R13, R11, R4, R13 ;  /* 0x000000040b0d7224 */ /* 0x000fe400078e020d */
[----:B------:R-:W-:-:S04]  /*0c30*/  IMAD.HI.U32 R14, R15, R17, RZ ;  /* 0x000000110f0e7227 */ /* 0x000fc800078e00ff */
[----:B------:R-:W-:Y:S02]  /*0c40*/  IMAD.X R12, RZ, RZ, ~R13, P0 ;  /* 0x000000ffff0c7224 */ /* 0x000fe400000e0e0d */
[----:B------:R-:W-:Y:S02]  /*0c50*/  IMAD.MOV.U32 R13, RZ, RZ, RZ ;  /* 0x000000ffff0d7224 */ /* 0x000fe400078e00ff */
        /* <DEDUP_REMOVED lines=27> */
[----:B------:R-:W-:Y:S02]  /*0e10*/  ISETP.GE.U32.AND P1, PT, R13, R4, PT ;  /* 0x000000040d00720c */ /* 0x000fe40003f26070 */
        /* <DEDUP_REMOVED lines=10> */
[----:B------:R-:W-:Y:S01]  /*0ec0*/  ISETP.NE.AND.EX P0, PT, RZ, UR6, PT, P0 ;  /* 0x00000006ff007c0c */ /* 0x000fe2000bf05300 */
[----:B------:R-:W-:-:S03]  /*0ed0*/  IMAD.MOV.U32 R11, RZ, RZ, 0x0 ;  /* 0x00000000ff0b7424 */ /* 0x000fc600078e00ff */
[----:B------:R-:W-:Y:S02]  /*0ee0*/  SEL R5, R12, R5, !P2 ;  /* 0x000000050c057207 */ /* 0x000fe40005000000 */
[----:B------:R-:W-:Y:S02]  /*0ef0*/  SEL R4, R4, 0xffffffff, P0 ;  /* 0xffffffff04047807 */ /* 0x000fe40000000000 */
[----:B------:R-:W-:Y:S01]  /*0f00*/  SEL R5, R5, 0xffffffff, P0 ;  /* 0xffffffff05057807 */ /* 0x000fe20000000000 */
[----:B------:R-:W-:Y:S06]  /*0f10*/  RET.REL.NODEC R10 `(_ZN2at6native49_GLOBAL__N__cfa43aba_16_ReflectionPad_cu_f800513936reflection_pad2d_backward_out_kernelIN3c107complexIfEEEEvPT_PKS6_lliiiiiii) ;  /* 0xfffffff00a387950 */ /* 0x000fec0003c3ffff */
.L_x_929:
        /* <DEDUP_REMOVED lines=14> */
.L_x_1230:


//--------------------- .text._ZN2at6native49_GLOBAL__N__cfa43aba_16_ReflectionPad_cu_f800513940reflection_pad2d_backward_det_out_kernelIN3c107complexIfEEEEvPT_PKS6_lliiiiiii --------------------------
	.section	.text._ZN2at6native49_GLOBAL__N__cfa43aba_16_ReflectionPad_cu_f800513940reflection_pad2d_backward_det_out_kernelIN3c107complexIfEEEEvPT_PKS6_lliiiiiii,"ax",@progbits
	.align	128
.text._ZN2at6native49_GLOBAL__N__cfa43aba_16_ReflectionPad_cu_f800513940reflection_pad2d_backward_det_out_kernelIN3c107complexIfEEEEvPT_PKS6_lliiiiiii:
        .type           _ZN2at6native49_GLOBAL__N__cfa43aba_16_ReflectionPad_cu_f800513940reflection_pad2d_backward_det_out_kernelIN3c107complexIfEEEEvPT_PKS6_lliiiiiii,@function
        .size           _ZN2at6native49_GLOBAL__N__cfa43aba_16_ReflectionPad_cu_f800513940reflection_pad2d_backward_det_out_kernelIN3c107complexIfEEEEvPT_PKS6_lliiiiiii,(.L_x_1232 - _ZN2at6native49_GLOBAL__N__cfa43aba_16_ReflectionPad_cu_f800513940reflection_pad2d_backward_det_out_kernelIN3c107complexIfEEEEvPT_PKS6_lliiiiiii)
        .other          _ZN2at6native49_GLOBAL__N__cfa43aba_16_ReflectionPad_cu_f800513940reflection_pad2d_backward_det_out_kernelIN3c107complexIfEEEEvPT_PKS6_lliiiiiii,@"STO_CUDA_ENTRY STV_DEFAULT"
_ZN2at6native49_GLOBAL__N__cfa43aba_16_ReflectionPad_cu_f800513940reflection_pad2d_backward_det_out_kernelIN3c107complexIfEEEEvPT_PKS6_lliiiiiii:
        /* <DEDUP_REMOVED lines=33> */
[----:B------:R-:W-:Y:S01]  /*0210*/  ULDC UR25, c[0x0][0xc] ;  /* 0x0000030000197ab9 */ /* 0x000fe20000000800 */
[----:B------:R-:W-:-:S02]  /*0220*/  UIADD3.X UR10, UR10, UR19, UR8, UP0, UP1 ;  /* 0x000000130a0a7290 */ /* 0x000fc400087e2408 */
[----:B------:R-:W-:Y:S02]  /*0230*/  UIADD3.X UR32, UR11, UR17, UR7, UP2, UP3 ;  /* 0x000000110b207290 */ /* 0x000fe400097e6407 */
[----:B------:R-:W-:-:S07]  /*0240*/  UIMAD.WIDE.U32 UR24, UR25, UR24, URZ ;  /* 0x00000018191872a5 */ /* 0x000fce000f8e003f */
[----:B------:R-:W-:Y:S05]  /*0250*/  @!P0 EXIT ;  /* 0x000000000000894d */ /* 0x000fea0003800000 */
[----:B------:R-:W-:Y:S01]  /*0260*/  ULOP3.LUT UR26, URZ, UR37, URZ, 0x33, !UPT ;  /* 0x000000253f1a7292 */ /* 0x000fe2000f8e333f */
[----:B------:R-:W0:Y:S01]  /*0270*/  LDC R8, c[0x0][0x230] ;  /* 0x00008c00ff087b82 */ /* 0x000e220000000800 */
[----:B------:R-:W-:Y:S01]  /*0280*/  ULOP3.LUT UR27, URZ, UR13, URZ, 0x33, !UPT ;  /* 0x0000000d3f1b7292 */ /* 0x000fe2000f8e333f */
[----:B------:R-:W-:Y:S01]  /*0290*/  IMAD.MOV.U32 R3, RZ, RZ, RZ ;  /* 0x000000ffff037224 */ /* 0x000fe200078e00ff */
[----:B------:R-:W-:Y:S01]  /*02a0*/  UIADD3 UR11, UP3, UR18, -0x1, URZ ;  /* 0xffffffff120b7890 */ /* 0x000fe2000ff7e03f */
[----:B------:R-:W-:Y:S01]  /*02b0*/  BSSY B0, `(.L_x_930) ;  /* 0x00001e8000007945 */ /* 0x000fe20003800000 */
        /* <DEDUP_REMOVED lines=15> */
[----:B------:R-:W-:-:S02]  /*03b0*/  UIMAD.WIDE.U32 UR28, UR20, UR35, URZ ;  /* 0x00000023141c72a5 */ /* 0x000fc4000f8e003f */
[----:B------:R-:W-:Y:S02]  /*03c0*/  UIMAD.WIDE.U32 UR30, UR36, UR35, URZ ;  /* 0x00000023241e72a5 */ /* 0x000fe4000f8e003f */
[----:B------:R-:W-:Y:S02]  /*03d0*/  UIMAD.WIDE.U32 UR32, UR26, UR35, URZ ;  /* 0x000000231a2072a5 */ /* 0x000fe4000f8e003f */
[----:B------:R-:W-:Y:S01]  /*03e0*/  UIMAD UR37, UR5, UR20, UR37 ;  /* 0x00000014052572a4 */ /* 0x000fe2000f8e0225 */
[----:B------:R-:W-:Y:S01]  /*03f0*/  ULDC.64 UR34, c[0x0][0x210] ;  /* 0x0000840000227ab9 */ /* 0x000fe20000000a00 */
[----:B------:R-:W-:Y:S01]  /*0400*/  UIMAD UR39, UR5, UR36, UR39 ;  /* 0x00000024052772a4 */ /* 0x000fe2000f8e0227 */
[C---:B------:R-:W-:Y:S01]  /*0410*/  LEA R2, P0, R0.reuse, UR34, 0x3 ;  /* 0x0000002200027c11 */ /* 0x040fe2000f8018ff */
[----:B------:R-:W-:Y:S02]  /*0420*/  UIMAD UR38, UR5, UR26, UR38 ;  /* 0x0000001a052672a4 */ /* 0x000fe4000f8e0226 */
[----:B------:R-:W-:Y:S01]  /*0430*/  UIADD3 UR12, UP4, UR11, UR12, URZ ;  /* 0x0000000c0b0c7290 */ /* 0x000fe2000ff9e03f */
[----:B------:R-:W-:Y:S01]  /*0440*/  LEA.HI.X R7, R0, UR35, R3, 0x3, P0 ;  /* 0x0000002300077c11 */ /* 0x000fe200080f1c03 */
[----:B------:R-:W-:-:S02]  /*0450*/  UIADD3 UR49, UR29, UR37, URZ ;  /* 0x000000251d317290 */ /* 0x000fc4000fffe03f */
[----:B------:R-:W-:Y:S02]  /*0460*/  UIADD3 UR51, UR31, UR39, URZ ;  /* 0x000000271f337290 */ /* 0x000fe4000fffe03f */
[----:B------:R-:W-:Y:S02]  /*0470*/  UIADD3 UR52, UR33, UR38, URZ ;  /* 0x0000002621347290 */ /* 0x000fe4000fffe03f */
[----:B------:R-:W-:Y:S01]  /*0480*/  UIADD3.X UR50, UR8, UR18, URZ, UP4, !UPT ;  /* 0x0000001208327290 */ /* 0x000fe2000a7fe43f */
[----:B------:R-:W-:Y:S01]  /*0490*/  ULDC.64 UR34, c[0x0][0x208] ;  /* 0x0000820000227ab9 */ /* 0x000fe20000000a00 */
[----:B------:R-:W-:Y:S01]  /*04a0*/  ULDC UR53, c[0x0][0x244] ;  /* 0x0000910000357ab9 */ /* 0x000fe20000000800 */
[----:B------:R-:W-:Y:S01]  /*04b0*/  ULDC UR54, c[0x0][0x224] ;  /* 0x0000890000367ab9 */ /* 0x000fe20000000800 */
[----:B------:R-:W-:Y:S01]  /*04c0*/  ULDC UR55, c[0x0][0x220] ;  /* 0x0000880000377ab9 */ /* 0x000fe20000000800 */
[----:B------:R-:W-:Y:S01]  /*04d0*/  ULDC.64 UR36, c[0x0][0x218] ;  /* 0x0000860000247ab9 */ /* 0x000fe20000000a00 */
[----:B01----:R-:W-:-:S06]  /*04e0*/  ULDC.64 UR38, c[0x0][0x220] ;  /* 0x0000880000267ab9 */ /* 0x003fcc0000000a00 */
.L_x_962:
[----:B0-----:R-:W-:Y:S01]  /*04f0*/  LOP3.LUT R4, R3, UR49, RZ, 0xfc, !PT ;  /* 0x0000003103047c12 */ /* 0x001fe2000f8efcff */
[----:B------:R-:W-:Y:S01]  /*0500*/  BSSY B1, `(.L_x_931) ;  /* 0x0000022000017945 */ /* 0x000fe20003800000 */
[----:B------:R-:W-:Y:S02]  /*0510*/  IMAD.MOV.U32 R12, RZ, RZ, R2 ;  /* 0x000000ffff0c7224 */ /* 0x000fe400078e0002 */
[----:B------:R-:W-:Y:S01]  /*0520*/  ISETP.NE.U32.AND P0, PT, R4, RZ, PT ;  /* 0x000000ff0400720c */ /* 0x000fe20003f05070 */
[----:B------:R-:W-:-:S12]  /*0530*/  IMAD.MOV.U32 R13, RZ, RZ, R7 ;  /* 0x000000ffff0d7224 */ /* 0x000fd800078e0007 */
[----:B------:R-:W-:Y:S05]  /*0540*/  @!P0 BRA `(.L_x_932) ;  /* 0x0000000000288947 */ /* 0x000fea0003800000 */
[----:B------:R-:W-:Y:S01]  /*0550*/  IMAD.U32 R24, RZ, RZ, UR28 ;  /* 0x0000001cff187e24 */ /* 0x000fe2000f8e00ff */
[----:B------:R-:W-:Y:S01]  /*0560*/  MOV R2, R0 ;  /* 0x0000000000027202 */ /* 0x000fe20000000f00 */
[----:B------:R-:W-:Y:S01]  /*0570*/  IMAD.U32 R25, RZ, RZ, UR29 ;  /* 0x0000001dff197e24 */ /* 0x000fe2000f8e00ff */
[----:B------:R-:W-:Y:S01]  /*0580*/  MOV R4, 0x5c0 ;  /* 0x000005c000047802 */ /* 0x000fe20000000f00 */
[----:B------:R-:W-:Y:S02]  /*0590*/  IMAD.MOV.U32 R5, RZ, RZ, R3 ;  /* 0x000000ffff057224 */ /* 0x000fe400078e0003 */
[----:B------:R-:W-:-:S07]  /*05a0*/  IMAD.U32 R6, RZ, RZ, UR49 ;  /* 0x00000031ff067e24 */ /* 0x000fce000f8e00ff */
[----:B------:R-:W-:Y:S05]  /*05b0*/  CALL.REL.NOINC `($__internal_74_$__cuda_sm20_div_s64) ;  /* 0x0000001800e87944 */ /* 0x000fea0003c00000 */
[----:B------:R-:W-:Y:S02]  /*05c0*/  IMAD.MOV.U32 R14, RZ, RZ, R6 ;  /* 0x000000ffff0e7224 */ /* 0x000fe400078e0006 */
[----:B------:R-:W-:Y:S01]  /*05d0*/  IMAD.MOV.U32 R15, RZ, RZ, R7 ;  /* 0x000000ffff0f7224 */ /* 0x000fe200078e0007 */
[----:B------:R-:W-:Y:S06]  /*05e0*/  BRA `(.L_x_933) ;  /* 0x00000000004c7947 */ /* 0x000fec0003800000 */
.L_x_932:
        /* <DEDUP_REMOVED lines=19> */
.L_x_933:
[----:B------:R-:W-:Y:S05]  /*0720*/  BSYNC B1 ;  /* 0x0000000000017941 */ /* 0x000fea0003800000 */
.L_x_931:
[----:B------:R-:W-:Y:S01]  /*0730*/  LOP3.LUT R2, R3, UR4, RZ, 0xfc, !PT ;  /* 0x0000000403027c12 */ /* 0x000fe2000f8efcff */
[----:B------:R-:W-:Y:S03]  /*0740*/  BSSY B1, `(.L_x_934) ;  /* 0x0000029000017945 */ /* 0x000fe60003800000 */
[----:B------:R-:W-:-:S13]  /*0750*/  ISETP.NE.U32.AND P0, PT, R2, RZ, PT ;  /* 0x000000ff0200720c */ /* 0x000fda0003f05070 */
[----:B------:R-:W-:Y:S05]  /*0760*/  @!P0 BRA `(.L_x_935) ;  /* 0x0000000000408947 */ /* 0x000fea0003800000 */
[----:B------:R-:W-:Y:S01]  /*0770*/  MOV R24, UR20 ;  /* 0x0000001400187c02 */ /* 0x000fe20008000f00 */
[----:B------:R-:W-:Y:S01]  /*0780*/  IMAD.U32 R25, RZ, RZ, UR21 ;  /* 0x00000015ff197e24 */ /* 0x000fe2000f8e00ff */
[----:B------:R-:W-:Y:S01]  /*0790*/  MOV R4, 0x7e0 ;  /* 0x000007e000047802 */ /* 0x000fe20000000f00 */
[----:B------:R-:W-:Y:S02]  /*07a0*/  IMAD.MOV.U32 R2, RZ, RZ, R0 ;  /* 0x000000ffff027224 */ /* 0x000fe400078e0000 */
[----:B------:R-:W-:Y:S02]  /*07b0*/  IMAD.MOV.U32 R5, RZ, RZ, R3 ;  /* 0x000000ffff057224 */ /* 0x000fe400078e0003 */
[----:B------:R-:W-:-:S07]  /*07c0*/  IMAD.U32 R6, RZ, RZ, UR4 ;  /* 0x00000004ff067e24 */ /* 0x000fce000f8e00ff */
[----:B------:R-:W-:Y:S05]  /*07d0*/  CALL.REL.NOINC `($__internal_74_$__cuda_sm20_div_s64) ;  /* 0x0000001800607944 */ /* 0x000fea0003c00000 */
[----:B------:R-:W-:Y:S02]  /*07e0*/  IADD3 R17, P0, RZ, -R6, RZ ;  /* 0x80000006ff117210 */ /* 0x000fe40007f1e0ff */
[----:B------:R-:W-:-:S03]  /*07f0*/  MOV R2, R0 ;  /* 0x0000000000027202 */ /* 0x000fc60000000f00 */
[----:B------:R-:W-:Y:S02]  /*0800*/  IMAD.X R16, RZ, RZ, ~R7, P0 ;  /* 0x000000ffff107224 */ /* 0x000fe400000e0e07 */
[----:B------:R-:W-:-:S04]  /*0810*/  IMAD.WIDE.U32 R4, R17, UR20, R2 ;  /* 0x0000001411047c25 */ /* 0x000fc8000f8e0002 */
[----:B------:R-:W-:Y:S02]  /*0820*/  IMAD R16, R16, UR20, RZ ;  /* 0x0000001410107c24 */ /* 0x000fe4000f8e02ff */
[----:B------:R-:W-:Y:S02]  /*0830*/  IMAD.MOV.U32 R2, RZ, RZ, R4 ;  /* 0x000000ffff027224 */ /* 0x000fe400078e0004 */
[----:B------:R-:W-:-:S04]  /*0840*/  IMAD R17, R17, UR4, R16 ;  /* 0x0000000411117c24 */ /* 0x000fc8000f8e0210 */
[----:B------:R-:W-:Y:S01]  /*0850*/  IMAD.IADD R5, R5, 0x1, R17 ;  /* 0x0000000105057824 */ /* 0x000fe200078e0211 */
[----:B------:R-:W-:Y:S06]  /*0860*/  BRA `(.L_x_936) ;  /* 0x0000000000587947 */ /* 0x000fec0003800000 */
.L_x_935:
        /* <DEDUP_REMOVED lines=20> */
[----:B------:R-:W-:Y:S01]  /*09b0*/  IMAD R2, R7, UR20, R0 ;  /* 0x0000001407027c24 */ /* 0x000fe2000f8e0200 */
[----:B------:R-:W-:-:S11]  /*09c0*/  HFMA2.MMA R7, -RZ, RZ, 0, 0 ;  /* 0x00000000ff077435 */ /* 0x000fd600000001ff */
.L_x_936:
[----:B------:R-:W-:Y:S05]  /*09d0*/  BSYNC B1 ;  /* 0x0000000000017941 */ /* 0x000fea0003800000 */
.L_x_934:
[----:B------:R-:W-:Y:S01]  /*09e0*/  LOP3.LUT R4, R7, UR5, RZ, 0xfc, !PT ;  /* 0x0000000507047c12 */ /* 0x000fe2000f8efcff */
[----:B------:R-:W-:Y:S03]  /*09f0*/  BSSY B1, `(.L_x_937) ;  /* 0x000001b000017945 */ /* 0x000fe60003800000 */
[----:B------:R-:W-:-:S13]  /*0a00*/  ISETP.NE.U32.AND P0, PT, R4, RZ, PT ;  /* 0x000000ff0400720c */ /* 0x000fda0003f05070 */
[----:B------:R-:W-:Y:S05]  /*0a10*/  @!P0 BRA `(.L_x_938) ;  /* 0x0000000000148947 */ /* 0x000fea0003800000 */
[----:B------:R-:W-:Y:S01]  /*0a20*/  IMAD.MOV.U32 R17, RZ, RZ, R6 ;  /* 0x000000ffff117224 */ /* 0x000fe200078e0006 */
[----:B------:R-:W-:Y:S01]  /*0a30*/  MOV R4, 0xa60 ;  /* 0x00000a6000047802 */ /* 0x000fe20000000f00 */
[----:B------:R-:W-:-:S07]  /*0a40*/  IMAD.MOV.U32 R18, RZ, RZ, R7 ;  /* 0x000000ffff127224 */ /* 0x000fce00078e0007 */
[----:B------:R-:W-:Y:S05]  /*0a50*/  CALL.REL.NOINC `($__internal_75_$__cuda_sm20_rem_s64) ;  /* 0x0000001c00107944 */ /* 0x000fea0003c00000 */
[----:B------:R-:W-:Y:S05]  /*0a60*/  BRA `(.L_x_939) ;  /* 0x00000000004c7947 */ /* 0x000fea0003800000 */
.L_x_938:
        /* <DEDUP_REMOVED lines=19> */
.L_x_939:
[----:B------:R-:W-:Y:S05]  /*0ba0*/  BSYNC B1 ;  /* 0x0000000000017941 */ /* 0x000fea0003800000 */
.L_x_937:
[----:B------:R-:W-:Y:S01]  /*0bb0*/  LOP3.LUT R4, R5, UR54, RZ, 0xfc, !PT ;  /* 0x0000003605047c12 */ /* 0x000fe2000f8efcff */
[----:B------:R-:W-:Y:S03]  /*0bc0*/  BSSY B1, `(.L_x_940) ;  /* 0x0000028000017945 */ /* 0x000fe60003800000 */
[----:B------:R-:W-:-:S13]  /*0bd0*/  ISETP.NE.U32.AND P0, PT, R4, RZ, PT ;  /* 0x000000ff0400720c */ /* 0x000fda0003f05070 */
[----:B------:R-:W-:Y:S05]  /*0be0*/  @!P0 BRA `(.L_x_941) ;  /* 0x0000000000408947 */ /* 0x000fea0003800000 */
[----:B------:R-:W-:Y:S01]  /*0bf0*/  ULDC.64 UR40, c[0x0][0x220] ;  /* 0x0000880000287ab9 */ /* 0x000fe20000000a00 */
[----:B------:R-:W-:Y:S01]  /*0c00*/  MOV R4, 0xc40 ;  /* 0x00000c4000047802 */ /* 0x000fe20000000f00 */
[----:B------:R-:W-:Y:S01]  /*0c10*/  IMAD.U32 R24, RZ, RZ, UR40 ;  /* 0x00000028ff187e24 */ /* 0x000fe2000f8e00ff */
[----:B------:R-:W-:-:S07]  /*0c20*/  MOV R6, UR41 ;  /* 0x0000002900067c02 */ /* 0x000fce0008000f00 */
[----:B------:R-:W-:Y:S05]  /*0c30*/  CALL.REL.NOINC `($__internal_74_$__cuda_sm20_div_s64) ;  /* 0x0000001400487944 */ /* 0x000fea0003c00000 */
[----:B------:R-:W-:Y:S01]  /*0c40*/  IADD3 R21, P0, RZ, -R6, RZ ;  /* 0x80000006ff157210 */ /* 0x000fe20007f1e0ff */
[----:B------:R-:W-:-:S04]  /*0c50*/  IMAD.MOV.U32 R4, RZ, RZ, R2 ;  /* 0x000000ffff047224 */ /* 0x000fc800078e0002 */
[----:B------:R-:W-:Y:S02]  /*0c60*/  IMAD.X R20, RZ, RZ, ~R7, P0 ;  /* 0x000000ffff147224 */ /* 0x000fe400000e0e07 */
[----:B------:R-:W-:-:S04]  /*0c70*/  IMAD.WIDE.U32 R18, R21, UR38, R4 ;  /* 0x0000002615127c25 */ /* 0x000fc8000f8e0004 */
[----:B------:R-:W-:Y:S02]  /*0c80*/  IMAD R20, R20, UR38, RZ ;  /* 0x0000002614147c24 */ /* 0x000fe4000f8e02ff */
[----:B------:R-:W-:Y:S02]  /*0c90*/  IMAD.MOV.U32 R5, RZ, RZ, R18 ;  /* 0x000000ffff057224 */ /* 0x000fe400078e0012 */
[----:B------:R-:W-:Y:S02]  /*0ca0*/  IMAD R21, R21, UR39, R20 ;  /* 0x0000002715157c24 */ /* 0x000fe4000f8e0214 */
[----:B------:R-:W-:Y:S02]  /*0cb0*/  IMAD.MOV.U32 R20, RZ, RZ, R6 ;  /* 0x000000ffff147224 */ /* 0x000fe400078e0006 */
[----:B------:R-:W-:Y:S01]  /*0cc0*/  IMAD.IADD R4, R19, 0x1, R21 ;  /* 0x0000000113047824 */ /* 0x000fe200078e0215 */
[----:B------:R-:W-:Y:S01]  /*0cd0*/  MOV R21, R7 ;  /* 0x0000000700157202 */ /* 0x000fe20000000f00 */
[----:B------:R-:W-:Y:S06]  /*0ce0*/  BRA `(.L_x_942) ;  /* 0x0000000000547947 */ /* 0x000fec0003800000 */
.L_x_941:
        /* <DEDUP_REMOVED lines=18> */
[----:B------:R-:W-:-:S05]  /*0e10*/  @!P2 LOP3.LUT R20, RZ, UR55, RZ, 0x33, !PT ;  /* 0x00000037ff14ac12 */ /* 0x000fca000f8e33ff */
[----:B------:R-:W-:-:S04]  /*0e20*/  IMAD.MOV R5, RZ, RZ, -R20 ;  /* 0x000000ffff057224 */ /* 0x000fc800078e0a14 */
[----:B------:R-:W-:-:S07]  /*0e30*/  IMAD R5, R5, UR55, R2 ;  /* 0x0000003705057c24 */ /* 0x000fce000f8e0202 */
.L_x_942:
[----:B------:R-:W-:Y:S05]  /*0e40*/  BSYNC B1 ;  /* 0x0000000000017941 */ /* 0x000fea0003800000 */
.L_x_940:
[C---:B------:R-:W-:Y:S01]  /*0e50*/  ISETP.GT.U32.AND P3, PT, R20.reuse, R8, PT ;  /* 0x000000081400720c */ /* 0x040fe20003f64070 */
[----:B------:R-:W-:Y:S01]  /*0e60*/  BSSY B1, `(.L_x_943) ;  /* 0x0000064000017945 */ /* 0x000fe20003800000 */
[----:B------:R-:W-:Y:S01]  /*0e70*/  ISETP.LT.U32.AND P2, PT, R20, 0x1, PT ;  /* 0x000000011400780c */ /* 0x000fe20003f41070 */
[----:B------:R-:W-:Y:S01]  /*0e80*/  IMAD.MOV.U32 R2, RZ, RZ, RZ ;  /* 0x000000ffff027224 */ /* 0x000fe200078e00ff */
[----:B------:R-:W-:Y:S01]  /*0e90*/  ISETP.GT.AND.EX P3, PT, R21, UR7, PT, P3 ;  /* 0x0000000715007c0c */ /* 0x000fe2000bf64330 */
[----:B------:R-:W-:Y:S01]  /*0ea0*/  IMAD.MOV.U32 R19, RZ, RZ, RZ ;  /* 0x000000ffff137224 */ /* 0x000fe200078e00ff */
        /* <DEDUP_REMOVED lines=20> */
[----:B------:R-:W-:Y:S01]  /*0ff0*/  ISETP.GE.U32.AND P2, PT, R6, UR26, PT ;  /* 0x0000001a06007c0c */ /* 0x000fe2000bf46070 */
[----:B------:R-:W-:-:S03]  /*1000*/  IMAD.MOV.U32 R2, RZ, RZ, RZ ;  /* 0x000000ffff027224 */ /* 0x000fc600078e00ff */
        /* <DEDUP_REMOVED lines=13> */
[----:B------:R-:W-:-:S06]  /*10e0*/  LEA.HI.X R7, R7, UR37, R18, 0x3, P2 ;  /* 0x0000002507077c11 */ /* 0x000fcc00090f1c12 */
[----:B------:R-:W2:Y:S02]  /*10f0*/  LDG.E.64 R6, desc[UR34][R6.64] ;  /* 0x0000002206067981 */ /* 0x000ea4000c1e1b00 */
[----:B--2---:R-:W-:Y:S01]  /*1100*/  FADD.FTZ R19, RZ, R6 ;  /* 0x00000006ff137221 */ /* 0x004fe20000010000 */
[----:B------:R-:W-:-:S07]  /*1110*/  FADD.FTZ R2, RZ, R7 ;  /* 0x00000007ff027221 */ /* 0x000fce0000010000 */
.L_x_946:
[----:B------:R-:W-:Y:S05]  /*1120*/  BSYNC B2 ;  /* 0x0000000000027941 */ /* 0x000fea0003800000 */
.L_x_945:
        /* <DEDUP_REMOVED lines=30> */
[----:B--2---:R-:W-:Y:S01]  /*1310*/  FADD.FTZ R19, R19, R6 ;  /* 0x0000000613137221 */ /* 0x004fe20000010000 */
[----:B------:R-:W-:Y:S01]  /*1320*/  FADD.FTZ R2, R2, R7 ;  /* 0x0000000702027221 */ /* 0x000fe20000010000 */
[----:B------:R-:W-:Y:S06]  /*1330*/  BRA `(.L_x_944) ;  /* 0x0000000000587947 */ /* 0x000fec0003800000 */
.L_x_947:
        /* <DEDUP_REMOVED lines=21> */
[----:B------:R-:W-:-:S07]  /*1490*/  FADD.FTZ R2, R2, R7 ;  /* 0x0000000702027221 */ /* 0x000fce0000010000 */
.L_x_944:
[----:B------:R-:W-:Y:S05]  /*14a0*/  BSYNC B1 ;  /* 0x0000000000017941 */ /* 0x000fea0003800000 */
.L_x_943:
        /* <DEDUP_REMOVED lines=9> */
.L_x_950:
        /* <DEDUP_REMOVED lines=10> */
[----:B------:R-:W-:Y:S01]  /*15e0*/  IADD3.X R7, R7, UR16, R22, P1, P2 ;  /* 0x0000001007077c10 */ /* 0x000fe20008fe4416 */
[----:B------:R-:W-:-:S04]  /*15f0*/  IMAD.WIDE.U32 R22, R6, UR9, RZ ;  /* 0x0000000906167c25 */ /* 0x000fc8000f8e00ff */
[----:B------:R-:W-:Y:S01]  /*1600*/  IMAD R7, R7, UR9, RZ ;  /* 0x0000000907077c24 */ /* 0x000fe2000f8e02ff */
[----:B------:R-:W-:-:S03]  /*1610*/  IADD3 R29, P2, P3, R22, R5, R10 ;  /* 0x00000005161d7210 */ /* 0x000fc60007b5e00a */
[----:B------:R-:W-:Y:S01]  /*1620*/  IMAD R7, R6, UR10, R7 ;  /* 0x0000000a06077c24 */ /* 0x000fe2000f8e0207 */
[----:B------:R-:W-:-:S03]  /*1630*/  ISETP.GE.U32.AND P1, PT, R29, UR26, PT ;  /* 0x0000001a1d007c0c */ /* 0x000fc6000bf26070 */
[----:B------:R-:W-:-:S05]  /*1640*/  IMAD.IADD R7, R23, 0x1, R7 ;  /* 0x0000000117077824 */ /* 0x000fca00078e0207 */
[----:B------:R-:W-:-:S04]  /*1650*/  IADD3.X R27, R7, UR8, R4, P2, P3 ;  /* 0x00000008071b7c10 */ /* 0x000fc800097e6404 */
        /* <DEDUP_REMOVED lines=17> */
.L_x_954:
[----:B------:R-:W-:Y:S05]  /*1770*/  BSYNC B3 ;  /* 0x0000000000037941 */ /* 0x000fea0003800000 */
.L_x_953:
        /* <DEDUP_REMOVED lines=31> */
.L_x_958:
[----:B------:R-:W-:Y:S05]  /*1970*/  BSYNC B3 ;  /* 0x0000000000037941 */ /* 0x000fea0003800000 */
.L_x_957:
[----:B------:R-:W-:Y:S05]  /*1980*/  BRA `(.L_x_959) ;  /* 0x0000000000d07947 */ /* 0x000fea0003800000 */
.L_x_955:
        /* <DEDUP_REMOVED lines=21> */
.L_x_960:
[----:B------:R-:W-:Y:S05]  /*1ae0*/  BSYNC B3 ;  /* 0x0000000000037941 */ /* 0x000fea0003800000 */
.L_x_952:
        /* <DEDUP_REMOVED lines=27> */
.L_x_961:
[----:B------:R-:W-:Y:S05]  /*1ca0*/  BSYNC B3 ;  /* 0x0000000000037941 */ /* 0x000fea0003800000 */
.L_x_951:
[----:B------:R-:W-:Y:S05]  /*1cb0*/  @!P4 BREAK B1 ;  /* 0x000000000001c942 */ /* 0x000fea0003800000 */
[----:B------:R-:W-:Y:S05]  /*1cc0*/  @!P4 BRA `(.L_x_956) ;  /* 0x00000000008cc947 */ /* 0x000fea0003800000 */
.L_x_959:
[----:B------:R-:W-:Y:S05]  /*1cd0*/  BSYNC B1 ;  /* 0x0000000000017941 */ /* 0x000fea0003800000 */
.L_x_949:
[----:B------:R-:W-:Y:S01]  /*1ce0*/  IADD3 R24, P0, R5, -UR11, RZ ;  /* 0x8000000b05187c10 */ /* 0x000fe2000ff1e0ff */
[----:B------:R-:W-:Y:S01]  /*1cf0*/  IMAD.U32 R7, RZ, RZ, UR50 ;  /* 0x00000032ff077e24 */ /* 0x000fe2000f8e00ff */
[----:B------:R-:W-:Y:S02]  /*1d00*/  IADD3 R23, P1, R20, R8, RZ ;  /* 0x0000000814177210 */ /* 0x000fe40007f3e0ff */
[----:B------:R-:W-:Y:S02]  /*1d10*/  IADD3.X R18, R4, ~UR18, RZ, P0, !PT ;  /* 0x8000001204127c10 */ /* 0x000fe400087fe4ff */
[----:B------:R-:W-:Y:S02]  /*1d20*/  IADD3.X R22, R21, UR7, RZ, P1, !PT ;  /* 0x0000000715167c10 */ /* 0x000fe40008ffe4ff */
[----:B------:R-:W-:Y:S02]  /*1d30*/  IADD3 R25, P1, RZ, -R24, RZ ;  /* 0x80000018ff197210 */ /* 0x000fe40007f3e0ff */
[----:B------:R-:W-:Y:S01]  /*1d40*/  MOV R6, UR12 ;  /* 0x0000000c00067c02 */ /* 0x000fe20008000f00 */
[----:B------:R-:W-:Y:S01]  /*1d50*/  IMAD R22, R22, UR9, RZ ;  /* 0x0000000916167c24 */ /* 0x000fe2000f8e02ff */
[----:B------:R-:W-:Y:S01]  /*1d60*/  ISETP.LT.AND P0, PT, R18, RZ, PT ;  /* 0x000000ff1200720c */ /* 0x000fe20003f01270 */
[----:B------:R-:W-:-:S02]  /*1d70*/  IMAD.X R27, RZ, RZ, ~R18, P1 ;  /* 0x000000ffff1b7224 */ /* 0x000fc400008e0e12 */
[----:B------:R-:W-:Y:S01]  /*1d80*/  IMAD.WIDE.U32 R6, R23, UR9, R6 ;  /* 0x0000000917067c25 */ /* 0x000fe2000f8e0006 */
[----:B------:R-:W-:Y:S02]  /*1d90*/  SEL R29, R25, R24, P0 ;  /* 0x00000018191d7207 */ /* 0x000fe40000000000 */
        /* <DEDUP_REMOVED lines=22> */
.L_x_956:
[----:B------:R-:W-:Y:S05]  /*1f00*/  BSYNC B2 ;  /* 0x0000000000027941 */ /* 0x000fea0003800000 */
.L_x_948:
[----:B------:R-:W-:Y:S02]  /*1f10*/  IMAD.U32 R9, RZ, RZ, UR7 ;  /* 0x00000007ff097e24 */ /* 0x000fe4000f8e00ff */
[----:B------:R-:W-:Y:S02]  /*1f20*/  IMAD.U32 R11, RZ, RZ, UR8 ;  /* 0x00000008ff0b7e24 */ /* 0x000fe4000f8e00ff */
[C---:B------:R-:W-:Y:S02]  /*1f30*/  IMAD R25, R14.reuse, UR51, RZ ;  /* 0x000000330e197c24 */ /* 0x040fe4000f8e02ff */
[----:B------:R-:W-:-:S04]  /*1f40*/  IMAD.WIDE.U32 R22, R14, UR30, R8 ;  /* 0x0000001e0e167c25 */ /* 0x000fc8000f8e0008 */
[----:B------:R-:W-:Y:S01]  /*1f50*/  IMAD R17, R17, UR26, RZ ;  /* 0x0000001a11117c24 */ /* 0x000fe2000f8e02ff */
[----:B------:R-:W-:Y:S01]  /*1f60*/  IADD3 R14, P0, R20, R22, RZ ;  /* 0x00000016140e7210 */ /* 0x000fe20007f1e0ff */
[----:B------:R-:W-:-:S04]  /*1f70*/  IMAD.WIDE.U32 R6, R16, UR26, R10 ;  /* 0x0000001a10067c25 */ /* 0x000fc8000f8e000a */
[----:B------:R-:W-:Y:S01]  /*1f80*/  IMAD R25, R15, UR30, R25 ;  /* 0x0000001e0f197c24 */ /* 0x000fe2000f8e0219 */
[----:B------:R-:W-:Y:S01]  /*1f90*/  IADD3 R6, P1, R5, R6, RZ ;  /* 0x0000000605067210 */ /* 0x000fe20007f3e0ff */
[----:B------:R-:W-:-:S03]  /*1fa0*/  IMAD R17, R16, UR48, R17 ;  /* 0x0000003010117c24 */ /* 0x000fc6000f8e0211 */
[----:B------:R-:W-:Y:S02]  /*1fb0*/  IADD3.X R20, R21, R23, R25, P0, !PT ;  /* 0x0000001715147210 */ /* 0x000fe400007fe419 */
[----:B------:R-:W-:-:S03]  /*1fc0*/  IADD3.X R7, R4, R17, R7, P1, !PT ;  /* 0x0000001104077210 */ /* 0x000fc60000ffe407 */
[----:B------:R-:W-:Y:S02]  /*1fd0*/  IMAD R15, R20, UR9, RZ ;  /* 0x00000009140f7c24 */ /* 0x000fe4000f8e02ff */
[----:B------:R-:W-:-:S04]  /*1fe0*/  IMAD.WIDE.U32 R4, R14, UR9, R6 ;  /* 0x000000090e047c25 */ /* 0x000fc8000f8e0006 */
[----:B------:R-:W-:Y:S01]  /*1ff0*/  IMAD R15, R14, UR10, R15 ;  /* 0x0000000a0e0f7c24 */ /* 0x000fe2000f8e020f */
[----:B------:R-:W-:-:S04]  /*2000*/  LEA R6, P0, R4, UR36, 0x3 ;  /* 0x0000002404067c11 */ /* 0x000fc8000f8018ff */
[----:B------:R-:W-:-:S04]  /*2010*/  IADD3 R5, R5, R15, RZ ;  /* 0x0000000f05057210 */ /* 0x000fc80007ffe0ff */
[----:B------:R-:W-:Y:S02]  /*2020*/  LEA.HI.X R7, R4, UR37, R5, 0x3, P0 ;  /* 0x0000002504077c11 */ /* 0x000fe400080f1c05 */
[----:B------:R-:W2:Y:S04]  /*2030*/  LDG.E.64 R4, desc[UR34][R12.64] ;  /* 0x000000220c047981 */ /* 0x000ea8000c1e1b00 */
[----:B------:R-:W3:Y:S01]  /*2040*/  LDG.E.64 R6, desc[UR34][R6.64] ;  /* 0x0000002206067981 */ /* 0x000ee2000c1e1b00 */
[----:B------:R-:W-:-:S04]  /*2050*/  IADD3 R0, P0, R0, UR24, RZ ;  /* 0x0000001800007c10 */ /* 0x000fc8000ff1e0ff */
[----:B------:R-:W-:Y:S02]  /*2060*/  IADD3.X R3, R3, UR25, RZ, P0, !PT ;  /* 0x0000001903037c10 */ /* 0x000fe400087fe4ff */
[----:B------:R-:W-:Y:S01]  /*2070*/  ISETP.GE.U32.AND P0, PT, R0, UR22, PT ;  /* 0x0000001600007c0c */ /* 0x000fe2000bf06070 */
[----:B------:R-:W-:-:S03]  /*2080*/  IMAD.U32 R15, RZ, RZ, UR24 ;  /* 0x00000018ff0f7e24 */ /* 0x000fc6000f8e00ff */
[----:B------:R-:W-:Y:S01]  /*2090*/  ISETP.GE.AND.EX P0, PT, R3, UR6, PT, P0 ;  /* 0x0000000603007c0c */ /* 0x000fe2000bf06300 */
[----:B------:R-:W-:Y:S01]  /*20a0*/  USHF.L.U64.HI UR40, UR24, 0x3, UR25 ;  /* 0x0000000318287899 */ /* 0x000fe20008010219 */
[----:B---3--:R-:W-:Y:S01]  /*20b0*/  FADD.FTZ R2, R7, R2 ;  /* 0x0000000207027221 */ /* 0x008fe20000010000 */
[----:B------:R-:W-:-:S03]  /*20c0*/  FADD.FTZ R19, R6, R19 ;  /* 0x0000001306137221 */ /* 0x000fc60000010000 */
[----:B--2---:R-:W-:Y:S01]  /*20d0*/  FADD.FTZ R5, R2, R5 ;  /* 0x0000000502057221 */ /* 0x004fe20000010000 */
[----:B------:R-:W-:-:S05]  /*20e0*/  FADD.FTZ R4, R19, R4 ;  /* 0x0000000413047221 */ /* 0x000fca0000010000 */
[----:B------:R0:W-:Y:S01]  /*20f0*/  STG.E.64 desc[UR34][R12.64], R4 ;  /* 0x000000040c007986 */ /* 0x0001e2000c101b22 */
[----:B------:R-:W-:-:S04]  /*2100*/  LEA R2, P1, R15, R12, 0x3 ;  /* 0x0000000c0f027211 */ /* 0x000fc800078218ff */
[----:B------:R-:W-:Y:S01]  /*2110*/  IADD3.X R7, R13, UR40, RZ, P1, !PT ;  /* 0x000000280d077c10 */ /* 0x000fe20008ffe4ff */
[----:B------:R-:W-:Y:S08]  /*2120*/  @!P0 BRA `(.L_x_962) ;  /* 0xffffffe000f08947 */ /* 0x000ff0000383ffff */
[----:B------:R-:W-:Y:S05]  /*2130*/  BSYNC B0 ;  /* 0x0000000000007941 */ /* 0x000fea0003800000 */
.L_x_930:
[----:B------:R-:W-:Y:S05]  /*2140*/  WARPSYNC.ALL ;  /* 0x0000000000007948 */ /* 0x000fea0003800000 */
[----:B------:R-:W-:Y:S05]  /*2150*/  EXIT ;  /* 0x000000000000794d */ /* 0x000fea0003800000 */
        .weak           $__internal_74_$__cuda_sm20_div_s64
        .type           $__internal_74_$__cuda_sm20_div_s64,@function
        .size           $__internal_74_$__cuda_sm20_div_s64,($__internal_75_$__cuda_sm20_rem_s64 - $__internal_74_$__cuda_sm20_div_s64)
$__internal_74_$__cuda_sm20_div_s64:
        /* <DEDUP_REMOVED lines=17> */
[----:B------:R-:W-:-:S04]  /*2270*/  IMAD.WIDE.U32 R22, P0, R18, R25, R22 ;  /* 0x0000001912167225 */ /* 0x000fc80007800016 */
[----:B------:R-:W-:-:S04]  /*2280*/  IMAD.HI.U32 R22, P1, R19, R7, R22 ;  /* 0x0000000713167227 */ /* 0x000fc80007820016 */
[CC--:B------:R-:W-:Y:S02]  /*2290*/  IMAD R23, R19.reuse, R25.reuse, RZ ;  /* 0x0000001913177224 */ /* 0x0c0fe400078e02ff */
[----:B------:R-:W-:Y:S01]  /*22a0*/  IMAD.HI.U32 R7, R19, R25, RZ ;  /* 0x0000001913077227 */ /* 0x000fe200078e00ff */
[----:B------:R-:W-:Y:S02]  /*22b0*/  IADD3 R25, P4, RZ, -R2, RZ ;  /* 0x80000002ff197210 */ /* 0x000fe40007f9e0ff */
[----:B------:R-:W-:Y:S02]  /*22c0*/  IADD3 R23, P2, R23, R22, RZ ;  /* 0x0000001617177210 */ /* 0x000fe40007f5e0ff */
[----:B------:R-:W-:Y:S01]  /*22d0*/  IADD3.X R7, R7, R19, RZ, P0, !PT ;  /* 0x0000001307077210 */ /* 0x000fe200007fe4ff */
[----:B------:R-:W-:Y:S02]  /*22e0*/  IMAD.X R28, RZ, RZ, ~R5, P4 ;  /* 0x000000ffff1c7224 */ /* 0x000fe400020e0e05 */
[----:B------:R-:W-:Y:S01]  /*22f0*/  IMAD.WIDE.U32 R18, R23, R20, RZ ;  /* 0x0000001417127225 */ /* 0x000fe200078e00ff */
[----:B------:R-:W-:-:S03]  /*2300*/  IADD3.X R7, RZ, RZ, R7, P2, P1 ;  /* 0x000000ffff077210 */ /* 0x000fc600017e2407 */
[----:B------:R-:W-:Y:S01]  /*2310*/  IMAD R22, R23, R21, R19 ;  /* 0x0000001517167224 */ /* 0x000fe200078e0213 */
[----:B------:R-:W-:-:S03]  /*2320*/  IADD3 R19, P0, RZ, -R18, RZ ;  /* 0x80000012ff137210 */ /* 0x000fc60007f1e0ff */
[----:B------:R-:W-:Y:S02]  /*2330*/  IMAD R18, R7, R20, R22 ;  /* 0x0000001407127224 */ /* 0x000fe400078e0216 */
[----:B------:R-:W-:-:S04]  /*2340*/  IMAD.HI.U32 R22, R23, R19, RZ ;  /* 0x0000001317167227 */ /* 0x000fc800078e00ff */
[----:B------:R-:W-:-:S04]  /*2350*/  IMAD.X R18, RZ, RZ, ~R18, P0 ;  /* 0x000000ffff127224 */ /* 0x000fc800000e0e12 */
[----:B------:R-:W-:-:S04]  /*2360*/  IMAD.WIDE.U32 R22, P0, R23, R18, R22 ;  /* 0x0000001217167225 */ /* 0x000fc80007800016 */
[----:B------:R-:W-:-:S04]  /*2370*/  IMAD.HI.U32 R26, R7, R18, RZ ;  /* 0x00000012071a7227 */ /* 0x000fc800078e00ff */
[----:B------:R-:W-:Y:S01]  /*2380*/  IMAD.HI.U32 R22, P1, R7, R19, R22 ;  /* 0x0000001307167227 */ /* 0x000fe20007820016 */
[----:B------:R-:W-:-:S03]  /*2390*/  SEL R23, R25, R2, !P3 ;  /* 0x0000000219177207 */ /* 0x000fc60005800000 */
[----:B------:R-:W-:Y:S02]  /*23a0*/  IMAD R19, R7, R18, RZ ;  /* 0x0000001207137224 */ /* 0x000fe400078e02ff */
[----:B------:R-:W-:Y:S01]  /*23b0*/  IMAD.X R26, R26, 0x1, R7, P0 ;  /* 0x000000011a1a7824 */ /* 0x000fe200000e0607 */
[----:B------:R-:W-:Y:S02]  /*23c0*/  SEL R7, R28, R5, !P3 ;  /* 0x000000051c077207 */ /* 0x000fe40005800000 */
[----:B------:R-:W-:Y:S01]  /*23d0*/  IADD3 R22, P2, R19, R22, RZ ;  /* 0x0000001613167210 */ /* 0x000fe20007f5e0ff */
[----:B------:R-:W-:-:S03]  /*23e0*/  IMAD.MOV.U32 R19, RZ, RZ, RZ ;  /* 0x000000ffff137224 */ /* 0x000fc600078e00ff */
[----:B------:R-:W-:Y:S01]  /*23f0*/  IADD3.X R26, RZ, RZ, R26, P2, P1 ;  /* 0x000000ffff1a7210 */ /* 0x000fe200017e241a */
[----:B------:R-:W-:-:S04]  /*2400*/  IMAD.HI.U32 R18, R22, R23, RZ ;  /* 0x0000001716127227 */ /* 0x000fc800078e00ff */
[-C--:B------:R-:W-:Y:S02]  /*2410*/  IMAD R25, R26, R7.reuse, RZ ;  /* 0x000000071a197224 */ /* 0x080fe400078e02ff */
[----:B------:R-:W-:-:S04]  /*2420*/  IMAD.WIDE.U32 R18, R22, R7, R18 ;  /* 0x0000000716127225 */ /* 0x000fc800078e0012 */
[----:B------:R-:W-:-:S04]  /*2430*/  IMAD.HI.U32 R27, R26, R7, RZ ;  /* 0x000000071a1b7227 */ /* 0x000fc800078e00ff */
[----:B------:R-:W-:-:S04]  /*2440*/  IMAD.HI.U32 R18, P0, R26, R23, R18 ;  /* 0x000000171a127227 */ /* 0x000fc80007800012 */
[----:B------:R-:W-:Y:S01]  /*2450*/  IMAD.X R27, RZ, RZ, R27, P0 ;  /* 0x000000ffff1b7224 */ /* 0x000fe200000e061b */
[----:B------:R-:W-:-:S04]  /*2460*/  IADD3 R25, P1, R25, R18, RZ ;  /* 0x0000001219197210 */ /* 0x000fc80007f3e0ff */
[----:B------:R-:W-:Y:S01]  /*2470*/  IADD3.X R27, RZ, R27, RZ, P1, !PT ;  /* 0x0000001bff1b7210 */ /* 0x000fe20000ffe4ff */
[----:B------:R-:W-:-:S04]  /*2480*/  IMAD.WIDE.U32 R18, R25, R20, RZ ;  /* 0x0000001419127225 */ /* 0x000fc800078e00ff */
[C---:B------:R-:W-:Y:S01]  /*2490*/  IMAD R22, R25.reuse, R21, R19 ;  /* 0x0000001519167224 */ /* 0x040fe200078e0213 */
[----:B------:R-:W-:Y:S02]  /*24a0*/  IADD3 R19, P1, -R18, R23, RZ ;  /* 0x0000001712137210 */ /* 0x000fe40007f3e1ff */
[----:B------:R-:W-:Y:S01]  /*24b0*/  IADD3 R18, P2, R25, 0x1, RZ ;  /* 0x0000000119127810 */ /* 0x000fe20007f5e0ff */
[-C--:B------:R-:W-:Y:S01]  /*24c0*/  IMAD R22, R27, R20.reuse, R22 ;  /* 0x000000141b167224 */ /* 0x080fe200078e0216 */
[----:B------:R-:W-:-:S03]  /*24d0*/  ISETP.GE.U32.AND P0, PT, R19, R20, PT ;  /* 0x000000141300720c */ /* 0x000fc60003f06070 */
[----:B------:R-:W-:Y:S01]  /*24e0*/  IMAD.X R7, R7, 0x1, ~R22, P1 ;  /* 0x0000000107077824 */ /* 0x000fe200008e0e16 */
[----:B------:R-:W-:Y:S01]  /*24f0*/  IADD3 R22, P1, R19, -R20, RZ ;  /* 0x8000001413167210 */ /* 0x000fe20007f3e0ff */
[----:B------:R-:W-:-:S03]  /*2500*/  IMAD.X R26, RZ, RZ, R27, P2 ;  /* 0x000000ffff1a7224 */ /* 0x000fc600010e061b */
        /* <DEDUP_REMOVED lines=13> */
[----:B------:R-:W-:Y:S02]  /*25e0*/  SEL R18, R18, R27, P0 ;  /* 0x0000001b12127207 */ /* 0x000fe40000000000 */
[----:B------:R-:W-:-:S02]  /*25f0*/  IADD3 R20, P2, RZ, -R7, RZ ;  /* 0x80000007ff147210 */ /* 0x000fc40007f5e0ff */
[----:B------:R-:W-:-:S03]  /*2600*/  ISETP.NE.U32.AND P0, PT, R24, RZ, PT ;  /* 0x000000ff1800720c */ /* 0x000fc60003f05070 */
[----:B------:R-:W-:Y:S01]  /*2610*/  IMAD.X R19, RZ, RZ, ~R18, P2 ;  /* 0x000000ffff137224 */ /* 0x000fe200010e0e12 */
[----:B------:R-:W-:Y:S02]  /*2620*/  ISETP.NE.AND.EX P0, PT, R6, RZ, PT, P0 ;  /* 0x000000ff0600720c */ /* 0x000fe40003f05300 */
[----:B------:R-:W-:Y:S02]  /*2630*/  SEL R6, R20, R7, !P1 ;  /* 0x0000000714067207 */ /* 0x000fe40004800000 */
[----:B------:R-:W-:Y:S01]  /*2640*/  SEL R7, R19, R18, !P1 ;  /* 0x0000001213077207 */ /* 0x000fe20004800000 */
[----:B------:R-:W-:Y:S01]  /*2650*/  IMAD.MOV.U32 R19, RZ, RZ, 0x0 ;  /* 0x00000000ff137424 */ /* 0x000fe200078e00ff */
[----:B------:R-:W-:Y:S02]  /*2660*/  MOV R18, R4 ;  /* 0x0000000400127202 */ /* 0x000fe40000000f00 */
[----:B------:R-:W-:Y:S02]  /*2670*/  SEL R6, R6, 0xffffffff, P0 ;  /* 0xffffffff06067807 */ /* 0x000fe40000000000 */
[----:B------:R-:W-:Y:S01]  /*2680*/  SEL R7, R7, 0xffffffff, P0 ;  /* 0xffffffff07077807 */ /* 0x000fe20000000000 */
[----:B------:R-:W-:Y:S06]  /*2690*/  RET.REL.NODEC R18 `(_ZN2at6native49_GLOBAL__N__cfa43aba_16_ReflectionPad_cu_f800513940reflection_pad2d_backward_det_out_kernelIN3c107complexIfEEEEvPT_PKS6_lliiiiiii) ;  /* 0xffffffd812587950 */ /* 0x000fec0003c3ffff */
        .weak           $__internal_75_$__cuda_sm20_rem_s64
        .type           $__internal_75_$__cuda_sm20_rem_s64,@function
        .size           $__internal_75_$__cuda_sm20_rem_s64,(.L_x_1232 - $__internal_75_$__cuda_sm20_rem_s64)
$__internal_75_$__cuda_sm20_rem_s64:
[----:B------:R-:W-:Y:S01]  /*26a0*/  ULDC UR56, c[0x0][0x244] ;  /* 0x0000910000387ab9 */ /* 0x000fe20000000800 */
[----:B------:R-:W-:Y:S01]  /*26b0*/  UISETP.GE.AND UP0, UPT, UR5, URZ, UPT ;  /* 0x0000003f0500728c */ /* 0x000fe2000bf06270 */
[----:B------:R-:W-:Y:S01]  /*26c0*/  ISETP.GE.AND P1, PT, R18, RZ, PT ;  /* 0x000000ff1200720c */ /* 0x000fe20003f26270 */
[----:B------:R-:W-:-:S04]  /*26d0*/  UIADD3 UR40, UP1, URZ, -UR56, URZ ;  /* 0x800000383f287290 */ /* 0x000fc8000ff3e03f */
[----:B------:R-:W-:Y:S02]  /*26e0*/  UIADD3.X UR41, URZ, ~UR5, URZ, UP1, !UPT ;  /* 0x800000053f297290 */ /* 0x000fe40008ffe43f */
[----:B------:R-:W-:Y:S02]  /*26f0*/  USEL UR40, UR40, UR56, !UP0 ;  /* 0x0000003828287287 */ /* 0x000fe4000c000000 */
[----:B------:R-:W-:-:S09]  /*2700*/  USEL UR41, UR41, UR5, !UP0 ;  /* 0x0000000529297287 */ /* 0x000fd2000c000000 */
[----:B------:R-:W0:Y:S08]  /*2710*/  I2F.U64.RP R16, UR40 ;  /* 0x0000002800107d12 */ /* 0x000e300008309000 */
[----:B0-----:R-:W0:Y:S02]  /*2720*/  MUFU.RCP R16, R16 ;  /* 0x0000001000107308 */ /* 0x001e240000001000 */
[----:B0-----:R-:W-:-:S06]  /*2730*/  VIADD R6, R16, 0x1ffffffe ;  /* 0x1ffffffe10067836 */ /* 0x001fcc0000000000 */
[----:B------:R-:W0:Y:S02]  /*2740*/  F2I.U64.TRUNC R6, R6 ;  /* 0x0000000600067311 */ /* 0x000e24000020d800 */
[----:B0-----:R-:W-:Y:S02]  /*2750*/  R2UR UR42, R6 ;  /* 0x00000000062a72ca */ /* 0x001fe400000e0000 */
[----:B------:R-:W-:Y:S02]  /*2760*/  R2UR UR43, R7 ;  /* 0x00000000072b72ca */ /* 0x000fe400000e0000 */
[----:B------:R-:W-:-:S04]  /*2770*/  IADD3 R6, P0, RZ, -R17, RZ ;  /* 0x80000011ff067210 */ /* 0x000fc80007f1e0ff */
[----:B------:R-:W-:Y:S01]  /*2780*/  SEL R17, R6, R17, !P1 ;  /* 0x0000001106117207 */ /* 0x000fe20004800000 */
[----:B------:R-:W-:-:S04]  /*2790*/  IMAD.X R7, RZ, RZ, ~R18, P0 ;  /* 0x000000ffff077224 */ /* 0x000fc800000e0e12 */
[----:B------:R-:W-:Y:S01]  /*27a0*/  UIMAD.WIDE.U32 UR44, UR42, UR40, URZ ;  /* 0x000000282a2c72a5 */ /* 0x000fe2000f8e003f */
[----:B------:R-:W-:Y:S01]  /*27b0*/  SEL R16, R7, R18, !P1 ;  /* 0x0000001207107207 */ /* 0x000fe20004800000 */
[----:B------:R-:W-:Y:S02]  /*27c0*/  IMAD.MOV.U32 R7, RZ, RZ, RZ ;  /* 0x000000ffff077224 */ /* 0x000fe400078e00ff */
[----:B------:R-:W-:Y:S02]  /*27d0*/  UIMAD UR45, UR42, UR41, UR45 ;  /* 0x000000292a2d72a4 */ /* 0x000fe4000f8e022d */
[----:B------:R-:W-:Y:S02]  /*27e0*/  UIADD3 UR58, UP0, URZ, -UR44, URZ ;  /* 0x8000002c3f3a7290 */ /* 0x000fe4000ff1e03f */
[----:B------:R-:W-:Y:S02]  /*27f0*/  UIMAD UR57, UR43, UR40, UR45 ;  /* 0x000000282b3972a4 */ /* 0x000fe4000f8e022d */
[----:B------:R-:W-:-:S02]  /*2800*/  UIMAD.WIDE.U32 UR44, UR42, UR58, URZ ;  /* 0x0000003a2a2c72a5 */ /* 0x000fc4000f8e003f */
[----:B------:R-:W-:-:S05]  /*2810*/  UIADD3.X UR57, URZ, ~UR57, URZ, UP0, !UPT ;  /* 0x800000393f397290 */ /* 0x000fca00087fe43f */
[----:B------:R-:W-:Y:S01]  /*2820*/  UMOV UR44, UR45 ;  /* 0x0000002d002c7c82 */ /* 0x000fe20008000000 */
[----:B------:R-:W-:Y:S02]  /*2830*/  UMOV UR45, UR42 ;  /* 0x0000002a002d7c82 */ /* 0x000fe40008000000 */
[----:B------:R-:W-:Y:S02]  /*2840*/  UIMAD.WIDE.U32 UR46, UP0, UR42, UR57, UR44 ;  /* 0x000000392a2e72a5 */ /* 0x000fe4000f80002c */
[----:B------:R-:W-:Y:S02]  /*2850*/  UIMAD.WIDE.U32 UR44, UR43, UR57, URZ ;  /* 0x000000392b2c72a5 */ /* 0x000fe4000f8e003f */
[----:B------:R-:W-:Y:S02]  /*2860*/  UIMAD.WIDE.U32 UR46, UP1, UR43, UR58, UR46 ;  /* 0x0000003a2b2e72a5 */ /* 0x000fe4000f82002e */
[----:B------:R-:W-:-:S04]  /*2870*/  UIMAD UR57, UR43, UR57, URZ ;  /* 0x000000392b3972a4 */ /* 0x000fc8000f8e023f */
[----:B------:R-:W-:Y:S02]  /*2880*/  UIADD3 UR47, UP2, UR57, UR47, URZ ;  /* 0x0000002f392f7290 */ /* 0x000fe4000ff5e03f */
[----:B------:R-:W-:Y:S02]  /*2890*/  UIADD3.X UR57, UR45, UR43, URZ, UP0, !UPT ;  /* 0x0000002b2d397290 */ /* 0x000fe400087fe43f */
[----:B------:R-:W-:Y:S02]  /*28a0*/  UIMAD.WIDE.U32 UR42, UR47, UR40, URZ ;  /* 0x000000282f2a72a5 */ /* 0x000fe4000f8e003f */
[----:B------:R-:W-:Y:S02]  /*28b0*/  UIADD3.X UR57, URZ, URZ, UR57, UP2, UP1 ;  /* 0x0000003f3f397290 */ /* 0x000fe400097e2439 */
[----:B------:R-:W-:Y:S02]  /*28c0*/  UIMAD UR43, UR47, UR41, UR43 ;  /* 0x000000292f2b72a4 */ /* 0x000fe4000f8e022b */
[----:B------:R-:W-:-:S02]  /*28d0*/  UIADD3 UR45, UP0, URZ, -UR42, URZ ;  /* 0x8000002a3f2d7290 */ /* 0x000fc4000ff1e03f */
[----:B------:R-:W-:Y:S02]  /*28e0*/  UIMAD UR44, UR57, UR40, UR43 ;  /* 0x00000028392c72a4 */ /* 0x000fe4000f8e022b */
[----:B------:R-:W-:Y:S02]  /*28f0*/  UIMAD.WIDE.U32 UR42, UR47, UR45, URZ ;  /* 0x0000002d2f2a72a5 */ /* 0x000fe4000f8e003f */
[----:B------:R-:W-:-:S05]  /*2900*/  UIADD3.X UR44, URZ, ~UR44, URZ, UP0, !UPT ;  /* 0x8000002c3f2c7290 */ /* 0x000fca00087fe43f */
[----:B------:R-:W-:Y:S02]  /*2910*/  UMOV UR46, UR43 ;  /* 0x0000002b002e7c82 */ /* 0x000fe40008000000 */
[----:B------:R-:W-:Y:S02]  /*2920*/  UIMAD.WIDE.U32 UR42, UP0, UR47, UR44, UR46 ;  /* 0x0000002c2f2a72a5 */ /* 0x000fe4000f80002e */
[----:B------:R-:W-:Y:S02]  /*2930*/  UIMAD UR46, UR57, UR44, URZ ;  /* 0x0000002c392e72a4 */ /* 0x000fe4000f8e023f */
[----:B------:R-:W-:Y:S02]  /*2940*/  UIMAD.WIDE.U32 UR42, UP1, UR57, UR45, UR42 ;  /* 0x0000002d392a72a5 */ /* 0x000fe4000f82002a */
[----:B------:R-:W-:Y:S02]  /*2950*/  UIMAD.WIDE.U32 UR44, UR57, UR44, URZ ;  /* 0x0000002c392c72a5 */ /* 0x000fe4000f8e003f */
[----:B------:R-:W-:-:S02]  /*2960*/  UIADD3 UR42, UP2, UR46, UR43, URZ ;  /* 0x0000002b2e2a7290 */ /* 0x000fc4000ff5e03f */
[----:B------:R-:W-:-:S04]  /*2970*/  UIADD3.X UR57, UR45, UR57, URZ, UP0, !UPT ;  /* 0x000000392d397290 */ /* 0x000fc800087fe43f */
[----:B------:R-:W-:Y:S01]  /*2980*/  IMAD.HI.U32 R6, R17, UR42, RZ ;  /* 0x0000002a11067c27 */ /* 0x000fe2000f8e00ff */
[----:B------:R-:W-:-:S03]  /*2990*/  UIADD3.X UR57, URZ, URZ, UR57, UP2, UP1 ;  /* 0x0000003f3f397290 */ /* 0x000fc600097e2439 */
[----:B------:R-:W-:-:S04]  /*29a0*/  IMAD.WIDE.U32 R6, R16, UR42, R6 ;  /* 0x0000002a10067c25 */ /* 0x000fc8000f8e0006 */
[----:B------:R-:W-:Y:S02]  /*29b0*/  IMAD R19, R16, UR57, RZ ;  /* 0x0000003910137c24 */ /* 0x000fe4000f8e02ff */
[----:B------:R-:W-:-:S04]  /*29c0*/  IMAD.HI.U32 R6, P0, R17, UR57, R6 ;  /* 0x0000003911067c27 */ /* 0x000fc8000f800006 */
[----:B------:R-:W-:Y:S01]  /*29d0*/  IMAD.HI.U32 R18, R16, UR57, RZ ;  /* 0x0000003910127c27 */ /* 0x000fe2000f8e00ff */
        /* <DEDUP_REMOVED lines=30> */
[----:B------:R-:W-:Y:S06]  /*2bc0*/  RET.REL.NODEC R6 `(_ZN2at6native49_GLOBAL__N__cfa43aba_16_ReflectionPad_cu_f800513940reflection_pad2d_backward_det_out_kernelIN3c107complexIfEEEEvPT_PKS6_lliiiiiii) ;  /* 0xffffffd4060c7950 */ /* 0x000fec0003c3ffff */
.L_x_963:
        /* <DEDUP_REMOVED lines=11> */
.L_x_1232:


//--------------------- .text._ZN2at6native49_GLOBAL__N__cfa43aba_16_ReflectionPad_cu_f800513936reflection_pad2d_backward_out_kernelIN3c107complexIdEEEEvPT_PKS6_lliiiiiii --------------------------
	.section	.text._ZN2at6native49_GLOBAL__N__cfa43aba_16_ReflectionPad_cu_f800513936reflection_pad2d_backward_out_kernelIN3c107complexIdEEEEvPT_PKS6_lliiiiiii,"ax",@progbits
	.align	128
.text._ZN2at6native49_GLOBAL__N__cfa43aba_16_ReflectionPad_cu_f800513936reflection_pad2d_backward_out_kernelIN3c107complexIdEEEEvPT_PKS6_lliiiiiii:
        .type           _ZN2at6native49_GLOBAL__N__cfa43aba_16_ReflectionPad_cu_f800513936reflection_pad2d_backward_out_kernelIN3c107complexIdEEEEvPT_PKS6_lliiiiiii,@function
        .size           _ZN2at6native49_GLOBAL__N__cfa43aba_16_ReflectionPad_cu_f800513936reflection_pad2d_backward_out_kernelIN3c107complexIdEEEEvPT_PKS6_lliiiiiii,(.L_x_1235 - _ZN2at6native49_GLOBAL__N__cfa43aba_16_ReflectionPad_cu_f800513936reflection_pad2d_backward_out_kernelIN3c107complexIdEEEEvPT_PKS6_lliiiiiii)
        .other          _ZN2at6native49_GLOBAL__N__cfa43aba_16_ReflectionPad_cu_f800513936reflection_pad2d_backward_out_kernelIN3c107complexIdEEEEvPT_PKS6_lliiiiiii,@"STO_CUDA_ENTRY STV_DEFAULT"
_ZN2at6native49_GLOBAL__N__cfa43aba_16_ReflectionPad_cu_f800513936reflection_pad2d_backward_out_kernelIN3c107complexIdEEEEvPT_PKS6_lliiiiiii:
        /* <DEDUP_REMOVED lines=30> */
[----:B------:R-:W-:Y:S05]  /*01e0*/  CALL.REL.NOINC `($__internal_76_$__cuda_sm20_div_s64) ;  /* 0x0000000800187944 */ /* 0x000fea0003c00000 */
        /* <DEDUP_REMOVED lines=8> */
.L_x_964:
        /* <DEDUP_REMOVED lines=22> */
.L_x_965:
        /* <DEDUP_REMOVED lines=11> */
[----:B------:R-:W-:Y:S01]  /*0480*/  UIMAD UR4, UR4, UR9, UR5 ;  /* 0x00000009040472a4 */ /* 0x000fe2000f8e0205 */
[----:B------:R-:W-:Y:S02]  /*0490*/  IMAD.U32 R9, RZ, RZ, UR7 ;  /* 0x00000007ff097e24 */ /* 0x000fe4000f8e00ff */
[----:B------:R-:W-:-:S03]  /*04a0*/  ULDC UR9, c[0x0][0x238] ;  /* 0x00008e0000097ab9 */ /* 0x000fc60000000800 */
[----:B------:R-:W-:-:S04]  /*04b0*/  IMAD.WIDE.U32 R6, R4, UR4, R6 ;  /* 0x0000000404067c25 */ /* 0x000fc8000f8e0006 */
[----:B------:R-:W-:-:S04]  /*04c0*/  IMAD R5, R5, UR4, RZ ;  /* 0x0000000405057c24 */ /* 0x000fc8000f8e02ff */
[----:B------:R-:W-:-:S04]  /*04d0*/  IMAD.IADD R4, R7, 0x1, R5 ;  /* 0x0000000107047824 */ /* 0x000fc800078e0205 */
[----:B------:R-:W-:Y:S02]  /*04e0*/  IMAD R7, R4, UR15, RZ ;  /* 0x0000000f04077c24 */ /* 0x000fe4000f8e02ff */
[----:B------:R-:W-:-:S04]  /*04f0*/  IMAD.WIDE.U32 R4, R6, UR15, R12 ;  /* 0x0000000f06047c25 */ /* 0x000fc8000f8e000c */
[----:B------:R-:W-:Y:S01]  /*0500*/  IMAD R7, R6, UR6, R7 ;  /* 0x0000000606077c24 */ /* 0x000fe2000f8e0207 */
[----:B------:R-:W-:-:S03]  /*0510*/  LEA R6, P0, R4, UR10, 0x4 ;  /* 0x0000000a04067c11 */ /* 0x000fc6000f8020ff */
[----:B------:R-:W-:-:S05]  /*0520*/  IMAD.IADD R5, R5, 0x1, R7 ;  /* 0x0000000105057824 */ /* 0x000fca00078e0207 */
[----:B------:R-:W-:-:S06]  /*0530*/  LEA.HI.X R7, R4, UR11, R5, 0x4, P0 ;  /* 0x0000000b04077c11 */ /* 0x000fcc00080f2405 */
[----:B------:R-:W3:Y:S01]  /*0540*/  LDG.E.128 R4, desc[UR12][R6.64] ;  /* 0x0000000c06047981 */ /* 0x000ee2000c1e1d00 */
[----:B------:R-:W-:Y:S01]  /*0550*/  IADD3 R15, P0, P1, R2, 0x1, -R8 ;  /* 0x00000001020f7810 */ /* 0x000fe2000791e808 */
[----:B------:R-:W-:-:S03]  /*0560*/  UISETP.GT.U32.AND UP0, UPT, UR9, URZ, UPT ;  /* 0x0000003f0900728c */ /* 0x000fc6000bf04070 */
[----:B------:R-:W-:Y:S01]  /*0570*/  IADD3.X R19, R3, RZ, ~R11, P0, P1 ;  /* 0x000000ff03137210 */ /* 0x000fe200007e2c0b */
[----:B------:R-:W-:Y:S01]  /*0580*/  UISETP.GT.AND.EX UP0, UPT, UR14, URZ, UPT, UP0 ;  /* 0x0000003f0e00728c */ /* 0x000fe2000bf04300 */
[----:B------:R-:W-:Y:S02]  /*0590*/  IADD3 R12, P0, P1, R16, 0x1, -R9 ;  /* 0x00000001100c7810 */ /* 0x000fe4000791e809 */
[----:B------:R-:W-:Y:S01]  /*05a0*/  IADD3 R10, P3, RZ, -R15, RZ ;  /* 0x8000000fff0a7210 */ /* 0x000fe20007f7e0ff */
[----:B------:R-:W-:Y:S01]  /*05b0*/  USEL UR5, UR9, URZ, UP0 ;  /* 0x0000003f09057287 */ /* 0x000fe20008000000 */
[----:B------:R-:W-:Y:S02]  /*05c0*/  ISETP.GE.AND P2, PT, R19, RZ, PT ;  /* 0x000000ff1300720c */ /* 0x000fe40003f46270 */
[----:B------:R-:W-:Y:S01]  /*05d0*/  IADD3.X R14, R13, ~UR8, RZ, P0, P1 ;  /* 0x800000080d0e7c10 */ /* 0x000fe200087e24ff */
[----:B------:R-:W-:Y:S01]  /*05e0*/  ULOP3.LUT UR5, URZ, UR5, URZ, 0x33, !UPT ;  /* 0x000000053f057292 */ /* 0x000fe2000f8e333f */
[----:B--2---:R-:W-:-:S02]  /*05f0*/  ISETP.GT.U32.AND P0, PT, R23, RZ, PT ;  /* 0x000000ff1700720c */ /* 0x004fc40003f04070 */
[----:B------:R-:W-:Y:S01]  /*0600*/  SEL R15, R15, R10, !P2 ;  /* 0x0000000a0f0f7207 */ /* 0x000fe20005000000 */
[----:B------:R-:W-:Y:S01]  /*0610*/  IMAD.X R10, RZ, RZ, ~R19, P3 ;  /* 0x000000ffff0a7224 */ /* 0x000fe200018e0e13 */
[----:B------:R-:W-:Y:S01]  /*0620*/  IADD3 R17, P3, R16, -UR9, RZ ;  /* 0x8000000910117c10 */ /* 0x000fe2000ff7e0ff */
[----:B------:R-:W-:Y:S01]  /*0630*/  UIADD3 UR5, UP1, UP2, UR5, UR7, UR9 ;  /* 0x0000000705057290 */ /* 0x000fe2000fa3e009 */
[----:B------:R-:W-:Y:S02]  /*0640*/  ISETP.GT.AND.EX P0, PT, R0, RZ, PT, P0 ;  /* 0x000000ff0000720c */ /* 0x000fe40003f04300 */
[----:B------:R-:W-:Y:S02]  /*0650*/  IADD3 R9, P4, RZ, -R12, RZ ;  /* 0x8000000cff097210 */ /* 0x000fe40007f9e0ff */
[----:B------:R-:W-:Y:S02]  /*0660*/  ISETP.GE.AND P1, PT, R14, RZ, PT ;  /* 0x000000ff0e00720c */ /* 0x000fe40003f26270 */
[----:B------:R-:W-:-:S02]  /*0670*/  IADD3.X R21, R13, ~UR14, RZ, P3, !PT ;  /* 0x8000000e0d157c10 */ /* 0x000fc40009ffe4ff */
[----:B------:R-:W-:Y:S02]  /*0680*/  SEL R24, R23, RZ, P0 ;  /* 0x000000ff17187207 */ /* 0x000fe40000000000 */
[----:B------:R-:W-:Y:S01]  /*0690*/  SEL R12, R12, R9, !P1 ;  /* 0x000000090c0c7207 */ /* 0x000fe20004800000 */
[----:B------:R-:W-:Y:S01]  /*06a0*/  IMAD.X R9, RZ, RZ, ~R14, P4 ;  /* 0x000000ffff097224 */ /* 0x000fe200020e0e0e */
[----:B------:R-:W-:Y:S02]  /*06b0*/  SEL R19, R19, R10, !P2 ;  /* 0x0000000a13137207 */ /* 0x000fe40005000000 */
[----:B------:R-:W-:Y:S02]  /*06c0*/  IADD3 R18, P2, RZ, -R17, RZ ;  /* 0x80000011ff127210 */ /* 0x000fe40007f5e0ff */
[----:B------:R-:W-:Y:S02]  /*06d0*/  ISETP.LT.AND P3, PT, R21, RZ, PT ;  /* 0x000000ff1500720c */ /* 0x000fe40003f61270 */
[----:B------:R-:W-:-:S02]  /*06e0*/  LOP3.LUT R24, RZ, R24, RZ, 0x33, !PT ;  /* 0x00000018ff187212 */ /* 0x000fc400078e33ff */
        /* <DEDUP_REMOVED lines=15> */
[----:B------:R-:W-:Y:S02]  /*07e0*/  IADD3 R23, P5, R2, -R23, RZ ;  /* 0x8000001702177210 */ /* 0x000fe40007fbe0ff */
[----:B------:R-:W-:Y:S02]  /*07f0*/  ISETP.GT.AND.EX P1, PT, R18, RZ, PT, P1 ;  /* 0x000000ff1200720c */ /* 0x000fe40003f24310 */
[----:B------:R-:W-:Y:S01]  /*0800*/  IADD3 R10, P4, R24, R25, RZ ;  /* 0x00000019180a7210 */ /* 0x000fe20007f9e0ff */
[----:B------:R-:W-:Y:S01]  /*0810*/  IMAD.X R24, RZ, RZ, ~R21, P2 ;  /* 0x000000ffff187224 */ /* 0x000fe200010e0e15 */
[----:B------:R-:W-:Y:S01]  /*0820*/  SEL R20, R20, RZ, P0 ;  /* 0x000000ff14147207 */ /* 0x000fe20000000000 */
[----:B------:R-:W-:Y:S01]  /*0830*/  IMAD.X R0, R3, 0x1, ~R0, P5 ;  /* 0x0000000103007824 */ /* 0x000fe200028e0e00 */
        /* <DEDUP_REMOVED lines=30> */
[----:B---3--:R-:W-:Y:S04]  /*0a20*/  REDG.E.ADD.F64.RN.STRONG.GPU desc[UR12][R2.64], R4 ;  /* 0x00000004020079a6 */ /* 0x008fe8000c10ff8c */
[----:B------:R-:W-:Y:S01]  /*0a30*/  REDG.E.ADD.F64.RN.STRONG.GPU desc[UR12][R2.64+0x8], R6 ;  /* 0x00000806020079a6 */ /* 0x000fe2000c10ff8c */
[----:B------:R-:W-:Y:S05]  /*0a40*/  EXIT ;  /* 0x000000000000794d */ /* 0x000fea0003800000 */
        .weak           $__internal_76_$__cuda_sm20_div_s64
        .type           $__internal_76_$__cuda_sm20_div_s64,@function
        .size           $__internal_76_$__cuda_sm20_div_s64,(.L_x_1235 - $__internal_76_$__cuda_sm20_div_s64)
$__internal_76_$__cuda_sm20_div_s64:
        /* <DEDUP_REMOVED lines=45> */
[----:B------:R-:W-:-:S03]  /*0d20*/  IMAD R10, R9, R3, R13 ;  /* 0x00000003090a7224 */ /* 0x000fc600078e020d */
[-C--:B------:R-:W-:Y:S01]  /*0d30*/  ISETP.GE.U32.AND P0, PT, R19, R2.reuse, PT ;  /* 0x000000021300720c */ /* 0x080fe20003f06070 */
[----:B------:R-:W-:-:S04]  /*0d40*/  IMAD R10, R7, R2, R10 ;  /* 0x00000002070a7224 */ /* 0x000fc800078e020a */
[----:B------:R-:W-:Y:S01]  /*0d50*/  IMAD.X R21, RZ, RZ, ~R10, P1 ;  /* 0x000000ffff157224 */ /* 0x000fe200008e0e0a */
        /* <DEDUP_REMOVED lines=24> */
[----:B------:R-:W-:Y:S06]  /*0ee0*/  RET.REL.NODEC R6 `(_ZN2at6native49_GLOBAL__N__cfa43aba_16_ReflectionPad_cu_f800513936reflection_pad2d_backward_out_kernelIN3c107complexIdEEEEvPT_PKS6_lliiiiiii) ;  /* 0xfffffff006447950 */ /* 0x000fec0003c3ffff */
.L_x_966:
        /* <DEDUP_REMOVED lines=9> */
.L_x_1235:


//--------------------- .text._ZN2at6native49_GLOBAL__N__cfa43aba_16_ReflectionPad_cu_f800513940reflection_pad2d_backward_det_out_kernelIN3c107complexIdEEEEvPT_PKS6_lliiiiiii --------------------------
	.section	.text._ZN2at6native49_GLOBAL__N__cfa43aba_16_ReflectionPad_cu_f800513940reflection_pad2d_backward_det_out_kernelIN3c107complexIdEEEEvPT_PKS6_lliiiiiii,"ax",@progbits
	.align	128
.text._ZN2at6native49_GLOBAL__N__cfa43aba_16_ReflectionPad_cu_f800513940reflection_pad2d_backward_det_out_kernelIN3c107complexIdEEEEvPT_PKS6_lliiiiiii:
        .type           _ZN2at6native49_GLOBAL__N__cfa43aba_16_ReflectionPad_cu_f800513940reflection_pad2d_backward_det_out_kernelIN3c107complexIdEEEEvPT_PKS6_lliiiiiii,@function
        .size           _ZN2at6native49_GLOBAL__N__cfa43aba_16_ReflectionPad_cu_f800513940reflection_pad2d_backward_det_out_kernelIN3c107complexIdEEEEvPT_PKS6_lliiiiiii,(.L_x_1237 - _ZN2at6native49_GLOBAL__N__cfa43aba_16_ReflectionPad_cu_f800513940reflection_pad2d_backward_det_out_kernelIN3c107complexIdEEEEvPT_PKS6_lliiiiiii)
        .other          _ZN2at6native49_GLOBAL__N__cfa43aba_16_ReflectionPad_cu_f800513940reflection_pad2d_backward_det_out_kernelIN3c107complexIdEEEEvPT_PKS6_lliiiiiii,@"STO_CUDA_ENTRY STV_DEFAULT"
_ZN2at6native49_GLOBAL__N__cfa43aba_16_ReflectionPad_cu_f800513940reflection_pad2d_backward_det_out_kernelIN3c107complexIdEEEEvPT_PKS6_lliiiiiii:
        /* <DEDUP_REMOVED lines=8> */
[----:B------:R-:W-:Y:S01]  /*0080*/  ULDC UR24, c[0x0][0x0] ;  /* 0x0000000000187ab9 */ /* 0x000fe20000000800 */
[----:B------:R-:W-:-:S02]  /*0090*/  ULDC.64 UR36, c[0x0][0x230] ;  /* 0x00008c0000247ab9 */ /* 0x000fc40000000a00 */
[----:B------:R-:W-:Y:S02]  /*00a0*/  UIADD3 UR50, UR21, UR4, URZ ;  /* 0x0000000415327290 */ /* 0x000fe4000fffe03f */
[----:B------:R-:W-:Y:S01]  /*00b0*/  USHF.R.S32.HI UR19, URZ, 0x1f, UR36 ;  /* 0x0000001f3f137899 */ /* 0x000fe20008011424 */
[----:B------:R-:W-:Y:S01]  /*00c0*/  ULDC.64 UR4, c[0x0][0x240] ;  /* 0x0000900000047ab9 */ /* 0x000fe20000000a00 */
[----:B------:R-:W-:Y:S02]  /*00d0*/  UIADD3 UR36, UP2, UP3, UR37, UR8, UR36 ;  /* 0x0000000825247290 */ /* 0x000fe4000fb5e024 */
[----:B------:R-:W-:Y:S02]  /*00e0*/  USHF.R.S32.HI UR12, URZ, 0x1f, UR4 ;  /* 0x0000001f3f0c7899 */ /* 0x000fe40008011404 */
[----:B------:R-:W-:Y:S02]  /*00f0*/  UIMAD UR13, UR50, UR4, URZ ;  /* 0x00000004320d72a4 */ /* 0x000fe4000f8e023f */
[----:B------:R-:W-:-:S02]  /*0100*/  UIMAD.WIDE.U32 UR10, UR20, UR4, URZ ;  /* 0x00000004140a72a5 */ /* 0x000fc4000f8e003f */
[----:B------:R-:W-:Y:S02]  /*0110*/  UIMAD UR4, UR12, UR20, UR13 ;  /* 0x000000140c0472a4 */ /* 0x000fe4000f8e020d */
[----:B------:R-:W-:Y:S02]  /*0120*/  USHF.R.S32.HI UR49, URZ, 0x1f, UR5 ;  /* 0x0000001f3f317899 */ /* 0x000fe40008011405 */
[----:B------:R-:W-:Y:S02]  /*0130*/  UIADD3 UR4, UR11, UR4, URZ ;  /* 0x000000040b047290 */ /* 0x000fe4000fffe03f */
[----:B------:R-:W-:Y:S02]  /*0140*/  UIMAD.WIDE.U32 UR22, UR10, UR5, URZ ;  /* 0x000000050a1672a5 */ /* 0x000fe4000f8e003f */
[----:B------:R-:W-:Y:S01]  /*0150*/  UIMAD UR4, UR4, UR5, URZ ;  /* 0x00000005040472a4 */ /* 0x000fe2000f8e023f */
[----:B------:R-:W-:-:S03]  /*0160*/  ULDC UR25, c[0x0][0xc] ;  /* 0x0000030000197ab9 */ /* 0x000fc60000000800 */
[----:B------:R-:W-:Y:S01]  /*0170*/  UIMAD UR4, UR49, UR10, UR4 ;  /* 0x0000000a310472a4 */ /* 0x000fe2000f8e0204 */
[----:B0-----:R-:W-:Y:S02]  /*0180*/  IMAD R0, R0, UR24, R3 ;  /* 0x0000001800007c24 */ /* 0x001fe4000f8e0203 */
[----:B------:R-:W-:Y:S01]  /*0190*/  ULDC.64 UR10, c[0x0][0x238] ;  /* 0x00008e00000a7ab9 */ /* 0x000fe20000000a00 */
[----:B------:R-:W-:Y:S02]  /*01a0*/  UIADD3 UR48, UR23, UR4, URZ ;  /* 0x0000000417307290 */ /* 0x000fe4000fffe03f */
[----:B------:R-:W-:Y:S01]  /*01b0*/  USHF.R.S32.HI UR18, URZ, 0x1f, UR10 ;  /* 0x0000001f3f127899 */ /* 0x000fe2000801140a */
[----:B------:R-:W-:Y:S01]  /*01c0*/  ISETP.LT.U32.AND P0, PT, R0, UR22, PT ;  /* 0x0000001600007c0c */ /* 0x000fe2000bf01070 */
[----:B------:R-:W-:Y:S02]  /*01d0*/  USHF.R.S32.HI UR16, URZ, 0x1f, UR11 ;  /* 0x0000001f3f107899 */ /* 0x000fe4000801140b */
[----:B------:R-:W-:Y:S01]  /*01e0*/  IMAD.U32 R2, RZ, RZ, UR48 ;  /* 0x00000030ff027e24 */ /* 0x000fe2000f8e00ff */
[----:B------:R-:W-:-:S02]  /*01f0*/  UIADD3 UR17, UP0, UP1, UR11, UR6, UR10 ;  /* 0x000000060b117290 */ /* 0x000fc4000f91e00a */
[----:B------:R-:W-:Y:S02]  /*0200*/  USHF.R.S32.HI UR4, URZ, 0x1f, UR37 ;  /* 0x0000001f3f047899 */ /* 0x000fe40008011425 */
[----:B------:R-:W-:Y:S01]  /*0210*/  ISETP.GT.AND.EX P0, PT, R2, RZ, PT, P0 ;  /* 0x000000ff0200720c */ /* 0x000fe20003f04300 */
[----:B------:R-:W-:Y:S02]  /*0220*/  UIADD3.X UR16, UR16, UR7, UR18, UP0, UP1 ;  /* 0x0000000710107290 */ /* 0x000fe400087e2412 */
[----:B------:R-:W-:Y:S02]  /*0230*/  UIADD3.X UR32, UR4, UR9, UR19, UP2, UP3 ;  /* 0x0000000904207290 */ /* 0x000fe400097e6413 */
[----:B------:R-:W-:-:S08]  /*0240*/  UIMAD.WIDE.U32 UR24, UR25, UR24, URZ ;  /* 0x00000018191872a5 */ /* 0x000fd0000f8e003f */
[----:B------:R-:W-:Y:S05]  /*0250*/  @!P0 EXIT ;  /* 0x000000000000894d */ /* 0x000fea0003800000 */
[----:B------:R-:W-:Y:S01]  /*0260*/  ULOP3.LUT UR4, URZ, UR37, URZ, 0x33, !UPT ;  /* 0x000000253f047292 */ /* 0x000fe2000f8e333f */
[----:B------:R-:W-:Y:S01]  /*0270*/  IMAD.MOV.U32 R3, RZ, RZ, RZ ;  /* 0x000000ffff037224 */ /* 0x000fe200078e00ff */
[----:B------:R-:W-:Y:S01]  /*0280*/  UIADD3 UR15, UP3, UR6, -0x1, URZ ;  /* 0xffffffff060f7890 */ /* 0x000fe2000ff7e03f */
[----:B------:R-:W-:Y:S01]  /*0290*/  BSSY B0, `(.L_x_967) ;  /* 0x00001e3000007945 */ /* 0x000fe20003800000 */
[----:B------:R-:W-:Y:S02]  /*02a0*/  UIADD3 UR13, UP2, UR8, -0x1, URZ ;  /* 0xffffffff080d7890 */ /* 0x000fe4000ff5e03f */
[----:B------:R-:W-:Y:S02]  /*02b0*/  ULOP3.LUT UR26, URZ, UR11, URZ, 0x33, !UPT ;  /* 0x0000000b3f1a7292 */ /* 0x000fe4000f8e333f */
[----:B------:R-:W-:Y:S02]  /*02c0*/  UIADD3 UR12, UP0, UR4, UR8, URZ ;  /* 0x00000008040c7290 */ /* 0x000fe4000ff1e03f */
[----:B------:R-:W-:-:S02]  /*02d0*/  UIADD3 UR14, UP4, UR15, UR10, URZ ;  /* 0x0000000a0f0e7290 */ /* 0x000fc4000ff9e03f */
[----:B------:R-:W-:Y:S02]  /*02e0*/  UIADD3.X UR10, UR9, -0x1, URZ, UP2, !UPT ;  /* 0xffffffff090a7890 */ /* 0x000fe400097fe43f */
[----:B------:R-:W-:Y:S02]  /*02f0*/  UIADD3 UR11, UP1, UR26, UR6, URZ ;  /* 0x000000061a0b7290 */ /* 0x000fe4000ff3e03f */
[----:B------:R-:W-:Y:S02]  /*0300*/  ULEA.HI.X.SX32 UR9, UR4, UR9, 0x1, UP0 ;  /* 0x0000000904097291 */ /* 0x000fe400080f0e3f */
[----:B------:R-:W-:Y:S02]  /*0310*/  UIMAD UR4, UR16, UR36, URZ ;  /* 0x00000024100472a4 */ /* 0x000fe4000f8e023f */
[----:B------:R-:W-:Y:S02]  /*0320*/  UIADD3.X UR8, UR7, -0x1, URZ, UP3, !UPT ;  /* 0xffffffff07087890 */ /* 0x000fe40009ffe43f */
[----:B------:R-:W-:-:S02]  /*0330*/  ULEA.HI.X.SX32 UR7, UR26, UR7, 0x1, UP1 ;  /* 0x000000071a077291 */ /* 0x000fc400088f0e3f */
[----:B------:R-:W-:Y:S02]  /*0340*/  UIMAD.WIDE.U32 UR26, UR17, UR36, URZ ;  /* 0x00000024111a72a5 */ /* 0x000fe4000f8e003f */
[----:B------:R-:W-:Y:S02]  /*0350*/  UIMAD UR4, UR32, UR17, UR4 ;  /* 0x00000011200472a4 */ /* 0x000fe4000f8e0204 */
[----:B------:R-:W-:Y:S02]  /*0360*/  UIMAD UR39, UR32, UR5, URZ ;  /* 0x00000005202772a4 */ /* 0x000fe4000f8e023f */
[----:B------:R-:W-:Y:S02]  /*0370*/  UIADD3 UR6, UR27, UR4, URZ ;  /* 0x000000041b067290 */ /* 0x000fe4000fffe03f */
[----:B------:R-:W-:Y:S02]  /*0380*/  UIMAD UR37, UR50, UR5, URZ ;  /* 0x00000005322572a4 */ /* 0x000fe4000f8e023f */
[----:B------:R-:W-:Y:S01]  /*0390*/  UIMAD UR38, UR6, UR5, URZ ;  /* 0x00000005062672a4 */ /* 0x000fe2000f8e023f */
[----:B------:R-:W-:Y:S01]  /*03a0*/  ULDC.64 UR34, c[0x0][0x210] ;  /* 0x0000840000227ab9 */ /* 0x000fe20000000a00 */
[----:B------:R-:W-:Y:S01]  /*03b0*/  UIMAD UR39, UR49, UR36, UR39 ;  /* 0x00000024312772a4 */ /* 0x000fe2000f8e0227 */
[----:B------:R-:W-:Y:S01]  /*03c0*/  LEA R2, P0, R0, UR34, 0x4 ;  /* 0x0000002200027c11 */ /* 0x000fe2000f8020ff */
[----:B------:R-:W-:-:S02]  /*03d0*/  UIMAD UR38, UR49, UR26, UR38 ;  /* 0x0000001a312672a4 */ /* 0x000fc4000f8e0226 */
[----:B------:R-:W-:Y:S01]  /*03e0*/  UIMAD.WIDE.U32 UR30, UR36, UR5, URZ ;  /* 0x00000005241e72a5 */ /* 0x000fe2000f8e003f */
[----:B------:R-:W-:Y:S01]  /*03f0*/  LEA.HI.X R5, R0, UR35, R3, 0x4, P0 ;  /* 0x0000002300057c11 */ /* 0x000fe200080f2403 */
[----:B------:R-:W-:Y:S02]  /*0400*/  UIMAD.WIDE.U32 UR32, UR26, UR5, URZ ;  /* 0x000000051a2072a5 */ /* 0x000fe4000f8e003f */
[----:B------:R-:W-:Y:S02]  /*0410*/  UIMAD.WIDE.U32 UR28, UR20, UR5, URZ ;  /* 0x00000005141c72a5 */ /* 0x000fe4000f8e003f */
[----:B------:R-:W-:Y:S02]  /*0420*/  UIMAD UR4, UR49, UR20, UR37 ;  /* 0x00000014310472a4 */ /* 0x000fe4000f8e0225 */
[----:B------:R-:W-:Y:S02]  /*0430*/  UIADD3 UR52, UR31, UR39, URZ ;  /* 0x000000271f347290 */ /* 0x000fe4000fffe03f */
[----:B------:R-:W-:-:S02]  /*0440*/  UIADD3 UR53, UR33, UR38, URZ ;  /* 0x0000002621357290 */ /* 0x000fc4000fffe03f */
[----:B------:R-:W-:Y:S02]  /*0450*/  USHF.L.U64.HI UR5, UR24, 0x4, UR25 ;  /* 0x0000000418057899 */ /* 0x000fe40008010219 */
[----:B------:R-:W-:Y:S02]  /*0460*/  UIADD3 UR4, UR29, UR4, URZ ;  /* 0x000000041d047290 */ /* 0x000fe4000fffe03f */
[----:B------:R-:W-:Y:S01]  /*0470*/  UIADD3.X UR51, UR18, UR8, URZ, UP4, !UPT ;  /* 0x0000000812337290 */ /* 0x000fe2000a7fe43f */
[----:B------:R-:W-:Y:S01]  /*0480*/  ULDC.64 UR34, c[0x0][0x208] ;  /* 0x0000820000227ab9 */ /* 0x000fe20000000a00 */
[----:B------:R-:W-:Y:S01]  /*0490*/  ULDC UR54, c[0x0][0x244] ;  /* 0x0000910000367ab9 */ /* 0x000fe20000000800 */
[----:B------:R-:W-:Y:S01]  /*04a0*/  ULDC UR55, c[0x0][0x224] ;  /* 0x0000890000377ab9 */ /* 0x000fe20000000800 */
[----:B------:R-:W-:Y:S01]  /*04b0*/  ULDC UR56, c[0x0][0x220] ;  /* 0x0000880000387ab9 */ /* 0x000fe20000000800 */
[----:B------:R-:W-:Y:S01]  /*04c0*/  ULDC.64 UR36, c[0x0][0x218] ;  /* 0x0000860000247ab9 */ /* 0x000fe20000000a00 */
[----:B------:R-:W-:-:S06]  /*04d0*/  ULDC.64 UR38, c[0x0][0x220] ;  /* 0x0000880000267ab9 */ /* 0x000fcc0000000a00 */
.L_x_999:
[----:B------:R-:W-:Y:S01]  /*04e0*/  LOP3.LUT R4, R3, UR4, RZ, 0xfc, !PT ;  /* 0x0000000403047c12 */ /* 0x000fe2000f8efcff */
[----:B------:R-:W-:Y:S01]  /*04f0*/  BSSY B1, `(.L_x_968) ;  /* 0x0000022000017945 */ /* 0x000fe20003800000 */
[----:B0-----:R-:W-:Y:S02]  /*0500*/  IMAD.MOV.U32 R6, RZ, RZ, R2 ;  /* 0x000000ffff067224 */ /* 0x001fe400078e0002 */
[----:B------:R-:W-:Y:S01]  /*0510*/  ISETP.NE.U32.AND P0, PT, R4, RZ, PT ;  /* 0x000000ff0400720c */ /* 0x000fe20003f05070 */
[----:B------:R-:W-:-:S12]  /*0520*/  IMAD.MOV.U32 R7, RZ, RZ, R5 ;  /* 0x000000ffff077224 */ /* 0x000fd800078e0005 */
[----:B------:R-:W-:Y:S05]  /*0530*/  @!P0 BRA `(.L_x_969) ;  /* 0x0000000000288947 */ /* 0x000fea0003800000 */
[----:B------:R-:W-:Y:S01]  /*0540*/  IMAD.U32 R16, RZ, RZ, UR28 ;  /* 0x0000001cff107e24 */ /* 0x000fe2000f8e00ff */
[----:B------:R-:W-:Y:S01]  /*0550*/  MOV R2, 0x5b0 ;  /* 0x000005b000027802 */ /* 0x000fe20000000f00 */
[----:B------:R-:W-:Y:S02]  /*0560*/  IMAD.U32 R17, RZ, RZ, UR29 ;  /* 0x0000001dff117e24 */ /* 0x000fe4000f8e00ff */
[----:B------:R-:W-:Y:S02]  /*0570*/  IMAD.MOV.U32 R12, RZ, RZ, R0 ;  /* 0x000000ffff0c7224 */ /* 0x000fe400078e0000 */
[----:B------:R-:W-:Y:S02]  /*0580*/  IMAD.MOV.U32 R13, RZ, RZ, R3 ;  /* 0x000000ffff0d7224 */ /* 0x000fe400078e0003 */
[----:B------:R-:W-:-:S07]  /*0590*/  IMAD.U32 R14, RZ, RZ, UR4 ;  /* 0x00000004ff0e7e24 */ /* 0x000fce000f8e00ff */
[----:B------:R-:W-:Y:S05]  /*05a0*/  CALL.REL.NOINC `($__internal_77_$__cuda_sm20_div_s64) ;  /* 0x0000001800d07944 */ /* 0x000fea0003c00000 */
[----:B------:R-:W-:Y:S02]  /*05b0*/  IMAD.MOV.U32 R24, RZ, RZ, R20 ;  /* 0x000000ffff187224 */ /* 0x000fe400078e0014 */
[----:B------:R-:W-:Y:S01]  /*05c0*/  IMAD.MOV.U32 R25, RZ, RZ, R21 ;  /* 0x000000ffff197224 */ /* 0x000fe200078e0015 */
[----:B------:R-:W-:Y:S06]  /*05d0*/  BRA `(.L_x_970) ;  /* 0x00000000004c7947 */ /* 0x000fec0003800000 */
.L_x_969:
        /* <DEDUP_REMOVED lines=19> */
.L_x_970:
[----:B------:R-:W-:Y:S05]  /*0710*/  BSYNC B1 ;  /* 0x0000000000017941 */ /* 0x000fea0003800000 */
.L_x_968:
        /* <DEDUP_REMOVED lines=11> */
[----:B------:R-:W-:Y:S01]  /*07d0*/  IADD3 R5, P0, RZ, -R20, RZ ;  /* 0x80000014ff057210 */ /* 0x000fe20007f1e0ff */
[----:B------:R-:W-:-:S04]  /*07e0*/  IMAD.MOV.U32 R2, RZ, RZ, R0 ;  /* 0x000000ffff027224 */ /* 0x000fc800078e0000 */
[----:B------:R-:W-:Y:S02]  /*07f0*/  IMAD.X R4, RZ, RZ, ~R21, P0 ;  /* 0x000000ffff047224 */ /* 0x000fe400000e0e15 */
[----:B------:R-:W-:-:S04]  /*0800*/  IMAD.WIDE.U32 R12, R5, UR20, R2 ;  /* 0x00000014050c7c25 */ /* 0x000fc8000f8e0002 */
[----:B------:R-:W-:-:S04]  /*0810*/  IMAD R4, R4, UR20, RZ ;  /* 0x0000001404047c24 */ /* 0x000fc8000f8e02ff */
[----:B------:R-:W-:-:S04]  /*0820*/  IMAD R5, R5, UR50, R4 ;  /* 0x0000003205057c24 */ /* 0x000fc8000f8e0204 */
[----:B------:R-:W-:Y:S01]  /*0830*/  IMAD.IADD R13, R13, 0x1, R5 ;  /* 0x000000010d0d7824 */ /* 0x000fe200078e0205 */
[----:B------:R-:W-:Y:S06]  /*0840*/  BRA `(.L_x_973) ;  /* 0x0000000000587947 */ /* 0x000fec0003800000 */
.L_x_972:
[----:B------:R-:W0:Y:S01]  /*0850*/  I2F.U32.RP R2, UR20 ;  /* 0x0000001400027d06 */ /* 0x000e220008209000 */
[----:B------:R-:W-:Y:S01]  /*0860*/  ISETP.NE.U32.AND P2, PT, RZ, UR20, PT ;  /* 0x00000014ff007c0c */ /* 0x000fe2000bf45070 */
[----:B------:R-:W-:Y:S01]  /*0870*/  HFMA2.MMA R21, -RZ, RZ, 0, 0 ;  /* 0x00000000ff157435 */ /* 0x000fe200000001ff */
[----:B------:R-:W-:-:S05]  /*0880*/  IMAD.MOV.U32 R13, RZ, RZ, RZ ;  /* 0x000000ffff0d7224 */ /* 0x000fca00078e00ff */
        /* <DEDUP_REMOVED lines=17> */
[----:B------:R-:W-:-:S07]  /*09a0*/  IMAD R12, R5, UR20, R0 ;  /* 0x00000014050c7c24 */ /* 0x000fce000f8e0200 */
.L_x_973:
[----:B------:R-:W-:Y:S05]  /*09b0*/  BSYNC B1 ;  /* 0x0000000000017941 */ /* 0x000fea0003800000 */
.L_x_971:
[----:B------:R-:W-:Y:S01]  /*09c0*/  LOP3.LUT R2, R21, UR49, RZ, 0xfc, !PT ;  /* 0x0000003115027c12 */ /* 0x000fe2000f8efcff */
[----:B------:R-:W-:Y:S03]  /*09d0*/  BSSY B1, `(.L_x_974) ;  /* 0x0000018000017945 */ /* 0x000fe60003800000 */
[----:B------:R-:W-:-:S13]  /*09e0*/  ISETP.NE.U32.AND P0, PT, R2, RZ, PT ;  /* 0x000000ff0200720c */ /* 0x000fda0003f05070 */
[----:B------:R-:W-:Y:S05]  /*09f0*/  @!P0 BRA `(.L_x_975) ;  /* 0x00000000000c8947 */ /* 0x000fea0003800000 */
[----:B------:R-:W-:-:S07]  /*0a00*/  MOV R2, 0xa20 ;  /* 0x00000a2000027802 */ /* 0x000fce0000000f00 */
[----:B------:R-:W-:Y:S05]  /*0a10*/  CALL.REL.NOINC `($__internal_78_$__cuda_sm20_rem_s64) ;  /* 0x0000001c00047944 */ /* 0x000fea0003c00000 */
[----:B------:R-:W-:Y:S05]  /*0a20*/  BRA `(.L_x_976) ;  /* 0x0000000000487947 */ /* 0x000fea0003800000 */
.L_x_975:
        /* <DEDUP_REMOVED lines=18> */
.L_x_976:
[----:B------:R-:W-:Y:S05]  /*0b50*/  BSYNC B1 ;  /* 0x0000000000017941 */ /* 0x000fea0003800000 */
.L_x_974:
        /* <DEDUP_REMOVED lines=8> */
[----:B------:R-:W-:Y:S05]  /*0be0*/  CALL.REL.NOINC `($__internal_77_$__cuda_sm20_div_s64) ;  /* 0x0000001400407944 */ /* 0x000fea0003c00000 */
[----:B------:R-:W-:-:S05]  /*0bf0*/  IADD3 R9, P0, RZ, -R20, RZ ;  /* 0x80000014ff097210 */ /* 0x000fca0007f1e0ff */
[----:B------:R-:W-:Y:S02]  /*0c00*/  IMAD.X R2, RZ, RZ, ~R21, P0 ;  /* 0x000000ffff027224 */ /* 0x000fe400000e0e15 */
[----:B------:R-:W-:-:S04]  /*0c10*/  IMAD.WIDE.U32 R4, R9, UR38, R12 ;  /* 0x0000002609047c25 */ /* 0x000fc8000f8e000c */
[----:B------:R-:W-:-:S04]  /*0c20*/  IMAD R2, R2, UR38, RZ ;  /* 0x0000002602027c24 */ /* 0x000fc8000f8e02ff */
[----:B------:R-:W-:Y:S02]  /*0c30*/  IMAD R9, R9, UR39, R2 ;  /* 0x0000002709097c24 */ /* 0x000fe4000f8e0202 */
[----:B------:R-:W-:Y:S02]  /*0c40*/  IMAD.MOV.U32 R2, RZ, RZ, R4 ;  /* 0x000000ffff027224 */ /* 0x000fe400078e0004 */
[----:B------:R-:W-:Y:S01]  /*0c50*/  IMAD.IADD R4, R5, 0x1, R9 ;  /* 0x0000000105047824 */ /* 0x000fe200078e0209 */
[----:B------:R-:W-:Y:S06]  /*0c60*/  BRA `(.L_x_979) ;  /* 0x0000000000547947 */ /* 0x000fec0003800000 */
.L_x_978:
        /* <DEDUP_REMOVED lines=21> */
.L_x_979:
[----:B------:R-:W-:Y:S05]  /*0dc0*/  BSYNC B1 ;  /* 0x0000000000017941 */ /* 0x000fea0003800000 */
.L_x_977:
[----:B------:R-:W0:Y:S01]  /*0dd0*/  LDC R18, c[0x0][0x230] ;  /* 0x00008c00ff127b82 */ /* 0x000e220000000800 */
[----:B------:R-:W-:Y:S01]  /*0de0*/  ISETP.LT.U32.AND P2, PT, R20, 0x1, PT ;  /* 0x000000011400780c */ /* 0x000fe20003f41070 */
[----:B------:R-:W-:Y:S01]  /*0df0*/  BSSY B1, `(.L_x_980) ;  /* 0x0000065000017945 */ /* 0x000fe20003800000 */
[C---:B------:R-:W-:Y:S02]  /*0e00*/  ISETP.GE.U32.AND P5, PT, R2.reuse, UR11, PT ;  /* 0x0000000b02007c0c */ /* 0x040fe4000bfa6070 */
[----:B------:R-:W-:Y:S02]  /*0e10*/  CS2R R14, SRZ ;  /* 0x00000000000e7805 */ /* 0x000fe4000001ff00 */
[C---:B------:R-:W-:Y:S02]  /*0e20*/  ISETP.NE.U32.AND P1, PT, R2.reuse, RZ, PT ;  /* 0x000000ff0200720c */ /* 0x040fe40003f25070 */
[----:B------:R-:W-:Y:S02]  /*0e30*/  CS2R R12, SRZ ;  /* 0x00000000000c7805 */ /* 0x000fe4000001ff00 */
[----:B------:R-:W-:Y:S01]  /*0e40*/  ISETP.LT.U32.AND P4, PT, R2, UR15, PT ;  /* 0x0000000f02007c0c */ /* 0x000fe2000bf81070 */
[----:B------:R-:W1:Y:S01]  /*0e50*/  LDC R16, c[0x0][0x238] ;  /* 0x00008e00ff107b82 */ /* 0x000e620000000800 */
[----:B------:R-:W-:-:S02]  /*0e60*/  ISETP.GE.AND.EX P5, PT, R4, UR7, PT, P5 ;  /* 0x0000000704007c0c */ /* 0x000fc4000bfa6350 */
[C---:B------:R-:W-:Y:S02]  /*0e70*/  ISETP.NE.AND.EX P1, PT, R4.reuse, RZ, PT, P1 ;  /* 0x000000ff0400720c */ /* 0x040fe40003f25310 */
[----:B------:R-:W-:Y:S02]  /*0e80*/  ISETP.LT.AND.EX P4, PT, R4, UR8, P5, P4 ;  /* 0x0000000804007c0c */ /* 0x000fe4000af81340 */
[----:B0-----:R-:W-:-:S04]  /*0e90*/  ISETP.GT.U32.AND P3, PT, R20, R18, PT ;  /* 0x000000121400720c */ /* 0x001fc80003f64070 */
[----:B------:R-:W-:-:S04]  /*0ea0*/  ISETP.GT.AND.EX P3, PT, R21, UR19, PT, P3 ;  /* 0x0000001315007c0c */ /* 0x000fc8000bf64330 */
[----:B------:R-:W-:Y:S02]  /*0eb0*/  ISETP.LT.OR.EX P2, PT, R21, RZ, P3, P2 ;  /* 0x000000ff1500720c */ /* 0x000fe40001f41720 */
[----:B-1----:R-:W-:-:S04]  /*0ec0*/  ISETP.LE.U32.AND P0, PT, R2, R16, PT ;  /* 0x000000100200720c */ /* 0x002fc80003f03070 */
[C---:B------:R-:W-:Y:S02]  /*0ed0*/  ISETP.LE.AND.EX P6, PT, R4.reuse, UR18, P1, P0 ;  /* 0x0000001204007c0c */ /* 0x040fe40008fc3300 */
[----:B------:R-:W-:-:S05]  /*0ee0*/  ISETP.LE.AND.EX P5, PT, R4, UR18, PT, P0 ;  /* 0x0000001204007c0c */ /* 0x000fca000bfa3300 */
[----:B------:R-:W-:Y:S08]  /*0ef0*/  @P2 BRA `(.L_x_981) ;  /* 0x0000000400502947 */ /* 0x000ff00003800000 */
[----:B------:R-:W-:Y:S01]  /*0f00*/  IADD3 R26, P3, -R20, R18, RZ ;  /* 0x00000012141a7210 */ /* 0x000fe20007f7e1ff */
[----:B------:R-:W-:Y:S01]  /*0f10*/  BSSY B2, `(.L_x_982) ;  /* 0x000001b000027945 */ /* 0x000fe20003800000 */
[----:B------:R-:W-:Y:S02]  /*0f20*/  IADD3 R8, P2, R2, R16, RZ ;  /* 0x0000001002087210 */ /* 0x000fe40007f5e0ff */
[----:B------:R-:W-:Y:S02]  /*0f30*/  CS2R R14, SRZ ;  /* 0x00000000000e7805 */ /* 0x000fe4000001ff00 */
[----:B------:R-:W-:Y:S02]  /*0f40*/  IADD3.X R5, ~R21, UR19, RZ, P3, !PT ;  /* 0x0000001315057c10 */ /* 0x000fe40009ffe5ff */
[C---:B------:R-:W-:Y:S02]  /*0f50*/  IADD3.X R9, R4.reuse, UR18, RZ, P2, !PT ;  /* 0x0000001204097c10 */ /* 0x040fe400097fe4ff */
[----:B------:R-:W-:Y:S01]  /*0f60*/  ISETP.LE.AND.EX P0, PT, R4, UR18, PT, P0 ;  /* 0x0000001204007c0c */ /* 0x000fe2000bf03300 */
[----:B------:R-:W-:-:S02]  /*0f70*/  IMAD R5, R5, UR17, RZ ;  /* 0x0000001105057c24 */ /* 0x000fc4000f8e02ff */
        /* <DEDUP_REMOVED lines=17> */
[----:B------:R-:W2:Y:S02]  /*1090*/  LDG.E.128 R8, desc[UR34][R8.64] ;  /* 0x0000002208087981 */ /* 0x000ea4000c1e1d00 */
[----:B--2---:R-:W-:Y:S02]  /*10a0*/  DADD R12, RZ, R8 ;  /* 0x00000000ff0c7229 */ /* 0x004fe40000000008 */
[----:B------:R-:W-:-:S11]  /*10b0*/  DADD R14, RZ, R10 ;  /* 0x00000000ff0e7229 */ /* 0x000fd6000000000a */
.L_x_983:
[----:B------:R-:W-:Y:S05]  /*10c0*/  BSYNC B2 ;  /* 0x0000000000027941 */ /* 0x000fea0003800000 */
.L_x_982:
[----:B------:R-:W-:Y:S05]  /*10d0*/  @P1 BRA P0, `(.L_x_984) ;  /* 0x0000000000801947 */ /* 0x000fea0000000000 */
[----:B------:R-:W-:Y:S05]  /*10e0*/  @!P4 BRA `(.L_x_981) ;  /* 0x0000000000d4c947 */ /* 0x000fea0003800000 */
[----:B------:R-:W-:Y:S01]  /*10f0*/  IADD3 R11, P0, R2, -UR15, RZ ;  /* 0x8000000f020b7c10 */ /* 0x000fe2000ff1e0ff */
[----:B------:R-:W-:Y:S01]  /*1100*/  IMAD.U32 R8, RZ, RZ, UR14 ;  /* 0x0000000eff087e24 */ /* 0x000fe2000f8e00ff */
[----:B------:R-:W-:Y:S02]  /*1110*/  MOV R9, UR51 ;  /* 0x0000003300097c02 */ /* 0x000fe40008000f00 */
        /* <DEDUP_REMOVED lines=25> */
[----:B--2---:R-:W-:Y:S02]  /*12b0*/  DADD R12, R12, R8 ;  /* 0x000000000c0c7229 */ /* 0x004fe40000000008 */
[----:B------:R-:W-:Y:S01]  /*12c0*/  DADD R14, R14, R10 ;  /* 0x000000000e0e7229 */ /* 0x000fe2000000000a */
[----:B------:R-:W-:Y:S10]  /*12d0*/  BRA `(.L_x_981) ;  /* 0x0000000000587947 */ /* 0x000ff40003800000 */
.L_x_984:
        /* <DEDUP_REMOVED lines=21> */
[----:B------:R-:W-:-:S11]  /*1430*/  DADD R14, R14, R10 ;  /* 0x000000000e0e7229 */ /* 0x000fd6000000000a */
.L_x_981:
[----:B------:R-:W-:Y:S05]  /*1440*/  BSYNC B1 ;  /* 0x0000000000017941 */ /* 0x000fea0003800000 */
.L_x_980:
        /* <DEDUP_REMOVED lines=9> */
.L_x_987:
        /* <DEDUP_REMOVED lines=21> */
[----:B------:R-:W-:-:S04]  /*1630*/  IMAD R9, R24, UR53, RZ ;  /* 0x0000003518097c24 */ /* 0x000fc8000f8e02ff */
[----:B------:R-:W-:Y:S02]  /*1640*/  IMAD R10, R25, UR32, R9 ;  /* 0x00000020190a7c24 */ /* 0x000fe4000f8e0209 */
[----:B------:R-:W-:-:S04]  /*1650*/  IMAD.WIDE.U32 R8, R24, UR32, RZ ;  /* 0x0000002018087c25 */ /* 0x000fc8000f8e00ff */
        /* <DEDUP_REMOVED lines=11> */
.L_x_991:
[----:B------:R-:W-:Y:S05]  /*1710*/  BSYNC B3 ;  /* 0x0000000000037941 */ /* 0x000fea0003800000 */
.L_x_990:
[----:B------:R-:W-:Y:S05]  /*1720*/  @P1 BRA P5, `(.L_x_992) ;  /* 0x0000000000801947 */ /* 0x000fea0002800000 */
[----:B------:R-:W-:Y:S05]  /*1730*/  @!P4 BREAK B1 ;  /* 0x000000000001c942 */ /* 0x000fea0003800000 */
[----:B------:R-:W-:Y:S05]  /*1740*/  @!P4 BRA `(.L_x_993) ;  /* 0x0000000400d4c947 */ /* 0x000fea0003800000 */
[----:B------:R-:W-:Y:S01]  /*1750*/  IADD3 R8, P0, R2, -UR15, RZ ;  /* 0x8000000f02087c10 */ /* 0x000fe2000ff1e0ff */
[----:B------:R-:W-:Y:S03]  /*1760*/  BSSY B3, `(.L_x_994) ;  /* 0x000001b000037945 */ /* 0x000fe60003800000 */
[----:B------:R-:W-:Y:S02]  /*1770*/  IADD3.X R9, R4, ~UR8, RZ, P0, !PT ;  /* 0x8000000804097c10 */ /* 0x000fe400087fe4ff */
[----:B------:R-:W-:Y:S02]  /*1780*/  IADD3 R11, P1, RZ, -R8, RZ ;  /* 0x80000008ff0b7210 */ /* 0x000fe40007f3e0ff */
[----:B------:R-:W-:-:S04]  /*1790*/  ISETP.LT.AND P0, PT, R9, RZ, PT ;  /* 0x000000ff0900720c */ /* 0x000fc80003f01270 */
[----:B------:R-:W-:Y:S01]  /*17a0*/  SEL R11, R11, R8, P0 ;  /* 0x000000080b0b7207 */ /* 0x000fe20000000000 */
[----:B------:R-:W-:-:S05]  /*17b0*/  IMAD.X R8, RZ, RZ, ~R9, P1 ;  /* 0x000000ffff087224 */ /* 0x000fca00008e0e09 */
        /* <DEDUP_REMOVED lines=21> */
.L_x_995:
[----:B------:R-:W-:Y:S05]  /*1910*/  BSYNC B3 ;  /* 0x0000000000037941 */ /* 0x000fea0003800000 */
.L_x_994:
[----:B------:R-:W-:Y:S05]  /*1920*/  BRA `(.L_x_996) ;  /* 0x0000000000d07947 */ /* 0x000fea0003800000 */
.L_x_992:
        /* <DEDUP_REMOVED lines=21> */
.L_x_997:
[----:B------:R-:W-:Y:S05]  /*1a80*/  BSYNC B3 ;  /* 0x0000000000037941 */ /* 0x000fea0003800000 */
.L_x_989:
        /* <DEDUP_REMOVED lines=27> */
.L_x_998:
[----:B------:R-:W-:Y:S05]  /*1c40*/  BSYNC B3 ;  /* 0x0000000000037941 */ /* 0x000fea0003800000 */
.L_x_988:
[----:B------:R-:W-:Y:S05]  /*1c50*/  @!P4 BREAK B1 ;  /* 0x000000000001c942 */ /* 0x000fea0003800000 */
[----:B------:R-:W-:Y:S05]  /*1c60*/  @!P4 BRA `(.L_x_993) ;  /* 0x00000000008cc947 */ /* 0x000fea0003800000 */
.L_x_996:
[----:B------:R-:W-:Y:S05]  /*1c70*/  BSYNC B1 ;  /* 0x0000000000017941 */ /* 0x000fea0003800000 */
.L_x_986:
[----:B------:R-:W-:Y:S01]  /*1c80*/  IADD3 R27, P0, R2, -UR15, RZ ;  /* 0x8000000f021b7c10 */ /* 0x000fe2000ff1e0ff */
[----:B------:R-:W-:Y:S01]  /*1c90*/  IMAD.U32 R8, RZ, RZ, UR14 ;  /* 0x0000000eff087e24 */ /* 0x000fe2000f8e00ff */
[----:B------:R-:W-:Y:S01]  /*1ca0*/  IADD3 R11, P1, R20, R18, RZ ;  /* 0x00000012140b7210 */ /* 0x000fe20007f3e0ff */
[----:B------:R-:W-:Y:S01]  /*1cb0*/  IMAD.U32 R9, RZ, RZ, UR51 ;  /* 0x00000033ff097e24 */ /* 0x000fe2000f8e00ff */
[----:B------:R-:W-:Y:S02]  /*1cc0*/  IADD3.X R5, R4, ~UR8, RZ, P0, !PT ;  /* 0x8000000804057c10 */ /* 0x000fe400087fe4ff */
[----:B------:R-:W-:Y:S01]  /*1cd0*/  IADD3 R26, P2, RZ, -R27, RZ ;  /* 0x8000001bff1a7210 */ /* 0x000fe20007f5e0ff */
[----:B------:R-:W-:Y:S01]  /*1ce0*/  IMAD.WIDE.U32 R8, R11, UR17, R8 ;  /* 0x000000110b087c25 */ /* 0x000fe2000f8e0008 */
[----:B------:R-:W-:Y:S02]  /*1cf0*/  ISETP.LT.AND P0, PT, R5, RZ, PT ;  /* 0x000000ff0500720c */ /* 0x000fe40003f01270 */
[----:B------:R-:W-:-:S02]  /*1d00*/  IADD3.X R10, R21, UR19, RZ, P1, !PT ;  /* 0x00000013150a7c10 */ /* 0x000fc40008ffe4ff */
[----:B------:R-:W-:Y:S01]  /*1d10*/  SEL R27, R26, R27, P0 ;  /* 0x0000001b1a1b7207 */ /* 0x000fe20000000000 */
[----:B------:R-:W-:Y:S02]  /*1d20*/  IMAD.X R26, RZ, RZ, ~R5, P2 ;  /* 0x000000ffff1a7224 */ /* 0x000fe400010e0e05 */
[----:B------:R-:W-:-:S03]  /*1d30*/  IMAD R10, R10, UR17, RZ ;  /* 0x000000110a0a7c24 */ /* 0x000fc6000f8e02ff */
        /* <DEDUP_REMOVED lines=22> */
.L_x_993:
[----:B------:R-:W-:Y:S05]  /*1ea0*/  BSYNC B2 ;  /* 0x0000000000027941 */ /* 0x000fea0003800000 */
.L_x_985:
        /* <DEDUP_REMOVED lines=15> */
[----:B------:R-:W-:Y:S01]  /*1fa0*/  LEA R20, P0, R4, UR36, 0x4 ;  /* 0x0000002404147c11 */ /* 0x000fe2000f8020ff */
[----:B------:R-:W2:Y:S02]  /*1fb0*/  LDG.E.128 R16, desc[UR34][R6.64] ;  /* 0x0000002206107981 */ /* 0x000ea4000c1e1d00 */
[----:B------:R-:W-:-:S05]  /*1fc0*/  IMAD.IADD R5, R5, 0x1, R11 ;  /* 0x0000000105057824 */ /* 0x000fca00078e020b */
[----:B------:R-:W-:-:S05]  /*1fd0*/  LEA.HI.X R21, R4, UR37, R5, 0x4, P0 ;  /* 0x0000002504157c11 */ /* 0x000fca00080f2405 */
[----:B------:R-:W3:Y:S01]  /*1fe0*/  LDG.E.128 R8, desc[UR34][R20.64] ;  /* 0x0000002214087981 */ /* 0x000ee2000c1e1d00 */
[----:B------:R-:W-:-:S04]  /*1ff0*/  IADD3 R0, P0, R0, UR24, RZ ;  /* 0x0000001800007c10 */ /* 0x000fc8000ff1e0ff */
[----:B------:R-:W-:Y:S02]  /*2000*/  IADD3.X R3, R3, UR25, RZ, P0, !PT ;  /* 0x0000001903037c10 */ /* 0x000fe400087fe4ff */
[----:B------:R-:W-:-:S04]  /*2010*/  ISETP.GE.U32.AND P0, PT, R0, UR22, PT ;  /* 0x0000001600007c0c */ /* 0x000fc8000bf06070 */
[----:B------:R-:W-:Y:S01]  /*2020*/  ISETP.GE.AND.EX P0, PT, R3, UR48, PT, P0 ;  /* 0x0000003003007c0c */ /* 0x000fe2000bf06300 */
[----:B------:R-:W-:-:S05]  /*2030*/  IMAD.U32 R5, RZ, RZ, UR24 ;  /* 0x00000018ff057e24 */ /* 0x000fca000f8e00ff */
[----:B------:R-:W-:-:S04]  /*2040*/  LEA R2, P1, R5, R6, 0x4 ;  /* 0x0000000605027211 */ /* 0x000fc800078220ff */
[----:B------:R-:W-:Y:S01]  /*2050*/  IADD3.X R5, R7, UR5, RZ, P1, !PT ;  /* 0x0000000507057c10 */ /* 0x000fe20008ffe4ff */
[----:B---3--:R-:W-:Y:S02]  /*2060*/  DADD R10, R10, R14 ;  /* 0x000000000a0a7229 */ /* 0x008fe4000000000e */
[----:B------:R-:W-:-:S06]  /*2070*/  DADD R8, R8, R12 ;  /* 0x0000000008087229 */ /* 0x000fcc000000000c */
[----:B--2---:R-:W-:Y:S02]  /*2080*/  DADD R10, R10, R18 ;  /* 0x000000000a0a7229 */ /* 0x004fe40000000012 */
[----:B------:R-:W-:-:S07]  /*2090*/  DADD R8, R8, R16 ;  /* 0x0000000008087229 */ /* 0x000fce0000000010 */
[----:B------:R0:W-:Y:S01]  /*20a0*/  STG.E.128 desc[UR34][R6.64], R8 ;  /* 0x0000000806007986 */ /* 0x0001e2000c101d22 */
[----:B------:R-:W-:Y:S05]  /*20b0*/  @!P0 BRA `(.L_x_999) ;  /* 0xffffffe400088947 */ /* 0x000fea000383ffff */
[----:B------:R-:W-:Y:S05]  /*20c0*/  BSYNC B0 ;  /* 0x0000000000007941 */ /* 0x000fea0003800000 */
.L_x_967:
[----:B------:R-:W-:Y:S05]  /*20d0*/  WARPSYNC.ALL ;  /* 0x0000000000007948 */ /* 0x000fea0003800000 */
[----:B------:R-:W-:Y:S05]  /*20e0*/  EXIT ;  /* 0x000000000000794d */ /* 0x000fea0003800000 */
        .weak           $__internal_77_$__cuda_sm20_div_s64
        .type           $__internal_77_$__cuda_sm20_div_s64,@function
        .size           $__internal_77_$__cuda_sm20_div_s64,($__internal_78_$__cuda_sm20_rem_s64 - $__internal_77_$__cuda_sm20_div_s64)
$__internal_77_$__cuda_sm20_div_s64:
        /* <DEDUP_REMOVED lines=29> */
[----:B------:R-:W-:Y:S01]  /*22c0*/  IMAD.X R8, RZ, RZ, ~R9, P0 ;  /* 0x000000ffff087224 */ /* 0x000fe200000e0e09 */
[----:B------:R-:W-:-:S03]  /*22d0*/  IADD3 R9, P4, RZ, -R12, RZ ;  /* 0x8000000cff097210 */ /* 0x000fc60007f9e0ff */
[----:B------:R-:W-:-:S04]  /*22e0*/  IMAD.WIDE.U32 R10, P0, R11, R8, R10 ;  /* 0x000000080b0a7225 */ /* 0x000fc8000780000a */
[----:B------:R-:W-:Y:S02]  /*22f0*/  IMAD.X R18, RZ, RZ, ~R13, P4 ;  /* 0x000000ffff127224 */ /* 0x000fe400020e0e0d */
[----:B------:R-:W-:Y:S01]  /*2300*/  IMAD.HI.U32 R10, P1, R15, R17, R10 ;  /* 0x000000110f0a7227 */ /* 0x000fe2000782000a */
[----:B------:R-:W-:-:S03]  /*2310*/  SEL R11, R9, R12, !P3 ;  /* 0x0000000c090b7207 */ /* 0x000fc60005800000 */
        /* <DEDUP_REMOVED lines=38> */
[-C--:B------:R-:W-:Y:S02]  /*2580*/  IADD3 R5, P2, RZ, -R20.reuse, RZ ;  /* 0x80000014ff057210 */ /* 0x080fe40007f5e0ff */
[----:B------:R-:W-:Y:S02]  /*2590*/  ISETP.NE.U32.AND P0, PT, R16, RZ, PT ;  /* 0x000000ff1000720c */ /* 0x000fe40003f05070 */
[----:B------:R-:W-:Y:S01]  /*25a0*/  SEL R20, R5, R20, !P1 ;  /* 0x0000001405147207 */ /* 0x000fe20004800000 */
[----:B------:R-:W-:Y:S01]  /*25b0*/  IMAD.X R4, RZ, RZ, ~R21, P2 ;  /* 0x000000ffff047224 */ /* 0x000fe200010e0e15 */
[----:B------:R-:W-:Y:S01]  /*25c0*/  ISETP.NE.AND.EX P0, PT, R14, RZ, PT, P0 ;  /* 0x000000ff0e00720c */ /* 0x000fe20003f05300 */
[----:B------:R-:W-:-:S03]  /*25d0*/  IMAD.MOV.U32 R5, RZ, RZ, 0x0 ;  /* 0x00000000ff057424 */ /* 0x000fc600078e00ff */
[----:B------:R-:W-:Y:S01]  /*25e0*/  SEL R21, R4, R21, !P1 ;  /* 0x0000001504157207 */ /* 0x000fe20004800000 */
[----:B------:R-:W-:Y:S01]  /*25f0*/  IMAD.MOV.U32 R4, RZ, RZ, R2 ;  /* 0x000000ffff047224 */ /* 0x000fe200078e0002 */
[----:B------:R-:W-:Y:S02]  /*2600*/  SEL R20, R20, 0xffffffff, P0 ;  /* 0xffffffff14147807 */ /* 0x000fe40000000000 */
[----:B------:R-:W-:Y:S01]  /*2610*/  SEL R21, R21, 0xffffffff, P0 ;  /* 0xffffffff15157807 */ /* 0x000fe20000000000 */
[----:B------:R-:W-:Y:S06]  /*2620*/  RET.REL.NODEC R4 `(_ZN2at6native49_GLOBAL__N__cfa43aba_16_ReflectionPad_cu_f800513940reflection_pad2d_backward_det_out_kernelIN3c107complexIdEEEEvPT_PKS6_lliiiiiii) ;  /* 0xffffffd804747950 */ /* 0x000fec0003c3ffff */
        .weak           $__internal_78_$__cuda_sm20_rem_s64
        .type           $__internal_78_$__cuda_sm20_rem_s64,@function
        .size           $__internal_78_$__cuda_sm20_rem_s64,(.L_x_1237 - $__internal_78_$__cuda_sm20_rem_s64)
$__internal_78_$__cuda_sm20_rem_s64:
        /* <DEDUP_REMOVED lines=82> */
[----:B------:R-:W-:Y:S06]  /*2b50*/  RET.REL.NODEC R4 `(_ZN2at6native49_GLOBAL__N__cfa43aba_16_ReflectionPad_cu_f800513940reflection_pad2d_backward_det_out_kernelIN3c107complexIdEEEEvPT_PKS6_lliiiiiii) ;  /* 0xffffffd404287950 */ /* 0x000fec0003c3ffff */
.L_x_1000:
        /* <DEDUP_REMOVED lines=10> */
.L_x_1237:


//--------------------- .text._ZN2at6native49_GLOBAL__N__cfa43aba_16_ReflectionPad_cu_f800513936reflection_pad2d_backward_out_kernelIfEEvPT_PKS3_lliiiiiii --------------------------
	.section	.text._ZN2at6native49_GLOBAL__N__cfa43aba_16_ReflectionPad_cu_f800513936reflection_pad2d_backward_out_kernelIfEEvPT_PKS3_lliiiiiii,"ax",@progbits
	.align	128
.text._ZN2at6native49_GLOBAL__N__cfa43aba_16_ReflectionPad_cu_f800513936reflection_pad2d_backward_out_kernelIfEEvPT_PKS3_lliiiiiii:
        .type           _ZN2at6native49_GLOBAL__N__cfa43aba_16_ReflectionPad_cu_f800513936reflection_pad2d_backward_out_kernelIfEEvPT_PKS3_lliiiiiii,@function
        .size           _ZN2at6native49_GLOBAL__N__cfa43aba_16_ReflectionPad_cu_f800513936reflection_pad2d_backward_out_kernelIfEEvPT_PKS3_lliiiiiii,(.L_x_1240 - _ZN2at6native49_GLOBAL__N__cfa43aba_16_ReflectionPad_cu_f800513936reflection_pad2d_backward_out_kernelIfEEvPT_PKS3_lliiiiiii)
        .other          _ZN2at6native49_GLOBAL__N__cfa43aba_16_ReflectionPad_cu_f800513936reflection_pad2d_backward_out_kernelIfEEvPT_PKS3_lliiiiiii,@"STO_CUDA_ENTRY STV_DEFAULT"
_ZN2at6native49_GLOBAL__N__cfa43aba_16_ReflectionPad_cu_f800513936reflection_pad2d_backward_out_kernelIfEEvPT_PKS3_lliiiiiii:
        /* <DEDUP_REMOVED lines=30> */
[----:B------:R-:W-:Y:S05]  /*01e0*/  CALL.REL.NOINC `($__internal_79_$__cuda_sm20_div_s64) ;  /* 0x00000008001c7944 */ /* 0x000fea0003c00000 */
[----:B------:R-:W-:Y:S01]  /*01f0*/  IADD3 R11, P0, RZ, -R12, RZ ;  /* 0x8000000cff0b7210 */ /* 0x000fe20007f1e0ff */
[----:B------:R-:W-:-:S04]  /*0200*/  IMAD.MOV.U32 R3, RZ, RZ, RZ ;  /* 0x000000ffff037224 */ /* 0x000fc800078e00ff */
[----:B------:R-:W-:Y:S02]  /*0210*/  IMAD.X R10, RZ, RZ, ~R13, P0 ;  /* 0x000000ffff0a7224 */ /* 0x000fe400000e0e0d */
[----:B------:R-:W-:-:S04]  /*0220*/  IMAD.WIDE.U32 R8, R11, UR15, R2 ;  /* 0x0000000f0b087c25 */ /* 0x000fc8000f8e0002 */
[----:B------:R-:W-:Y:S02]  /*0230*/  IMAD R10, R10, UR15, RZ ;  /* 0x0000000f0a0a7c24 */ /* 0x000fe4000f8e02ff */
[----:B------:R-:W-:Y:S02]  /*0240*/  IMAD.MOV.U32 R2, RZ, RZ, R12 ;  /* 0x000000ffff027224 */ /* 0x000fe400078e000c */
[----:B------:R-:W-:-:S04]  /*0250*/  IMAD R3, R11, UR6, R10 ;  /* 0x000000060b037c24 */ /* 0x000fc8000f8e020a */
[----:B------:R-:W-:Y:S02]  /*0260*/  IMAD.IADD R9, R9, 0x1, R3 ;  /* 0x0000000109097824 */ /* 0x000fe400078e0203 */
[----:B------:R-:W-:Y:S01]  /*0270*/  IMAD.MOV.U32 R3, RZ, RZ, R13 ;  /* 0x000000ffff037224 */ /* 0x000fe200078e000d */
[----:B------:R-:W-:Y:S06]  /*0280*/  BRA `(.L_x_1002) ;  /* 0x00000000005c7947 */ /* 0x000fec0003800000 */
.L_x_1001:
        /* <DEDUP_REMOVED lines=20> */
[----:B------:R-:W-:Y:S02]  /*03d0*/  IMAD R8, R3, UR15, R2 ;  /* 0x0000000f03087c24 */ /* 0x000fe4000f8e0202 */
[----:B------:R-:W-:Y:S02]  /*03e0*/  IMAD.MOV.U32 R2, RZ, RZ, R10 ;  /* 0x000000ffff027224 */ /* 0x000fe400078e000a */
[----:B------:R-:W-:-:S07]  /*03f0*/  IMAD.MOV.U32 R3, RZ, RZ, RZ ;  /* 0x000000ffff037224 */ /* 0x000fce00078e00ff */
.L_x_1002:
[----:B------:R-:W0:Y:S01]  /*0400*/  S2UR UR4, SR_CTAID.Z ;  /* 0x00000000000479c3 */ /* 0x000e220000002700 */
[----:B------:R-:W-:Y:S01]  /*0410*/  ULDC.64 UR10, c[0x0][0x240] ;  /* 0x00009000000a7ab9 */ /* 0x000fe20000000a00 */
[----:B------:R-:W-:Y:S01]  /*0420*/  ULDC UR9, c[0x0][0x248] ;  /* 0x0000920000097ab9 */ /* 0x000fe20000000800 */
[----:B------:R-:W-:Y:S02]  /*0430*/  IMAD.MOV.U32 R10, RZ, RZ, R2 ;  /* 0x000000ffff0a7224 */ /* 0x000fe400078e0002 */
[----:B------:R-:W-:-:S03]  /*0440*/  IMAD.MOV.U32 R11, RZ, RZ, R3 ;  /* 0x000000ffff0b7224 */ /* 0x000fc600078e0003 */
[----:B------:R-:W1:Y:S08]  /*0450*/  S2UR UR5, SR_CTAID.Y ;  /* 0x00000000000579c3 */ /* 0x000e700000002600 */
[----:B------:R-:W2:Y:S01]  /*0460*/  LDC R19, c[0x0][0x230] ;  /* 0x00008c00ff137b82 */ /* 0x000ea20000000800 */
[----:B0-----:R-:W-:Y:S02]  /*0470*/  UIADD3 UR4, UR4, UR11, URZ ;  /* 0x0000000b04047290 */ /* 0x001fe4000fffe03f */
        /* <DEDUP_REMOVED lines=12> */
[----:B------:R-:W-:-:S05]  /*0540*/  LEA.HI.X R11, R12, UR11, R5, 0x2, P0 ;  /* 0x0000000b0c0b7c11 */ /* 0x000fca00080f1405 */
[----:B------:R0:W3:Y:S01]  /*0550*/  LDG.E R10, desc[UR12][R10.64] ;  /* 0x0000000c0a0a7981 */ /* 0x0000e2000c1e1900 */
        /* <DEDUP_REMOVED lines=14> */
[----:B------:R-:W-:Y:S01]  /*0640*/  ISETP.GT.AND.EX P0, PT, R0, RZ, PT, P0 ;  /* 0x000000ff0000720c */ /* 0x000fe20003f04300 */
[----:B------:R-:W-:Y:S01]  /*0650*/  UIADD3 UR5, UP1, UP2, UR5, UR7, UR9 ;  /* 0x0000000705057290 */ /* 0x000fe2000fa3e009 */
[----:B0-----:R-:W-:Y:S02]  /*0660*/  IADD3 R11, P4, RZ, -R12, RZ ;  /* 0x8000000cff0b7210 */ /* 0x001fe40007f9e0ff */
[----:B------:R-:W-:Y:S02]  /*0670*/  IADD3 R13, P3, R8, -UR9, RZ ;  /* 0x80000009080d7c10 */ /* 0x000fe4000ff7e0ff */
[----:B------:R-:W-:Y:S01]  /*0680*/  SEL R15, R15, R6, !P2 ;  /* 0x000000060f0f7207 */ /* 0x000fe20005000000 */
[----:B------:R-:W-:Y:S01]  /*0690*/  IMAD.X R16, RZ, RZ, ~R5, P4 ;  /* 0x000000ffff107224 */ /* 0x000fe200020e0e05 */
[----:B------:R-:W-:-:S02]  /*06a0*/  SEL R6, R19, RZ, P0 ;  /* 0x000000ff13067207 */ /* 0x000fc40000000000 */
[----:B------:R-:W-:Y:S02]  /*06b0*/  ISETP.GE.AND P1, PT, R5, RZ, PT ;  /* 0x000000ff0500720c */ /* 0x000fe40003f26270 */
[----:B------:R-:W-:Y:S02]  /*06c0*/  IADD3.X R14, R9, ~UR14, RZ, P3, !PT ;  /* 0x8000000e090e7c10 */ /* 0x000fe40009ffe4ff */
[----:B------:R-:W-:Y:S02]  /*06d0*/  LOP3.LUT R6, RZ, R6, RZ, 0x33, !PT ;  /* 0x00000006ff067212 */ /* 0x000fe400078e33ff */
[----:B------:R-:W-:Y:S02]  /*06e0*/  SEL R12, R12, R11, !P1 ;  /* 0x0000000b0c0c7207 */ /* 0x000fe40004800000 */
[----:B------:R-:W-:Y:S02]  /*06f0*/  IADD3 R21, P4, RZ, -R19, RZ ;  /* 0x80000013ff157210 */ /* 0x000fe40007f9e0ff */
[----:B------:R-:W-:-:S02]  /*0700*/  IADD3 R18, P2, RZ, -R13, RZ ;  /* 0x8000000dff127210 */ /* 0x000fc40007f5e0ff */
[----:B------:R-:W-:Y:S01]  /*0710*/  ISETP.LT.AND P3, PT, R14, RZ, PT ;  /* 0x000000ff0e00720c */ /* 0x000fe20003f61270 */
[----:B------:R-:W-:Y:S01]  /*0720*/  IMAD.X R20, RZ, RZ, ~R0, P4 ;  /* 0x000000ffff147224 */ /* 0x000fe200020e0e00 */
[----:B------:R-:W-:Y:S01]  /*0730*/  SEL R11, R5, R16, !P1 ;  /* 0x00000010050b7207 */ /* 0x000fe20004800000 */
[----:B------:R-:W-:Y:S01]  /*0740*/  IMAD.X R23, RZ, RZ, ~R14, P2 ;  /* 0x000000ffff177224 */ /* 0x000fe200010e0e0e */
[----:B------:R-:W-:Y:S02]  /*0750*/  IADD3 R6, P1, P5, R6, R4, R19 ;  /* 0x0000000406067210 */ /* 0x000fe40007d3e013 */
[----:B------:R-:W-:Y:S01]  /*0760*/  SEL R16, R0, RZ, P0 ;  /* 0x000000ff00107207 */ /* 0x000fe20000000000 */
[----:B------:R-:W0:Y:S01]  /*0770*/  LDC.64 R4, c[0x0][0x228] ;  /* 0x00008a00ff047b82 */ /* 0x000e220000000a00 */
[----:B------:R-:W-:Y:S02]  /*0780*/  SEL R13, R18, R13, P3 ;  /* 0x0000000d120d7207 */ /* 0x000fe40001800000 */
        /* <DEDUP_REMOVED lines=10> */
[----:B------:R-:W-:Y:S02]  /*0830*/  IADD3 R6, P4, R6, R21, RZ ;  /* 0x0000001506067210 */ /* 0x000fe40007f9e0ff */
[----:B------:R-:W-:Y:S02]  /*0840*/  SEL R20, R20, RZ, P0 ;  /* 0x000000ff14147207 */ /* 0x000fe40000000000 */
[----:B------:R-:W-:Y:S01]  /*0850*/  SEL R21, R18, RZ, P1 ;  /* 0x000000ff12157207 */ /* 0x000fe20000800000 */
[----:B------:R-:W-:Y:S01]  /*0860*/  IMAD.X R18, R3, 0x1, ~R0, P5 ;  /* 0x0000000103127824 */ /* 0x000fe200028e0e00 */
[----:B------:R-:W-:Y:S01]  /*0870*/  SEL R14, R23, R14, P3 ;  /* 0x0000000e170e7207 */ /* 0x000fe20001800000 */
[----:B------:R-:W-:Y:S01]  /*0880*/  IMAD.X R7, R7, 0x1, R20, P4 ;  /* 0x0000000107077824 */ /* 0x000fe200020e0614 */
[----:B------:R-:W-:Y:S01]  /*0890*/  IADD3 R8, P2, P0, -R8, UR5, R21 ;  /* 0x0000000508087c10 */ /* 0x000fe2000f85e115 */
[----:B------:R-:W-:Y:S01]  /*08a0*/  USEL UR5, UR14, URZ, UP0 ;  /* 0x0000003f0e057287 */ /* 0x000fe20008000000 */
[----:B------:R-:W-:Y:S01]  /*08b0*/  IADD3 R0, P4, RZ, -R19, RZ ;  /* 0x80000013ff007210 */ /* 0x000fe20007f9e0ff */
[----:B0-----:R-:W-:Y:S01]  /*08c0*/  IMAD.WIDE.U32 R6, R4, UR4, R6 ;  /* 0x0000000404067c25 */ /* 0x001fe2000f8e0006 */
[----:B------:R-:W-:Y:S01]  /*08d0*/  ISETP.LT.AND P3, PT, R18, RZ, PT ;  /* 0x000000ff1200720c */ /* 0x000fe20003f61270 */
[----:B------:R-:W-:Y:S01]  /*08e0*/  ULOP3.LUT UR5, URZ, UR5, URZ, 0x33, !UPT ;  /* 0x000000053f057292 */ /* 0x000fe2000f8e333f */
[----:B------:R-:W-:-:S02]  /*08f0*/  SEL R16, R16, RZ, P1 ;  /* 0x000000ff10107207 */ /* 0x000fc40000800000 */
[----:B------:R-:W-:Y:S01]  /*0900*/  SEL R4, R0, R19, P3 ;  /* 0x0000001300047207 */ /* 0x000fe20001800000 */
[----:B------:R-:W-:Y:S02]  /*0910*/  IMAD.X R19, RZ, RZ, ~R18, P4 ;  /* 0x000000ffff137224 */ /* 0x000fe400020e0e12 */
[----:B------:R-:W-:Y:S01]  /*0920*/  IMAD R0, R5, UR4, R7 ;  /* 0x0000000405007c24 */ /* 0x000fe2000f8e0207 */
[----:B------:R-:W-:Y:S01]  /*0930*/  IADD3 R5, P4, P5, R17, R6, -R2 ;  /* 0x0000000611057210 */ /* 0x000fe20007d9e802 */
[----:B------:R-:W-:Y:S01]  /*0940*/  UIADD3.X UR4, UR5, UR8, UR14, UP1, UP2 ;  /* 0x0000000805047290 */ /* 0x000fe20008fe440e */
[----:B------:R-:W-:Y:S02]  /*0950*/  SEL R7, R19, R18, P3 ;  /* 0x0000001213077207 */ /* 0x000fe40001800000 */
[----:B------:R-:W-:Y:S02]  /*0960*/  IADD3.X R0, R15, R0, ~R3, P4, P5 ;  /* 0x000000000f007210 */ /* 0x000fe400027eac03 */
[----:B------:R-:W-:-:S02]  /*0970*/  IADD3 R5, P1, R5, R4, RZ ;  /* 0x0000000405057210 */ /* 0x000fc40007f3e0ff */
[----:B------:R-:W-:Y:S02]  /*0980*/  IADD3 R2, P3, P4, R13, R8, R12 ;  /* 0x000000080d027210 */ /* 0x000fe40007c7e00c */
[----:B------:R-:W-:Y:S01]  /*0990*/  IADD3.X R9, ~R9, UR4, R16, P2, P0 ;  /* 0x0000000409097c10 */ /* 0x000fe200097e0510 */
[----:B------:R-:W-:Y:S01]  /*09a0*/  IMAD.X R0, R0, 0x1, R7, P1 ;  /* 0x0000000100007824 */ /* 0x000fe200008e0607 */
[----:B------:R-:W-:Y:S02]  /*09b0*/  ULDC.64 UR4, c[0x0][0x220] ;  /* 0x0000880000047ab9 */ /* 0x000fe40000000a00 */
        /* <DEDUP_REMOVED lines=8> */
[----:B---3--:R-:W-:Y:S01]  /*0a40*/  REDG.E.ADD.F32.FTZ.RN.STRONG.GPU desc[UR12][R4.64], R10 ;  /* 0x0000000a040079a6 */ /* 0x008fe2000c10f38c */
[----:B------:R-:W-:Y:S05]  /*0a50*/  EXIT ;  /* 0x000000000000794d */ /* 0x000fea0003800000 */
        .weak           $__internal_79_$__cuda_sm20_div_s64
        .type           $__internal_79_$__cuda_sm20_div_s64,@function
        .size           $__internal_79_$__cuda_sm20_div_s64,(.L_x_1240 - $__internal_79_$__cuda_sm20_div_s64)
$__internal_79_$__cuda_sm20_div_s64:
        /* <DEDUP_REMOVED lines=58> */
[----:B------:R-:W-:Y:S01]  /*0e00*/  SEL R8, R14, R11, P0 ;  /* 0x0000000b0e087207 */ /* 0x000fe20000000000 */
[----:B------:R-:W-:Y:S01]  /*0e10*/  IMAD.MOV.U32 R11, RZ, RZ, 0x0 ;  /* 0x00000000ff0b7424 */ /* 0x000fe200078e00ff */
        /* <DEDUP_REMOVED lines=13> */
[----:B------:R-:W-:Y:S06]  /*0ef0*/  RET.REL.NODEC R10 `(_ZN2at6native49_GLOBAL__N__cfa43aba_16_ReflectionPad_cu_f800513936reflection_pad2d_backward_out_kernelIfEEvPT_PKS3_lliiiiiii) ;  /* 0xfffffff00a407950 */ /* 0x000fec0003c3ffff */
.L_x_1003:
        /* <DEDUP_REMOVED lines=16> */
.L_x_1240:


//--------------------- .text._ZN2at6native49_GLOBAL__N__cfa43aba_16_ReflectionPad_cu_f800513940reflection_pad2d_backward_det_out_kernelIfEEvPT_PKS3_lliiiiiii --------------------------
	.section	.text._ZN2at6native49_GLOBAL__N__cfa43aba_16_ReflectionPad_cu_f800513940reflection_pad2d_backward_det_out_kernelIfEEvPT_PKS3_lliiiiiii,"ax",@progbits
	.align	128
.text._ZN2at6native49_GLOBAL__N__cfa43aba_16_ReflectionPad_cu_f800513940reflection_pad2d_backward_det_out_kernelIfEEvPT_PKS3_lliiiiiii:
        .type           _ZN2at6native49_GLOBAL__N__cfa43aba_16_ReflectionPad_cu_f800513940reflection_pad2d_backward_det_out_kernelIfEEvPT_PKS3_lliiiiiii,@function
        .size           _ZN2at6native49_GLOBAL__N__cfa43aba_16_ReflectionPad_cu_f800513940reflection_pad2d_backward_det_out_kernelIfEEvPT_PKS3_lliiiiiii,(.L_x_1242 - _ZN2at6native49_GLOBAL__N__cfa43aba_16_ReflectionPad_cu_f800513940reflection_pad2d_backward_det_out_kernelIfEEvPT_PKS3_lliiiiiii)
        .other          _ZN2at6native49_GLOBAL__N__cfa43aba_16_ReflectionPad_cu_f800513940reflection_pad2d_backward_det_out_kernelIfEEvPT_PKS3_lliiiiiii,@"STO_CUDA_ENTRY STV_DEFAULT"
_ZN2at6native49_GLOBAL__N__cfa43aba_16_ReflectionPad_cu_f800513940reflection_pad2d_backward_det_out_kernelIfEEvPT_PKS3_lliiiiiii:
        /* <DEDUP_REMOVED lines=79> */
.L_x_1036:
[----:B------:R-:W-:Y:S01]  /*04f0*/  LOP3.LUT R4, R3, UR49, RZ, 0xfc, !PT ;  /* 0x0000003103047c12 */ /* 0x000fe2000f8efcff */
[----:B------:R-:W-:Y:S01]  /*0500*/  BSSY B1, `(.L_x_1005) ;  /* 0x0000022000017945 */ /* 0x000fe20003800000 */
[----:B0-----:R-:W-:Y:S02]  /*0510*/  IMAD.MOV.U32 R12, RZ, RZ, R2 ;  /* 0x000000ffff0c7224 */ /* 0x001fe400078e0002 */
[----:B------:R-:W-:Y:S01]  /*0520*/  ISETP.NE.U32.AND P0, PT, R4, RZ, PT ;  /* 0x000000ff0400720c */ /* 0x000fe20003f05070 */
[----:B------:R-:W-:-:S12]  /*0530*/  IMAD.MOV.U32 R13, RZ, RZ, R7 ;  /* 0x000000ffff0d7224 */ /* 0x000fd800078e0007 */
[----:B------:R-:W-:Y:S05]  /*0540*/  @!P0 BRA `(.L_x_1006) ;  /* 0x0000000000288947 */ /* 0x000fea0003800000 */
[----:B------:R-:W-:Y:S01]  /*0550*/  IMAD.U32 R24, RZ, RZ, UR28 ;  /* 0x0000001cff187e24 */ /* 0x000fe2000f8e00ff */
[----:B------:R-:W-:Y:S01]  /*0560*/  MOV R6, UR49 ;  /* 0x0000003100067c02 */ /* 0x000fe20008000f00 */
[----:B------:R-:W-:Y:S01]  /*0570*/  IMAD.U32 R25, RZ, RZ, UR29 ;  /* 0x0000001dff197e24 */ /* 0x000fe2000f8e00ff */
[----:B------:R-:W-:Y:S01]  /*0580*/  MOV R4, 0x5c0 ;  /* 0x000005c000047802 */ /* 0x000fe20000000f00 */
[----:B------:R-:W-:Y:S02]  /*0590*/  IMAD.MOV.U32 R2, RZ, RZ, R0 ;  /* 0x000000ffff027224 */ /* 0x000fe400078e0000 */
[----:B------:R-:W-:-:S07]  /*05a0*/  IMAD.MOV.U32 R5, RZ, RZ, R3 ;  /* 0x000000ffff057224 */ /* 0x000fce00078e0003 */
[----:B------:R-:W-:Y:S05]  /*05b0*/  CALL.REL.NOINC `($__internal_80_$__cuda_sm20_div_s64) ;  /* 0x0000001800c07944 */ /* 0x000fea0003c00000 */
[----:B------:R-:W-:Y:S02]  /*05c0*/  IMAD.MOV.U32 R14, RZ, RZ, R6 ;  /* 0x000000ffff0e7224 */ /* 0x000fe400078e0006 */
[----:B------:R-:W-:Y:S01]  /*05d0*/  IMAD.MOV.U32 R15, RZ, RZ, R7 ;  /* 0x000000ffff0f7224 */ /* 0x000fe200078e0007 */
[----:B------:R-:W-:Y:S06]  /*05e0*/  BRA `(.L_x_1007) ;  /* 0x00000000004c7947 */ /* 0x000fec0003800000 */
.L_x_1006:
        /* <DEDUP_REMOVED lines=19> */
.L_x_1007:
[----:B------:R-:W-:Y:S05]  /*0720*/  BSYNC B1 ;  /* 0x0000000000017941 */ /* 0x000fea0003800000 */
.L_x_1005:
        /* <DEDUP_REMOVED lines=10> */
[----:B------:R-:W-:Y:S05]  /*07d0*/  CALL.REL.NOINC `($__internal_80_$__cuda_sm20_div_s64) ;  /* 0x0000001800387944 */ /* 0x000fea0003c00000 */
        /* <DEDUP_REMOVED lines=9> */
.L_x_1009:
        /* <DEDUP_REMOVED lines=15> */
[----:B------:R-:W-:Y:S01]  /*0960*/  ISETP.GE.U32.AND P1, PT, R5, UR20, PT ;  /* 0x0000001405007c0c */ /* 0x000fe2000bf26070 */
[----:B------:R-:W-:-:S12]  /*0970*/  IMAD.MOV.U32 R5, RZ, RZ, RZ ;  /* 0x000000ffff057224 */ /* 0x000fd800078e00ff */
[----:B------:R-:W-:Y:S01]  /*0980*/  @P1 VIADD R6, R6, 0x1 ;  /* 0x0000000106061836 */ /* 0x000fe20000000000 */
[----:B------:R-:W-:-:S05]  /*0990*/  @!P2 LOP3.LUT R6, RZ, UR20, RZ, 0x33, !PT ;  /* 0x00000014ff06ac12 */ /* 0x000fca000f8e33ff */
[----:B------:R-:W-:-:S04]  /*09a0*/  IMAD.MOV R7, RZ, RZ, -R6 ;  /* 0x000000ffff077224 */ /* 0x000fc800078e0a06 */
[----:B------:R-:W-:Y:S02]  /*09b0*/  IMAD R2, R7, UR20, R0 ;  /* 0x0000001407027c24 */ /* 0x000fe4000f8e0200 */
[----:B------:R-:W-:-:S07]  /*09c0*/  IMAD.MOV.U32 R7, RZ, RZ, RZ ;  /* 0x000000ffff077224 */ /* 0x000fce00078e00ff */
.L_x_1010:
[----:B------:R-:W-:Y:S05]  /*09d0*/  BSYNC B1 ;  /* 0x0000000000017941 */ /* 0x000fea0003800000 */
.L_x_1008:
[----:B------:R-:W-:Y:S01]  /*09e0*/  LOP3.LUT R4, R7, UR5, RZ, 0xfc, !PT ;  /* 0x0000000507047c12 */ /* 0x000fe2000f8efcff */
[----:B------:R-:W-:Y:S03]  /*09f0*/  BSSY B1, `(.L_x_1011) ;  /* 0x000001b000017945 */ /* 0x000fe60003800000 */
[----:B------:R-:W-:-:S13]  /*0a00*/  ISETP.NE.U32.AND P0, PT, R4, RZ, PT ;  /* 0x000000ff0400720c */ /* 0x000fda0003f05070 */
[----:B------:R-:W-:Y:S05]  /*0a10*/  @!P0 BRA `(.L_x_1012) ;  /* 0x0000000000148947 */ /* 0x000fea0003800000 */
[----:B------:R-:W-:Y:S01]  /*0a20*/  IMAD.MOV.U32 R17, RZ, RZ, R6 ;  /* 0x000000ffff117224 */ /* 0x000fe200078e0006 */
[----:B------:R-:W-:Y:S01]  /*0a30*/  MOV R4, 0xa60 ;  /* 0x00000a6000047802 */ /* 0x000fe20000000f00 */
[----:B------:R-:W-:-:S07]  /*0a40*/  IMAD.MOV.U32 R18, RZ, RZ, R7 ;  /* 0x000000ffff127224 */ /* 0x000fce00078e0007 */
[----:B------:R-:W-:Y:S05]  /*0a50*/  CALL.REL.NOINC `($__internal_81_$__cuda_sm20_rem_s64) ;  /* 0x0000001800e87944 */ /* 0x000fea0003c00000 */
[----:B------:R-:W-:Y:S05]  /*0a60*/  BRA `(.L_x_1013) ;  /* 0x00000000004c7947 */ /* 0x000fea0003800000 */
.L_x_1012:
        /* <DEDUP_REMOVED lines=19> */
.L_x_1013:
[----:B------:R-:W-:Y:S05]  /*0ba0*/  BSYNC B1 ;  /* 0x0000000000017941 */ /* 0x000fea0003800000 */
.L_x_1011:
        /* <DEDUP_REMOVED lines=8> */
[----:B------:R-:W-:Y:S05]  /*0c30*/  CALL.REL.NOINC `($__internal_80_$__cuda_sm20_div_s64) ;  /* 0x0000001400207944 */ /* 0x000fea0003c00000 */
        /* <DEDUP_REMOVED lines=11> */
.L_x_1015:
[----:B------:R-:W0:Y:S01]  /*0cf0*/  I2F.U32.RP R6, UR55 ;  /* 0x0000003700067d06 */ /* 0x000e220008209000 */
[----:B------:R-:W-:Y:S01]  /*0d00*/  ISETP.NE.U32.AND P2, PT, RZ, UR55, PT ;  /* 0x00000037ff007c0c */ /* 0x000fe2000bf45070 */
[----:B------:R-:W-:-:S06]  /*0d10*/  IMAD.MOV.U32 R18, RZ, RZ, RZ ;  /* 0x000000ffff127224 */ /* 0x000fcc00078e00ff */
        /* <DEDUP_REMOVED lines=14> */
[----:B------:R-:W-:-:S12]  /*0e00*/  HFMA2.MMA R5, -RZ, RZ, 0, 0 ;  /* 0x00000000ff057435 */ /* 0x000fd800000001ff */
[----:B------:R-:W-:Y:S01]  /*0e10*/  @P1 VIADD R4, R4, 0x1 ;  /* 0x0000000104041836 */ /* 0x000fe20000000000 */
[----:B------:R-:W-:-:S05]  /*0e20*/  @!P2 LOP3.LUT R4, RZ, UR55, RZ, 0x33, !PT ;  /* 0x00000037ff04ac12 */ /* 0x000fca000f8e33ff */
[----:B------:R-:W-:-:S04]  /*0e30*/  IMAD.MOV R19, RZ, RZ, -R4 ;  /* 0x000000ffff137224 */ /* 0x000fc800078e0a04 */
[----:B------:R-:W-:-:S07]  /*0e40*/  IMAD R19, R19, UR55, R2 ;  /* 0x0000003713137c24 */ /* 0x000fce000f8e0202 */
.L_x_1016:
[----:B------:R-:W-:Y:S05]  /*0e50*/  BSYNC B1 ;  /* 0x0000000000017941 */ /* 0x000fea0003800000 */
.L_x_1014:
[C---:B------:R-:W-:Y:S01]  /*0e60*/  ISETP.GT.U32.AND P3, PT, R4.reuse, R8, PT ;  /* 0x000000080400720c */ /* 0x040fe20003f64070 */
[----:B------:R-:W-:Y:S01]  /*0e70*/  BSSY B1, `(.L_x_1017) ;  /* 0x0000060000017945 */ /* 0x000fe20003800000 */
[----:B------:R-:W-:Y:S01]  /*0e80*/  ISETP.LT.U32.AND P2, PT, R4, 0x1, PT ;  /* 0x000000010400780c */ /* 0x000fe20003f41070 */
[----:B------:R-:W-:Y:S01]  /*0e90*/  IMAD.MOV.U32 R2, RZ, RZ, RZ ;  /* 0x000000ffff027224 */ /* 0x000fe200078e00ff */
        /* <DEDUP_REMOVED lines=22> */
[----:B------:R-:W-:Y:S02]  /*1000*/  IMAD.MOV.U32 R2, RZ, RZ, RZ ;  /* 0x000000ffff027224 */ /* 0x000fe400078e00ff */
        /* <DEDUP_REMOVED lines=14> */
[----:B------:R-:W2:Y:S02]  /*10f0*/  LDG.E R6, desc[UR34][R6.64] ;  /* 0x0000002206067981 */ /* 0x000ea4000c1e1900 */
[----:B--2---:R-:W-:-:S07]  /*1100*/  FADD.FTZ R2, RZ, R6 ;  /* 0x00000006ff027221 */ /* 0x004fce0000010000 */
.L_x_1020:
[----:B------:R-:W-:Y:S05]  /*1110*/  BSYNC B2 ;  /* 0x0000000000027941 */ /* 0x000fea0003800000 */
.L_x_1019:
        /* <DEDUP_REMOVED lines=29> */
[----:B------:R-:W2:Y:S02]  /*12f0*/  LDG.E R7, desc[UR34][R6.64] ;  /* 0x0000002206077981 */ /* 0x000ea4000c1e1900 */
[----:B--2---:R-:W-:Y:S01]  /*1300*/  FADD.FTZ R2, R2, R7 ;  /* 0x0000000702027221 */ /* 0x004fe20000010000 */
[----:B------:R-:W-:Y:S06]  /*1310*/  BRA `(.L_x_1018) ;  /* 0x0000000000547947 */ /* 0x000fec0003800000 */
.L_x_1021:
        /* <DEDUP_REMOVED lines=20> */
[----:B--2---:R-:W-:-:S07]  /*1460*/  FADD.FTZ R2, R2, R7 ;  /* 0x0000000702027221 */ /* 0x004fce0000010000 */
.L_x_1018:
[----:B------:R-:W-:Y:S05]  /*1470*/  BSYNC B1 ;  /* 0x0000000000017941 */ /* 0x000fea0003800000 */
.L_x_1017:
        /* <DEDUP_REMOVED lines=9> */
.L_x_1024:
        /* <DEDUP_REMOVED lines=34> */
.L_x_1028:
[----:B------:R-:W-:Y:S05]  /*1730*/  BSYNC B3 ;  /* 0x0000000000037941 */ /* 0x000fea0003800000 */
.L_x_1027:
        /* <DEDUP_REMOVED lines=30> */
.L_x_1032:
[----:B------:R-:W-:Y:S05]  /*1920*/  BSYNC B3 ;  /* 0x0000000000037941 */ /* 0x000fea0003800000 */
.L_x_1031:
[----:B------:R-:W-:Y:S05]  /*1930*/  BRA `(.L_x_1033) ;  /* 0x0000000000c87947 */ /* 0x000fea0003800000 */
.L_x_1029:
        /* <DEDUP_REMOVED lines=20> */
.L_x_1034:
[----:B------:R-:W-:Y:S05]  /*1a80*/  BSYNC B3 ;  /* 0x0000000000037941 */ /* 0x000fea0003800000 */
.L_x_1026:
        /* <DEDUP_REMOVED lines=26> */
.L_x_1035:
[----:B------:R-:W-:Y:S05]  /*1c30*/  BSYNC B3 ;  /* 0x0000000000037941 */ /* 0x000fea0003800000 */
.L_x_1025:
[----:B------:R-:W-:Y:S05]  /*1c40*/  @!P4 BREAK B1 ;  /* 0x000000000001c942 */ /* 0x000fea0003800000 */
[----:B------:R-:W-:Y:S05]  /*1c50*/  @!P4 BRA `(.L_x_1030) ;  /* 0x000000000088c947 */ /* 0x000fea0003800000 */
.L_x_1033:
[----:B------:R-:W-:Y:S05]  /*1c60*/  BSYNC B1 ;  /* 0x0000000000017941 */ /* 0x000fea0003800000 */
.L_x_1023:
        /* <DEDUP_REMOVED lines=33> */
.L_x_1030:
[----:B------:R-:W-:Y:S05]  /*1e80*/  BSYNC B2 ;  /* 0x0000000000027941 */ /* 0x000fea0003800000 */
.L_x_1022:
        /* <DEDUP_REMOVED lines=17> */
[----:B------:R-:W-:Y:S02]  /*1fa0*/  LEA.HI.X R7, R4, UR37, R5, 0x2, P0 ;  /* 0x0000002504077c11 */ /* 0x000fe400080f1405 */
[----:B------:R-:W2:Y:S04]  /*1fb0*/  LDG.E R5, desc[UR34][R12.64] ;  /* 0x000000220c057981 */ /* 0x000ea8000c1e1900 */
[----:B------:R-:W3:Y:S01]  /*1fc0*/  LDG.E R7, desc[UR34][R6.64] ;  /* 0x0000002206077981 */ /* 0x000ee2000c1e1900 */
[----:B------:R-:W-:-:S04]  /*1fd0*/  IADD3 R0, P0, R0, UR24, RZ ;  /* 0x0000001800007c10 */ /* 0x000fc8000ff1e0ff */
[----:B------:R-:W-:Y:S02]  /*1fe0*/  IADD3.X R3, R3, UR25, RZ, P0, !PT ;  /* 0x0000001903037c10 */ /* 0x000fe400087fe4ff */
[----:B------:R-:W-:Y:S01]  /*1ff0*/  ISETP.GE.U32.AND P0, PT, R0, UR22, PT ;  /* 0x0000001600007c0c */ /* 0x000fe2000bf06070 */
[----:B------:R-:W-:-:S03]  /*2000*/  IMAD.U32 R15, RZ, RZ, UR24 ;  /* 0x00000018ff0f7e24 */ /* 0x000fc6000f8e00ff */
[----:B------:R-:W-:Y:S01]  /*2010*/  ISETP.GE.AND.EX P0, PT, R3, UR6, PT, P0 ;  /* 0x0000000603007c0c */ /* 0x000fe2000bf06300 */
[----:B------:R-:W-:Y:S01]  /*2020*/  USHF.L.U64.HI UR40, UR24, 0x2, UR25 ;  /* 0x0000000218287899 */ /* 0x000fe20008010219 */
[----:B---3--:R-:W-:-:S04]  /*2030*/  FADD.FTZ R2, R7, R2 ;  /* 0x0000000207027221 */ /* 0x008fc80000010000 */
[----:B--2---:R-:W-:-:S05]  /*2040*/  FADD.FTZ R5, R2, R5 ;  /* 0x0000000502057221 */ /* 0x004fca0000010000 */
[----:B------:R0:W-:Y:S01]  /*2050*/  STG.E desc[UR34][R12.64], R5 ;  /* 0x000000050c007986 */ /* 0x0001e2000c101922 */
[----:B------:R-:W-:-:S04]  /*2060*/  LEA R2, P1, R15, R12, 0x2 ;  /* 0x0000000c0f027211 */ /* 0x000fc800078210ff */
[----:B------:R-:W-:Y:S01]  /*2070*/  IADD3.X R7, R13, UR40, RZ, P1, !PT ;  /* 0x000000280d077c10 */ /* 0x000fe20008ffe4ff */
[----:B------:R-:W-:Y:S08]  /*2080*/  @!P0 BRA `(.L_x_1036) ;  /* 0xffffffe400188947 */ /* 0x000ff0000383ffff */
[----:B------:R-:W-:Y:S05]  /*2090*/  BSYNC B0 ;  /* 0x0000000000007941 */ /* 0x000fea0003800000 */
.L_x_1004:
[----:B------:R-:W-:Y:S05]  /*20a0*/  WARPSYNC.ALL ;  /* 0x0000000000007948 */ /* 0x000fea0003800000 */
[----:B------:R-:W-:Y:S05]  /*20b0*/  EXIT ;  /* 0x000000000000794d */ /* 0x000fea0003800000 */
        .weak           $__internal_80_$__cuda_sm20_div_s64
        .type           $__internal_80_$__cuda_sm20_div_s64,@function
        .size           $__internal_80_$__cuda_sm20_div_s64,($__internal_81_$__cuda_sm20_rem_s64 - $__internal_80_$__cuda_sm20_div_s64)
$__internal_80_$__cuda_sm20_div_s64:
        /* <DEDUP_REMOVED lines=48> */
[----:B------:R-:W-:-:S05]  /*23c0*/  IADD3 R25, P1, R25, R18, RZ ;  /* 0x0000001219197210 */ /* 0x000fca0007f3e0ff */
[----:B------:R-:W-:-:S04]  /*23d0*/  IMAD.WIDE.U32 R18, R25, R20, RZ ;  /* 0x0000001419127225 */ /* 0x000fc800078e00ff */
[----:B------:R-:W-:Y:S02]  /*23e0*/  IMAD.X R27, RZ, RZ, R27, P1 ;  /* 0x000000ffff1b7224 */ /* 0x000fe400008e061b */
        /* <DEDUP_REMOVED lines=8> */
[CC--:B------:R-:W-:Y:S02]  /*2470*/  ISETP.GE.U32.AND.EX P0, PT, R7.reuse, R21.reuse, PT, P0 ;  /* 0x000000150700720c */ /* 0x0c0fe40003f06100 */
[----:B------:R-:W-:Y:S02]  /*2480*/  IADD3.X R23, R7, ~R21, RZ, P1, !PT ;  /* 0x8000001507177210 */ /* 0x000fe40000ffe4ff */
[----:B------:R-:W-:Y:S02]  /*2490*/  SEL R19, R22, R19, P0 ;  /* 0x0000001316137207 */ /* 0x000fe40000000000 */
[----:B------:R-:W-:Y:S02]  /*24a0*/  SEL R22, R18, R25, P0 ;  /* 0x0000001912167207 */ /* 0x000fe40000000000 */
[----:B------:R-:W-:Y:S02]  /*24b0*/  SEL R23, R23, R7, P0 ;  /* 0x0000000717177207 */ /* 0x000fe40000000000 */
[----:B------:R-:W-:-:S02]  /*24c0*/  ISETP.GE.U32.AND P1, PT, R19, R20, PT ;  /* 0x000000141300720c */ /* 0x000fc40003f26070 */
[----:B------:R-:W-:Y:S02]  /*24d0*/  SEL R27, R26, R27, P0 ;  /* 0x0000001b1a1b7207 */ /* 0x000fe40000000000 */
[----:B------:R-:W-:Y:S02]  /*24e0*/  IADD3 R7, P2, R22, 0x1, RZ ;  /* 0x0000000116077810 */ /* 0x000fe40007f5e0ff */
[----:B------:R-:W-:Y:S02]  /*24f0*/  ISETP.GE.U32.AND.EX P0, PT, R23, R21, PT, P1 ;  /* 0x000000151700720c */ /* 0x000fe40003f06110 */
[----:B------:R-:W-:Y:S01]  /*2500*/  LOP3.LUT R19, R6, R5, RZ, 0x3c, !PT ;  /* 0x0000000506137212 */ /* 0x000fe200078e3cff */
[----:B------:R-:W-:Y:S01]  /*2510*/  IMAD.X R18, RZ, RZ, R27, P2 ;  /* 0x000000ffff127224 */ /* 0x000fe200010e061b */
[----:B------:R-:W-:Y:S02]  /*2520*/  SEL R7, R7, R22, P0 ;  /* 0x0000001607077207 */ /* 0x000fe40000000000 */
[----:B------:R-:W-:-:S02]  /*2530*/  ISETP.GE.AND P1, PT, R19, RZ, PT ;  /* 0x000000ff1300720c */ /* 0x000fc40003f26270 */
[----:B------:R-:W-:Y:S02]  /*2540*/  SEL R18, R18, R27, P0 ;  /* 0x0000001b12127207 */ /* 0x000fe40000000000 */
[----:B------:R-:W-:Y:S02]  /*2550*/  IADD3 R20, P2, RZ, -R7, RZ ;  /* 0x80000007ff147210 */ /* 0x000fe40007f5e0ff */
[----:B------:R-:W-:-:S03]  /*2560*/  ISETP.NE.U32.AND P0, PT, R24, RZ, PT ;  /* 0x000000ff1800720c */ /* 0x000fc60003f05070 */
[----:B------:R-:W-:Y:S01]  /*2570*/  IMAD.X R19, RZ, RZ, ~R18, P2 ;  /* 0x000000ffff137224 */ /* 0x000fe200010e0e12 */
[----:B------:R-:W-:Y:S02]  /*2580*/  ISETP.NE.AND.EX P0, PT, R6, RZ, PT, P0 ;  /* 0x000000ff0600720c */ /* 0x000fe40003f05300 */
[----:B------:R-:W-:Y:S02]  /*2590*/  SEL R6, R20, R7, !P1 ;  /* 0x0000000714067207 */ /* 0x000fe40004800000 */
[----:B------:R-:W-:Y:S01]  /*25a0*/  SEL R7, R19, R18, !P1 ;  /* 0x0000001213077207 */ /* 0x000fe20004800000 */
[----:B------:R-:W-:Y:S01]  /*25b0*/  IMAD.MOV.U32 R18, RZ, RZ, R4 ;  /* 0x000000ffff127224 */ /* 0x000fe200078e0004 */
[----:B------:R-:W-:Y:S01]  /*25c0*/  SEL R6, R6, 0xffffffff, P0 ;  /* 0xffffffff06067807 */ /* 0x000fe20000000000 */
[----:B------:R-:W-:Y:S01]  /*25d0*/  IMAD.MOV.U32 R19, RZ, RZ, 0x0 ;  /* 0x00000000ff137424 */ /* 0x000fe200078e00ff */
[----:B------:R-:W-:-:S03]  /*25e0*/  SEL R7, R7, 0xffffffff, P0 ;  /* 0xffffffff07077807 */ /* 0x000fc60000000000 */
[----:B------:R-:W-:Y:S05]  /*25f0*/  RET.REL.NODEC R18 `(_ZN2at6native49_GLOBAL__N__cfa43aba_16_ReflectionPad_cu_f800513940reflection_pad2d_backward_det_out_kernelIfEEvPT_PKS3_lliiiiiii) ;  /* 0xffffffd812807950 */ /* 0x000fea0003c3ffff */
        .weak           $__internal_81_$__cuda_sm20_rem_s64
        .type           $__internal_81_$__cuda_sm20_rem_s64,@function
        .size           $__internal_81_$__cuda_sm20_rem_s64,(.L_x_1242 - $__internal_81_$__cuda_sm20_rem_s64)
$__internal_81_$__cuda_sm20_rem_s64:
        /* <DEDUP_REMOVED lines=18> */
[----:B------:R-:W-:Y:S02]  /*2720*/  HFMA2.MMA R7, -RZ, RZ, 0, 0 ;  /* 0x00000000ff077435 */ /* 0x000fe400000001ff */
        /* <DEDUP_REMOVED lines=63> */
[----:B------:R-:W-:Y:S06]  /*2b20*/  RET.REL.NODEC R6 `(_ZN2at6native49_GLOBAL__N__cfa43aba_16_ReflectionPad_cu_f800513940reflection_pad2d_backward_det_out_kernelIfEEvPT_PKS3_lliiiiiii) ;  /* 0xffffffd406347950 */ /* 0x000fec0003c3ffff */
.L_x_1037:
        /* <DEDUP_REMOVED lines=13> */
.L_x_1242:


//--------------------- .text._ZN2at6native49_GLOBAL__N__cfa43aba_16_ReflectionPad_cu_f800513936reflection_pad2d_backward_out_kernelIdEEvPT_PKS3_lliiiiiii --------------------------
	.section	.text._ZN2at6native49_GLOBAL__N__cfa43aba_16_ReflectionPad_cu_f800513936reflection_pad2d_backward_out_kernelIdEEvPT_PKS3_lliiiiiii,"ax",@progbits
	.align	128
.text._ZN2at6native49_GLOBAL__N__cfa43aba_16_ReflectionPad_cu_f800513936reflection_pad2d_backward_out_kernelIdEEvPT_PKS3_lliiiiiii:
        .type           _ZN2at6native49_GLOBAL__N__cfa43aba_16_ReflectionPad_cu_f800513936reflection_pad2d_backward_out_kernelIdEEvPT_PKS3_lliiiiiii,@function
        .size           _ZN2at6native49_GLOBAL__N__cfa43aba_16_ReflectionPad_cu_f800513936reflection_pad2d_backward_out_kernelIdEEvPT_PKS3_lliiiiiii,(.L_x_1245 - _ZN2at6native49_GLOBAL__N__cfa43aba_16_ReflectionPad_cu_f800513936reflection_pad2d_backward_out_kernelIdEEvPT_PKS3_lliiiiiii)
        .other          _ZN2at6native49_GLOBAL__N__cfa43aba_16_ReflectionPad_cu_f800513936reflection_pad2d_backward_out_kernelIdEEvPT_PKS3_lliiiiiii,@"STO_CUDA_ENTRY STV_DEFAULT"
_ZN2at6native49_GLOBAL__N__cfa43aba_16_ReflectionPad_cu_f800513936reflection_pad2d_backward_out_kernelIdEEvPT_PKS3_lliiiiiii:
        /* <DEDUP_REMOVED lines=30> */
[----:B------:R-:W-:Y:S05]  /*01e0*/  CALL.REL.NOINC `($__internal_82_$__cuda_sm20_div_s64) ;  /* 0x0000000800207944 */ /* 0x000fea0003c00000 */
        /* <DEDUP_REMOVED lines=10> */
.L_x_1038:
        /* <DEDUP_REMOVED lines=23> */
.L_x_1039:
        /* <DEDUP_REMOVED lines=101> */
[----:B---3--:R-:W-:Y:S01]  /*0a50*/  REDG.E.ADD.F64.RN.STRONG.GPU desc[UR12][R6.64], R4 ;  /* 0x00000004060079a6 */ /* 0x008fe2000c10ff8c */
[----:B------:R-:W-:Y:S05]  /*0a60*/  EXIT ;  /* 0x000000000000794d */ /* 0x000fea0003800000 */
        .weak           $__internal_82_$__cuda_sm20_div_s64
        .type           $__internal_82_$__cuda_sm20_div_s64,@function
        .size           $__internal_82_$__cuda_sm20_div_s64,(.L_x_1245 - $__internal_82_$__cuda_sm20_div_s64)
$__internal_82_$__cuda_sm20_div_s64:
        /* <DEDUP_REMOVED lines=73> */
[----:B------:R-:W-:Y:S06]  /*0f00*/  RET.REL.NODEC R10 `(_ZN2at6native49_GLOBAL__N__cfa43aba_16_ReflectionPad_cu_f800513936reflection_pad2d_backward_out_kernelIdEEvPT_PKS3_lliiiiiii) ;  /* 0xfffffff00a3c7950 */ /* 0x000fec0003c3ffff */
.L_x_1040:
        /* <DEDUP_REMOVED lines=15> */
.L_x_1245:


//--------------------- .text._ZN2at6native49_GLOBAL__N__cfa43aba_16_ReflectionPad_cu_f800513940reflection_pad2d_backward_det_out_kernelIdEEvPT_PKS3_lliiiiiii --------------------------
	.section	.text._ZN2at6native49_GLOBAL__N__cfa43aba_16_ReflectionPad_cu_f800513940reflection_pad2d_backward_det_out_kernelIdEEvPT_PKS3_lliiiiiii,"ax",@progbits
	.align	128
.text._ZN2at6native49_GLOBAL__N__cfa43aba_16_ReflectionPad_cu_f800513940reflection_pad2d_backward_det_out_kernelIdEEvPT_PKS3_lliiiiiii:
        .type           _ZN2at6native49_GLOBAL__N__cfa43aba_16_ReflectionPad_cu_f800513940reflection_pad2d_backward_det_out_kernelIdEEvPT_PKS3_lliiiiiii,@function
        .size           _ZN2at6native49_GLOBAL__N__cfa43aba_16_ReflectionPad_cu_f800513940reflection_pad2d_backward_det_out_kernelIdEEvPT_PKS3_lliiiiiii,(.L_x_1247 - _ZN2at6native49_GLOBAL__N__cfa43aba_16_ReflectionPad_cu_f800513940reflection_pad2d_backward_det_out_kernelIdEEvPT_PKS3_lliiiiiii)
        .other          _ZN2at6native49_GLOBAL__N__cfa43aba_16_ReflectionPad_cu_f800513940reflection_pad2d_backward_det_out_kernelIdEEvPT_PKS3_lliiiiiii,@"STO_CUDA_ENTRY STV_DEFAULT"
_ZN2at6native49_GLOBAL__N__cfa43aba_16_ReflectionPad_cu_f800513940reflection_pad2d_backward_det_out_kernelIdEEvPT_PKS3_lliiiiiii:
        /* <DEDUP_REMOVED lines=79> */
.L_x_1073:
[----:B0-----:R-:W-:Y:S01]  /*04f0*/  LOP3.LUT R4, R3, UR49, RZ, 0xfc, !PT ;  /* 0x0000003103047c12 */ /* 0x001fe2000f8efcff */
[----:B------:R-:W-:Y:S01]  /*0500*/  BSSY B1, `(.L_x_1042) ;  /* 0x0000022000017945 */ /* 0x000fe20003800000 */
[----:B------:R-:W-:Y:S02]  /*0510*/  IMAD.MOV.U32 R12, RZ, RZ, R2 ;  /* 0x000000ffff0c7224 */ /* 0x000fe400078e0002 */
        /* <DEDUP_REMOVED lines=9> */
[----:B------:R-:W-:Y:S05]  /*05b0*/  CALL.REL.NOINC `($__internal_83_$__cuda_sm20_div_s64) ;  /* 0x0000001800c07944 */ /* 0x000fea0003c00000 */
[----:B------:R-:W-:Y:S02]  /*05c0*/  IMAD.MOV.U32 R14, RZ, RZ, R6 ;  /* 0x000000ffff0e7224 */ /* 0x000fe400078e0006 */
[----:B------:R-:W-:Y:S01]  /*05d0*/  IMAD.MOV.U32 R15, RZ, RZ, R7 ;  /* 0x000000ffff0f7224 */ /* 0x000fe200078e0007 */
[----:B------:R-:W-:Y:S06]  /*05e0*/  BRA `(.L_x_1044) ;  /* 0x00000000004c7947 */ /* 0x000fec0003800000 */
.L_x_1043:
        /* <DEDUP_REMOVED lines=19> */
.L_x_1044:
[----:B------:R-:W-:Y:S05]  /*0720*/  BSYNC B1 ;  /* 0x0000000000017941 */ /* 0x000fea0003800000 */
.L_x_1042:
        /* <DEDUP_REMOVED lines=11> */
[----:B------:R-:W-:Y:S01]  /*07e0*/  IADD3 R17, P0, RZ, -R6, RZ ;  /* 0x80000006ff117210 */ /* 0x000fe20007f1e0ff */
[----:B------:R-:W-:-:S04]  /*07f0*/  IMAD.MOV.U32 R2, RZ, RZ, R0 ;  /* 0x000000ffff027224 */ /* 0x000fc800078e0000 */
[----:B------:R-:W-:Y:S02]  /*0800*/  IMAD.X R16, RZ, RZ, ~R7, P0 ;  /* 0x000000ffff107224 */ /* 0x000fe400000e0e07 */
[----:B------:R-:W-:-:S04]  /*0810*/  IMAD.WIDE.U32 R4, R17, UR20, R2 ;  /* 0x0000001411047c25 */ /* 0x000fc8000f8e0002 */
[----:B------:R-:W-:Y:S02]  /*0820*/  IMAD R16, R16, UR20, RZ ;  /* 0x0000001410107c24 */ /* 0x000fe4000f8e02ff */
[----:B------:R-:W-:Y:S02]  /*0830*/  IMAD.MOV.U32 R2, RZ, RZ, R4 ;  /* 0x000000ffff027224 */ /* 0x000fe400078e0004 */
[----:B------:R-:W-:-:S04]  /*0840*/  IMAD R17, R17, UR4, R16 ;  /* 0x0000000411117c24 */ /* 0x000fc8000f8e0210 */
[----:B------:R-:W-:Y:S01]  /*0850*/  IMAD.IADD R5, R5, 0x1, R17 ;  /* 0x0000000105057824 */ /* 0x000fe200078e0211 */
[----:B------:R-:W-:Y:S06]  /*0860*/  BRA `(.L_x_1047) ;  /* 0x0000000000587947 */ /* 0x000fec0003800000 */
.L_x_1046:
        /* <DEDUP_REMOVED lines=21> */
[----:B------:R-:W-:-:S07]  /*09c0*/  IMAD.MOV.U32 R7, RZ, RZ, RZ ;  /* 0x000000ffff077224 */ /* 0x000fce00078e00ff */
.L_x_1047:
[----:B------:R-:W-:Y:S05]  /*09d0*/  BSYNC B1 ;  /* 0x0000000000017941 */ /* 0x000fea0003800000 */
.L_x_1045:
[----:B------:R-:W-:Y:S01]  /*09e0*/  LOP3.LUT R4, R7, UR5, RZ, 0xfc, !PT ;  /* 0x0000000507047c12 */ /* 0x000fe2000f8efcff */
[----:B------:R-:W-:Y:S03]  /*09f0*/  BSSY B1, `(.L_x_1048) ;  /* 0x000001b000017945 */ /* 0x000fe60003800000 */
[----:B------:R-:W-:-:S13]  /*0a00*/  ISETP.NE.U32.AND P0, PT, R4, RZ, PT ;  /* 0x000000ff0400720c */ /* 0x000fda0003f05070 */
[----:B------:R-:W-:Y:S05]  /*0a10*/  @!P0 BRA `(.L_x_1049) ;  /* 0x0000000000148947 */ /* 0x000fea0003800000 */
[----:B------:R-:W-:Y:S01]  /*0a20*/  IMAD.MOV.U32 R17, RZ, RZ, R6 ;  /* 0x000000ffff117224 */ /* 0x000fe200078e0006 */
[----:B------:R-:W-:Y:S01]  /*0a30*/  MOV R4, 0xa60 ;  /* 0x00000a6000047802 */ /* 0x000fe20000000f00 */
[----:B------:R-:W-:-:S07]  /*0a40*/  IMAD.MOV.U32 R18, RZ, RZ, R7 ;  /* 0x000000ffff127224 */ /* 0x000fce00078e0007 */
[----:B------:R-:W-:Y:S05]  /*0a50*/  CALL.REL.NOINC `($__internal_84_$__cuda_sm20_rem_s64) ;  /* 0x0000001800e87944 */ /* 0x000fea0003c00000 */
[----:B------:R-:W-:Y:S05]  /*0a60*/  BRA `(.L_x_1050) ;  /* 0x00000000004c7947 */ /* 0x000fea0003800000 */
.L_x_1049:
        /* <DEDUP_REMOVED lines=19> */
.L_x_1050:
[----:B------:R-:W-:Y:S05]  /*0ba0*/  BSYNC B1 ;  /* 0x0000000000017941 */ /* 0x000fea0003800000 */
.L_x_1048:
        /* <DEDUP_REMOVED lines=20> */
.L_x_1052:
        /* <DEDUP_REMOVED lines=21> */
[----:B------:R-:W-:-:S07]  /*0e40*/  IMAD R19, R19, UR55, R2 ;  /* 0x0000003713137c24 */ /* 0x000fce000f8e0202 */
.L_x_1053:
[----:B------:R-:W-:Y:S05]  /*0e50*/  BSYNC B1 ;  /* 0x0000000000017941 */ /* 0x000fea0003800000 */
.L_x_1051:
[C---:B------:R-:W-:Y:S01]  /*0e60*/  ISETP.GT.U32.AND P3, PT, R4.reuse, R8, PT ;  /* 0x000000080400720c */ /* 0x040fe20003f64070 */
[----:B------:R-:W-:Y:S01]  /*0e70*/  BSSY B1, `(.L_x_1054) ;  /* 0x0000060000017945 */ /* 0x000fe20003800000 */
[----:B------:R-:W-:Y:S02]  /*0e80*/  ISETP.LT.U32.AND P2, PT, R4, 0x1, PT ;  /* 0x000000010400780c */ /* 0x000fe40003f41070 */
[----:B------:R-:W-:Y:S02]  /*0e90*/  CS2R R6, SRZ ;  /* 0x0000000000067805 */ /* 0x000fe4000001ff00 */
[----:B------:R-:W-:Y:S02]  /*0ea0*/  ISETP.GT.AND.EX P3, PT, R5, UR7, PT, P3 ;  /* 0x0000000705007c0c */ /* 0x000fe4000bf64330 */
[----:B------:R-:W-:Y:S02]  /*0eb0*/  ISETP.GE.U32.AND P5, PT, R19, UR15, PT ;  /* 0x0000000f13007c0c */ /* 0x000fe4000bfa6070 */
[----:B------:R-:W-:-:S02]  /*0ec0*/  ISETP.LT.OR.EX P2, PT, R5, RZ, P3, P2 ;  /* 0x000000ff0500720c */ /* 0x000fc40001f41720 */
[C---:B------:R-:W-:Y:S02]  /*0ed0*/  ISETP.NE.U32.AND P0, PT, R19.reuse, RZ, PT ;  /* 0x000000ff1300720c */ /* 0x040fe40003f05070 */
[C---:B------:R-:W-:Y:S02]  /*0ee0*/  ISETP.LT.U32.AND P4, PT, R19.reuse, UR11, PT ;  /* 0x0000000b13007c0c */ /* 0x040fe4000bf81070 */
[----:B------:R-:W-:Y:S02]  /*0ef0*/  ISETP.LE.U32.AND P1, PT, R19, R10, PT ;  /* 0x0000000a1300720c */ /* 0x000fe40003f23070 */
[C---:B------:R-:W-:Y:S02]  /*0f00*/  ISETP.GE.AND.EX P5, PT, R18.reuse, UR19, PT, P5 ;  /* 0x0000001312007c0c */ /* 0x040fe4000bfa6350 */
[C---:B------:R-:W-:Y:S02]  /*0f10*/  ISETP.NE.AND.EX P0, PT, R18.reuse, RZ, PT, P0 ;  /* 0x000000ff1200720c */ /* 0x040fe40003f05300 */
[----:B------:R-:W-:-:S02]  /*0f20*/  ISETP.LE.AND.EX P6, PT, R18, UR8, PT, P1 ;  /* 0x0000000812007c0c */ /* 0x000fc4000bfc3310 */
[C---:B------:R-:W-:Y:S02]  /*0f30*/  ISETP.LT.AND.EX P4, PT, R18.reuse, UR18, P5, P4 ;  /* 0x0000001212007c0c */ /* 0x040fe4000af81340 */
        /* <DEDUP_REMOVED lines=8> */
[----:B------:R-:W-:Y:S01]  /*0fc0*/  IMAD R23, R6, UR9, RZ ;  /* 0x0000000906177c24 */ /* 0x000fe2000f8e02ff */
[----:B------:R-:W-:Y:S01]  /*0fd0*/  CS2R R6, SRZ ;  /* 0x0000000000067805 */ /* 0x000fe2000001ff00 */
        /* <DEDUP_REMOVED lines=18> */
[----:B--2---:R-:W-:-:S11]  /*1100*/  DADD R6, RZ, R20 ;  /* 0x00000000ff067229 */ /* 0x004fd60000000014 */
.L_x_1057:
[----:B------:R-:W-:Y:S05]  /*1110*/  BSYNC B2 ;  /* 0x0000000000027941 */ /* 0x000fea0003800000 */
.L_x_1056:
        /* <DEDUP_REMOVED lines=30> */
[----:B--2---:R-:W-:Y:S01]  /*1300*/  DADD R6, R6, R20 ;  /* 0x0000000006067229 */ /* 0x004fe20000000014 */
[----:B------:R-:W-:Y:S10]  /*1310*/  BRA `(.L_x_1055) ;  /* 0x0000000000547947 */ /* 0x000ff40003800000 */
.L_x_1058:
        /* <DEDUP_REMOVED lines=20> */
[----:B--2---:R-:W-:-:S11]  /*1460*/  DADD R6, R6, R20 ;  /* 0x0000000006067229 */ /* 0x004fd60000000014 */
.L_x_1055:
[----:B------:R-:W-:Y:S05]  /*1470*/  BSYNC B1 ;  /* 0x0000000000017941 */ /* 0x000fea0003800000 */
.L_x_1054:
        /* <DEDUP_REMOVED lines=9> */
.L_x_1061:
        /* <DEDUP_REMOVED lines=14> */
[----:B------:R-:W-:-:S04]  /*15f0*/  IADD3 R29, P2, P3, R20, R19, R10 ;  /* 0x00000013141d7210 */ /* 0x000fc80007b5e00a */
[----:B------:R-:W-:Y:S02]  /*1600*/  IADD3 R25, R21, R23, RZ ;  /* 0x0000001715197210 */ /* 0x000fe40007ffe0ff */
[----:B------:R-:W-:Y:S02]  /*1610*/  ISETP.GE.U32.AND P1, PT, R29, UR26, PT ;  /* 0x0000001a1d007c0c */ /* 0x000fe4000bf26070 */
        /* <DEDUP_REMOVED lines=17> */
.L_x_1065:
[----:B------:R-:W-:Y:S05]  /*1730*/  BSYNC B3 ;  /* 0x0000000000037941 */ /* 0x000fea0003800000 */
.L_x_1064:
        /* <DEDUP_REMOVED lines=30> */
.L_x_1069:
[----:B------:R-:W-:Y:S05]  /*1920*/  BSYNC B3 ;  /* 0x0000000000037941 */ /* 0x000fea0003800000 */
.L_x_1068:
[----:B------:R-:W-:Y:S05]  /*1930*/  BRA `(.L_x_1070) ;  /* 0x0000000000c87947 */ /* 0x000fea0003800000 */
.L_x_1066:
        /* <DEDUP_REMOVED lines=20> */
.L_x_1071:
[----:B------:R-:W-:Y:S05]  /*1a80*/  BSYNC B3 ;  /* 0x0000000000037941 */ /* 0x000fea0003800000 */
.L_x_1063:
        /* <DEDUP_REMOVED lines=26> */
.L_x_1072:
[----:B------:R-:W-:Y:S05]  /*1c30*/  BSYNC B3 ;  /* 0x0000000000037941 */ /* 0x000fea0003800000 */
.L_x_1062:
[----:B------:R-:W-:Y:S05]  /*1c40*/  @!P4 BREAK B1 ;  /* 0x000000000001c942 */ /* 0x000fea0003800000 */
[----:B------:R-:W-:Y:S05]  /*1c50*/  @!P4 BRA `(.L_x_1067) ;  /* 0x000000000088c947 */ /* 0x000fea0003800000 */
.L_x_1070:
[----:B------:R-:W-:Y:S05]  /*1c60*/  BSYNC B1 ;  /* 0x0000000000017941 */ /* 0x000fea0003800000 */
.L_x_1060:
[----:B------:R-:W-:Y:S01]  /*1c70*/  IADD3 R24, P0, R19, -UR11, RZ ;  /* 0x8000000b13187c10 */ /* 0x000fe2000ff1e0ff */
[----:B------:R-:W-:Y:S01]  /*1c80*/  IMAD.U32 R20, RZ, RZ, UR12 ;  /* 0x0000000cff147e24 */ /* 0x000fe2000f8e00ff */
[----:B------:R-:W-:Y:S01]  /*1c90*/  IADD3 R23, P1, R4, R8, RZ ;  /* 0x0000000804177210 */ /* 0x000fe20007f3e0ff */
[----:B------:R-:W-:Y:S01]  /*1ca0*/  IMAD.U32 R21, RZ, RZ, UR50 ;  /* 0x00000032ff157e24 */ /* 0x000fe2000f8e00ff */
[----:B------:R-:W-:Y:S02]  /*1cb0*/  IADD3.X R2, R18, ~UR18, RZ, P0, !PT ;  /* 0x8000001212027c10 */ /* 0x000fe400087fe4ff */
[----:B------:R-:W-:Y:S01]  /*1cc0*/  IADD3.X R22, R5, UR7, RZ, P1, !PT ;  /* 0x0000000705167c10 */ /* 0x000fe20008ffe4ff */
[----:B------:R-:W-:Y:S01]  /*1cd0*/  IMAD.WIDE.U32 R20, R23, UR9, R20 ;  /* 0x0000000917147c25 */ /* 0x000fe2000f8e0014 */
[----:B------:R-:W-:Y:S02]  /*1ce0*/  IADD3 R25, P1, RZ, -R24, RZ ;  /* 0x80000018ff197210 */ /* 0x000fe40007f3e0ff */
[----:B------:R-:W-:Y:S01]  /*1cf0*/  ISETP.LT.AND P0, PT, R2, RZ, PT ;  /* 0x000000ff0200720c */ /* 0x000fe20003f01270 */
[----:B------:R-:W-:-:S02]  /*1d00*/  IMAD R22, R22, UR9, RZ ;  /* 0x0000000916167c24 */ /* 0x000fc4000f8e02ff */
[----:B------:R-:W-:Y:S01]  /*1d10*/  IMAD.X R27, RZ, RZ, ~R2, P1 ;  /* 0x000000ffff1b7224 */ /* 0x000fe200008e0e02 */
[----:B------:R-:W-:Y:S01]  /*1d20*/  SEL R29, R25, R24, P0 ;  /* 0x00000018191d7207 */ /* 0x000fe20000000000 */
[----:B------:R-:W-:-:S03]  /*1d30*/  IMAD R25, R23, UR10, R22 ;  /* 0x0000000a17197c24 */ /* 0x000fc6000f8e0216 */
        /* <DEDUP_REMOVED lines=20> */
.L_x_1067:
[----:B------:R-:W-:Y:S05]  /*1e80*/  BSYNC B2 ;  /* 0x0000000000027941 */ /* 0x000fea0003800000 */
.L_x_1059:
        /* <DEDUP_REMOVED lines=15> */
[----:B------:R-:W-:-:S03]  /*1f80*/  LEA R16, P0, R4, UR36, 0x3 ;  /* 0x0000002404107c11 */ /* 0x000fc6000f8018ff */
[----:B------:R-:W-:Y:S02]  /*1f90*/  IMAD.IADD R5, R5, 0x1, R15 ;  /* 0x0000000105057824 */ /* 0x000fe400078e020f */
[----:B------:R-:W2:Y:S03]  /*1fa0*/  LDG.E.64 R14, desc[UR34][R12.64] ;  /* 0x000000220c0e7981 */ /* 0x000ea6000c1e1b00 */
[----:B------:R-:W-:-:S05]  /*1fb0*/  LEA.HI.X R17, R4, UR37, R5, 0x3, P0 ;  /* 0x0000002504117c11 */ /* 0x000fca00080f1c05 */
[----:B------:R-:W3:Y:S01]  /*1fc0*/  LDG.E.64 R4, desc[UR34][R16.64] ;  /* 0x0000002210047981 */ /* 0x000ee2000c1e1b00 */
[----:B------:R-:W-:-:S04]  /*1fd0*/  IADD3 R0, P0, R0, UR24, RZ ;  /* 0x0000001800007c10 */ /* 0x000fc8000ff1e0ff */
[----:B------:R-:W-:Y:S02]  /*1fe0*/  IADD3.X R3, R3, UR25, RZ, P0, !PT ;  /* 0x0000001903037c10 */ /* 0x000fe400087fe4ff */
[----:B------:R-:W-:-:S04]  /*1ff0*/  ISETP.GE.U32.AND P0, PT, R0, UR22, PT ;  /* 0x0000001600007c0c */ /* 0x000fc8000bf06070 */
[----:B------:R-:W-:Y:S01]  /*2000*/  ISETP.GE.AND.EX P0, PT, R3, UR6, PT, P0 ;  /* 0x0000000603007c0c */ /* 0x000fe2000bf06300 */
[----:B------:R-:W-:Y:S01]  /*2010*/  USHF.L.U64.HI UR40, UR24, 0x3, UR25 ;  /* 0x0000000318287899 */ /* 0x000fe20008010219 */
[----:B---3--:R-:W-:-:S08]  /*2020*/  DADD R4, R4, R6 ;  /* 0x0000000004047229 */ /* 0x008fd00000000006 */
[----:B--2---:R-:W-:-:S07]  /*2030*/  DADD R4, R4, R14 ;  /* 0x0000000004047229 */ /* 0x004fce000000000e */
[----:B------:R0:W-:Y:S01]  /*2040*/  STG.E.64 desc[UR34][R12.64], R4 ;  /* 0x000000040c007986 */ /* 0x0001e2000c101b22 */
[----:B------:R-:W-:-:S05]  /*2050*/  IMAD.U32 R7, RZ, RZ, UR24 ;  /* 0x00000018ff077e24 */ /* 0x000fca000f8e00ff */
[----:B------:R-:W-:-:S04]  /*2060*/  LEA R2, P1, R7, R12, 0x3 ;  /* 0x0000000c07027211 */ /* 0x000fc800078218ff */
[----:B------:R-:W-:Y:S01]  /*2070*/  IADD3.X R7, R13, UR40, RZ, P1, !PT ;  /* 0x000000280d077c10 */ /* 0x000fe20008ffe4ff */
[----:B------:R-:W-:Y:S08]  /*2080*/  @!P0 BRA `(.L_x_1073) ;  /* 0xffffffe400188947 */ /* 0x000ff0000383ffff */
[----:B------:R-:W-:Y:S05]  /*2090*/  BSYNC B0 ;  /* 0x0000000000007941 */ /* 0x000fea0003800000 */
.L_x_1041:
[----:B------:R-:W-:Y:S05]  /*20a0*/  WARPSYNC.ALL ;  /* 0x0000000000007948 */ /* 0x000fea0003800000 */
[----:B------:R-:W-:Y:S05]  /*20b0*/  EXIT ;  /* 0x000000000000794d */ /* 0x000fea0003800000 */
        .weak           $__internal_83_$__cuda_sm20_div_s64
        .type           $__internal_83_$__cuda_sm20_div_s64,@function
        .size           $__internal_83_$__cuda_sm20_div_s64,($__internal_84_$__cuda_sm20_rem_s64 - $__internal_83_$__cuda_sm20_div_s64)
$__internal_83_$__cuda_sm20_div_s64:
[----:B------:R-:W-:Y:S02]  /*20c0*/  IADD3 R21, P1, RZ, -R24, RZ ;  /* 0x80000018ff157210 */ /* 0x000fe40007f3e0ff */
[----:B------:R-:W-:Y:S02]  /*20d0*/  ISETP.GE.AND P0, PT, R6, RZ, PT ;  /* 0x000000ff0600720c */ /* 0x000fe40003f06270 */
[----:B------:R-:W-:Y:S02]  /*20e0*/  IADD3.X R7, RZ, ~R6, RZ, P1, !PT ;  /* 0x80000006ff077210 */ /* 0x000fe40000ffe4ff */
[----:B------:R-:W-:Y:S02]  /*20f0*/  SEL R20, R21, R24, !P0 ;  /* 0x0000001815147207 */ /* 0x000fe40004000000 */
[----:B------:R-:W-:Y:S02]  /*2100*/  SEL R21, R7, R6, !P0 ;  /* 0x0000000607157207 */ /* 0x000fe40004000000 */
[----:B------:R-:W-:-:S02]  /*2110*/  ISETP.GE.AND P3, PT, R5, RZ, PT ;  /* 0x000000ff0500720c */ /* 0x000fc40003f66270 */
        /* <DEDUP_REMOVED lines=16> */
[----:B------:R-:W-:Y:S01]  /*2220*/  IADD3 R23, P2, R23, R22, RZ ;  /* 0x0000001617177210 */ /* 0x000fe20007f5e0ff */
[----:B------:R-:W-:Y:S02]  /*2230*/  IMAD.X R7, R7, 0x1, R19, P0 ;  /* 0x0000000107077824 */ /* 0x000fe400000e0613 */
        /* <DEDUP_REMOVED lines=44> */
[----:B------:R-:W-:Y:S02]  /*2500*/  IADD3.X R18, RZ, R27, RZ, P2, !PT ;  /* 0x0000001bff127210 */ /* 0x000fe400017fe4ff */
[----:B------:R-:W-:Y:S02]  /*2510*/  SEL R7, R7, R22, P0 ;  /* 0x0000001607077207 */ /* 0x000fe40000000000 */
[----:B------:R-:W-:Y:S02]  /*2520*/  LOP3.LUT R19, R6, R5, RZ, 0x3c, !PT ;  /* 0x0000000506137212 */ /* 0x000fe400078e3cff */
[----:B------:R-:W-:Y:S02]  /*2530*/  SEL R18, R18, R27, P0 ;  /* 0x0000001b12127207 */ /* 0x000fe40000000000 */
[----:B------:R-:W-:-:S02]  /*2540*/  IADD3 R20, P2, RZ, -R7, RZ ;  /* 0x80000007ff147210 */ /* 0x000fc40007f5e0ff */
[----:B------:R-:W-:Y:S02]  /*2550*/  ISETP.NE.U32.AND P0, PT, R24, RZ, PT ;  /* 0x000000ff1800720c */ /* 0x000fe40003f05070 */
[----:B------:R-:W-:Y:S01]  /*2560*/  ISETP.GE.AND P1, PT, R19, RZ, PT ;  /* 0x000000ff1300720c */ /* 0x000fe20003f26270 */
        /* <DEDUP_REMOVED lines=8> */
[----:B------:R-:W-:Y:S05]  /*25f0*/  RET.REL.NODEC R18 `(_ZN2at6native49_GLOBAL__N__cfa43aba_16_ReflectionPad_cu_f800513940reflection_pad2d_backward_det_out_kernelIdEEvPT_PKS3_lliiiiiii) ;  /* 0xffffffd812807950 */ /* 0x000fea0003c3ffff */
        .weak           $__internal_84_$__cuda_sm20_rem_s64
        .type           $__internal_84_$__cuda_sm20_rem_s64,@function
        .size           $__internal_84_$__cuda_sm20_rem_s64,(.L_x_1247 - $__internal_84_$__cuda_sm20_rem_s64)
$__internal_84_$__cuda_sm20_rem_s64:
        /* <DEDUP_REMOVED lines=82> */
[----:B------:R-:W-:Y:S06]  /*2b20*/  RET.REL.NODEC R6 `(_ZN2at6native49_GLOBAL__N__cfa43aba_16_ReflectionPad_cu_f800513940reflection_pad2d_backward_det_out_kernelIdEEvPT_PKS3_lliiiiiii) ;  /* 0xffffffd406347950 */ /* 0x000fec0003c3ffff */
.L_x_1074:
        /* <DEDUP_REMOVED lines=13> */
.L_x_1247:


//--------------------- .text._ZN2at6native49_GLOBAL__N__cfa43aba_16_ReflectionPad_cu_f800513927reflection_pad2d_out_kernelIN3c108BFloat16EEEvPKT_PS5_lliiiiiii --------------------------
	.section	.text._ZN2at6native49_GLOBAL__N__cfa43aba_16_ReflectionPad_cu_f800513927reflection_pad2d_out_kernelIN3c108BFloat16EEEvPKT_PS5_lliiiiiii,"ax",@progbits
	.align	128
.text._ZN2at6native49_GLOBAL__N__cfa43aba_16_ReflectionPad_cu_f800513927reflection_pad2d_out_kernelIN3c108BFloat16EEEvPKT_PS5_lliiiiiii:
        .type           _ZN2at6native49_GLOBAL__N__cfa43aba_16_ReflectionPad_cu_f800513927reflection_pad2d_out_kernelIN3c108BFloat16EEEvPKT_PS5_lliiiiiii,@function
        .size           _ZN2at6native49_GLOBAL__N__cfa43aba_16_ReflectionPad_cu_f800513927reflection_pad2d_out_kernelIN3c108BFloat16EEEvPKT_PS5_lliiiiiii,(.L_x_1250 - _ZN2at6native49_GLOBAL__N__cfa43aba_16_ReflectionPad_cu_f800513927reflection_pad2d_out_kernelIN3c108BFloat16EEEvPKT_PS5_lliiiiiii)
        .other          _ZN2at6native49_GLOBAL__N__cfa43aba_16_ReflectionPad_cu_f800513927reflection_pad2d_out_kernelIN3c108BFloat16EEEvPKT_PS5_lliiiiiii,@"STO_CUDA_ENTRY STV_DEFAULT"
_ZN2at6native49_GLOBAL__N__cfa43aba_16_ReflectionPad_cu_f800513927reflection_pad2d_out_kernelIN3c108BFloat16EEEvPKT_PS5_lliiiiiii:
        /* <DEDUP_REMOVED lines=30> */
[----:B------:R-:W-:Y:S05]  /*01e0*/  CALL.REL.NOINC `($__internal_85_$__cuda_sm20_div_s64) ;  /* 0x00000008001c7944 */ /* 0x000fea0003c00000 */
        /* <DEDUP_REMOVED lines=10> */
.L_x_1075:
        /* <DEDUP_REMOVED lines=10> */
[----:B------:R-:W-:Y:S02]  /*0330*/  IMAD.MOV R9, RZ, RZ, -R5 ;  /* 0x000000ffff097224 */ /* 0x000fe400078e0a05 */
[----:B------:R-:W-:Y:S02]  /*0340*/  IMAD.MOV.U32 R11, RZ, RZ, RZ ;  /* 0x000000ffff0b7224 */ /* 0x000fe400078e00ff */
        /* <DEDUP_REMOVED lines=11> */
.L_x_1076:
[----:B------:R-:W0:Y:S01]  /*0400*/  LDC R9, c[0x0][0x230] ;  /* 0x00008c00ff097b82 */ /* 0x000e220000000800 */
[----:B------:R-:W-:Y:S01]  /*0410*/  IADD3 R19, P0, P1, R2, 0x1, -R4 ;  /* 0x0000000102137810 */ /* 0x000fe2000791e804 */
[----:B------:R-:W-:Y:S01]  /*0420*/  IMAD.U32 R5, RZ, RZ, UR8 ;  /* 0x00000008ff057e24 */ /* 0x000fe2000f8e00ff */
[----:B------:R-:W-:Y:S01]  /*0430*/  ULDC UR12, c[0x0][0x238] ;  /* 0x00008e00000c7ab9 */ /* 0x000fe20000000800 */
[----:B------:R-:W-:Y:S01]  /*0440*/  ULDC.64 UR10, c[0x0][0x240] ;  /* 0x00009000000a7ab9 */ /* 0x000fe20000000a00 */
[----:B------:R-:W-:Y:S01]  /*0450*/  IADD3.X R17, R3, RZ, ~R8, P0, P1 ;  /* 0x000000ff03117210 */ /* 0x000fe200007e2c08 */
[----:B------:R-:W-:Y:S01]  /*0460*/  UISETP.GT.U32.AND UP0, UPT, UR12, URZ, UPT ;  /* 0x0000003f0c00728c */ /* 0x000fe2000bf04070 */
[----:B------:R-:W-:Y:S01]  /*0470*/  IADD3 R12, P1, RZ, -R19, RZ ;  /* 0x80000013ff0c7210 */ /* 0x000fe20007f3e0ff */
[----:B------:R-:W1:Y:S01]  /*0480*/  S2UR UR4, SR_CTAID.Z ;  /* 0x00000000000479c3 */ /* 0x000e620000002700 */
[----:B------:R-:W-:Y:S01]  /*0490*/  ISETP.GE.AND P0, PT, R17, RZ, PT ;  /* 0x000000ff1100720c */ /* 0x000fe20003f06270 */
[----:B------:R-:W-:-:S02]  /*04a0*/  UISETP.GT.AND.EX UP1, UPT, UR13, URZ, UPT, UP0 ;  /* 0x0000003f0d00728c */ /* 0x000fc4000bf24300 */
[----:B------:R-:W-:Y:S01]  /*04b0*/  IMAD.X R16, RZ, RZ, ~R17, P1 ;  /* 0x000000ffff107224 */ /* 0x000fe200008e0e11 */
[C---:B------:R-:W-:Y:S01]  /*04c0*/  IADD3 R14, P1, P2, R10.reuse, 0x1, -R5 ;  /* 0x000000010a0e7810 */ /* 0x040fe20007a3e805 */
[----:B------:R-:W-:Y:S01]  /*04d0*/  ULDC UR6, c[0x0][0x248] ;  /* 0x0000920000067ab9 */ /* 0x000fe20000000800 */
[----:B------:R-:W-:Y:S01]  /*04e0*/  SEL R19, R19, R12, !P0 ;  /* 0x0000000c13137207 */ /* 0x000fe20004000000 */
[----:B------:R-:W2:Y:S01]  /*04f0*/  S2UR UR5, SR_CTAID.Y ;  /* 0x00000000000579c3 */ /* 0x000ea20000002600 */
[----:B------:R-:W-:Y:S01]  /*0500*/  IADD3.X R12, R11, ~UR9, RZ, P1, P2 ;  /* 0x800000090b0c7c10 */ /* 0x000fe20008fe44ff */
[----:B------:R-:W-:Y:S02]  /*0510*/  UISETP.GT.U32.AND UP0, UPT, UR12, URZ, UPT ;  /* 0x0000003f0c00728c */ /* 0x000fe4000bf04070 */
[----:B------:R-:W-:Y:S02]  /*0520*/  IADD3 R15, P1, R10, -UR12, RZ ;  /* 0x8000000c0a0f7c10 */ /* 0x000fe4000ff3e0ff */
[----:B------:R-:W-:Y:S01]  /*0530*/  SEL R17, R17, R16, !P0 ;  /* 0x0000001011117207 */ /* 0x000fe20004000000 */
[----:B------:R-:W-:Y:S01]  /*0540*/  UISETP.GT.AND.EX UP0, UPT, UR13, URZ, UPT, UP0 ;  /* 0x0000003f0d00728c */ /* 0x000fe2000bf04300 */
[----:B------:R-:W-:-:S02]  /*0550*/  IADD3 R5, P2, RZ, -R14, RZ ;  /* 0x8000000eff057210 */ /* 0x000fc40007f5e0ff */
[----:B------:R-:W-:Y:S02]  /*0560*/  ISETP.GE.AND P3, PT, R12, RZ, PT ;  /* 0x000000ff0c00720c */ /* 0x000fe40003f66270 */
[----:B0-----:R-:W-:Y:S02]  /*0570*/  ISETP.GT.U32.AND P0, PT, R9, RZ, PT ;  /* 0x000000ff0900720c */ /* 0x001fe40003f04070 */
[----:B------:R-:W-:Y:S02]  /*0580*/  IADD3.X R13, R11, ~UR13, RZ, P1, !PT ;  /* 0x8000000d0b0d7c10 */ /* 0x000fe40008ffe4ff */
[----:B------:R-:W-:Y:S01]  /*0590*/  SEL R14, R14, R5, !P3 ;  /* 0x000000050e0e7207 */ /* 0x000fe20005800000 */
[----:B------:R-:W-:Y:S01]  /*05a0*/  IMAD.X R5, RZ, RZ, ~R12, P2 ;  /* 0x000000ffff057224 */ /* 0x000fe200010e0e0c */
[----:B------:R-:W-:Y:S01]  /*05b0*/  ISETP.GT.AND.EX P0, PT, R7, RZ, PT, P0 ;  /* 0x000000ff0700720c */ /* 0x000fe20003f04300 */
[----:B-1----:R-:W-:Y:S01]  /*05c0*/  UIADD3 UR4, UR4, UR11, URZ ;  /* 0x0000000b04047290 */ /* 0x002fe2000fffe03f */
[----:B------:R-:W-:-:S02]  /*05d0*/  IADD3 R18, P5, RZ, -R15, RZ ;  /* 0x8000000fff127210 */ /* 0x000fc40007fbe0ff */
[----:B------:R-:W-:Y:S02]  /*05e0*/  ISETP.LT.AND P2, PT, R13, RZ, PT ;  /* 0x000000ff0d00720c */ /* 0x000fe40003f41270 */
[----:B------:R-:W-:Y:S01]  /*05f0*/  IADD3 R16, P1, RZ, -R9, RZ ;  /* 0x80000009ff107210 */ /* 0x000fe20007f3e0ff */
[----:B------:R-:W-:Y:S01]  /*0600*/  IMAD.X R22, RZ, RZ, ~R13, P5 ;  /* 0x000000ffff167224 */ /* 0x000fe200028e0e0d */
[----:B------:R-:W-:Y:S01]  /*0610*/  SEL R20, R9, RZ, P0 ;  /* 0x000000ff09147207 */ /* 0x000fe20000000000 */
[----:B--2---:R-:W-:Y:S01]  /*0620*/  UIADD3 UR5, UR5, UR10, URZ ;  /* 0x0000000a05057290 */ /* 0x004fe2000fffe03f */
[----:B------:R-:W-:Y:S01]  /*0630*/  SEL R15, R18, R15, P2 ;  /* 0x0000000f120f7207 */ /* 0x000fe20001000000 */
[----:B------:R-:W-:Y:S01]  /*0640*/  IMAD.X R18, RZ, RZ, ~R7, P1 ;  /* 0x000000ffff127224 */ /* 0x000fe200008e0e07 */
[----:B------:R-:W-:Y:S01]  /*0650*/  ISETP.GT.U32.AND P1, PT, R16, RZ, PT ;  /* 0x000000ff1000720c */ /* 0x000fe20003f24070 */
[----:B------:R-:W-:Y:S01]  /*0660*/  UIMAD UR4, UR4, UR6, UR5 ;  /* 0x00000006040472a4 */ /* 0x000fe2000f8e0205 */
[----:B------:R-:W-:Y:S01]  /*0670*/  LOP3.LUT R20, RZ, R20, RZ, 0x33, !PT ;  /* 0x00000014ff147212 */ /* 0x000fe200078e33ff */
[----:B------:R-:W-:Y:S01]  /*0680*/  USEL UR5, UR12, URZ, UP1 ;  /* 0x0000003f0c057287 */ /* 0x000fe20008800000 */
[----:B------:R-:W-:Y:S01]  /*0690*/  SEL R21, R7, RZ, P0 ;  /* 0x000000ff07157207 */ /* 0x000fe20000000000 */
[----:B------:R-:W-:Y:S01]  /*06a0*/  USEL UR6, UR13, URZ, UP0 ;  /* 0x0000003f0d067287 */ /* 0x000fe20008000000 */
[----:B------:R-:W-:Y:S01]  /*06b0*/  SEL R12, R12, R5, !P3 ;  /* 0x000000050c0c7207 */ /* 0x000fe20005800000 */
[----:B------:R-:W-:Y:S01]  /*06c0*/  ULOP3.LUT UR5, URZ, UR5, URZ, 0x33, !UPT ;  /* 0x000000053f057292 */ /* 0x000fe2000f8e333f */
[----:B------:R-:W-:Y:S01]  /*06d0*/  ISETP.GT.AND.EX P0, PT, R18, RZ, PT, P1 ;  /* 0x000000ff1200720c */ /* 0x000fe20003f04310 */
[----:B------:R-:W-:Y:S01]  /*06e0*/  ULOP3.LUT UR6, URZ, UR6, URZ, 0x33, !UPT ;  /* 0x000000063f067292 */ /* 0x000fe2000f8e333f */
[----:B------:R-:W-:Y:S01]  /*06f0*/  IADD3 R20, P3, P4, R20, R4, R9 ;  /* 0x0000000414147210 */ /* 0x000fe20007c7e009 */
[----:B------:R-:W-:Y:S01]  /*0700*/  UIADD3 UR5, UP0, UP1, UR5, UR8, UR12 ;  /* 0x0000000805057290 */ /* 0x000fe2000f91e00c */
[----:B------:R-:W-:Y:S01]  /*0710*/  LOP3.LUT R21, RZ, R21, RZ, 0x33, !PT ;  /* 0x00000015ff157212 */ /* 0x000fe200078e33ff */
[----:B------:R-:W0:Y:S01]  /*0720*/  LDC.64 R4, c[0x0][0x228] ;  /* 0x00008a00ff047b82 */ /* 0x000e220000000a00 */
[----:B------:R-:W-:Y:S01]  /*0730*/  SEL R23, R16, RZ, P0 ;  /* 0x000000ff10177207 */ /* 0x000fe20000000000 */
[----:B------:R-:W-:Y:S01]  /*0740*/  UIADD3.X UR6, UR6, UR9, UR13, UP0, UP1 ;  /* 0x0000000906067290 */ /* 0x000fe200087e240d */
[----:B------:R-:W-:Y:S01]  /*0750*/  IADD3.X R16, R21, R8, R7, P3, P4 ;  /* 0x0000000815107210 */ /* 0x000fe20001fe8407 */
[----:B------:R-:W-:Y:S01]  /*0760*/  ULDC.64 UR10, c[0x0][0x220] ;  /* 0x00008800000a7ab9 */ /* 0x000fe20000000a00 */
[----:B------:R-:W-:-:S02]  /*0770*/  IADD3 R21, P1, R2, -R9, RZ ;  /* 0x8000000902157210 */ /* 0x000fc40007f3e0ff */
[----:B------:R-:W-:Y:S02]  /*0780*/  SEL R13, R22, R13, P2 ;  /* 0x0000000d160d7207 */ /* 0x000fe40001000000 */
[----:B------:R-:W-:Y:S01]  /*0790*/  IADD3 R8, P2, R20, R23, RZ ;  /* 0x0000001714087210 */ /* 0x000fe20007f5e0ff */
[----:B------:R-:W-:Y:S01]  /*07a0*/  IMAD.X R20, R3, 0x1, ~R7, P1 ;  /* 0x0000000103147824 */ /* 0x000fe200008e0e07 */
[----:B------:R-:W-:Y:S02]  /*07b0*/  SEL R7, R18, RZ, P0 ;  /* 0x000000ff12077207 */ /* 0x000fe40000000000 */
[-C--:B------:R-:W-:Y:S02]  /*07c0*/  IADD3 R18, P4, RZ, -R21.reuse, RZ ;  /* 0x80000015ff127210 */ /* 0x080fe40007f9e0ff */
[----:B------:R-:W-:Y:S01]  /*07d0*/  ISETP.LT.AND P3, PT, R20, RZ, PT ;  /* 0x000000ff1400720c */ /* 0x000fe20003f61270 */
[----:B------:R-:W-:Y:S02]  /*07e0*/  IMAD.X R9, R16, 0x1, R7, P2 ;  /* 0x0000000110097824 */ /* 0x000fe400010e0607 */
[----:B------:R-:W-:Y:S01]  /*07f0*/  IMAD.X R23, RZ, RZ, ~R20, P4 ;  /* 0x000000ffff177224 */ /* 0x000fe200020e0e14 */
[----:B------:R-:W-:-:S02]  /*0800*/  SEL R7, R18, R21, P3 ;  /* 0x0000001512077207 */ /* 0x000fc40001800000 */
[----:B------:R-:W-:Y:S02]  /*0810*/  IADD3 R21, P1, RZ, -UR12, RZ ;  /* 0x8000000cff157c10 */ /* 0x000fe4000ff3e0ff */
[----:B------:R-:W-:Y:S01]  /*0820*/  SEL R20, R23, R20, P3 ;  /* 0x0000001417147207 */ /* 0x000fe20001800000 */
[----:B0-----:R-:W-:Y:S01]  /*0830*/  IMAD.WIDE.U32 R8, R4, UR4, R8 ;  /* 0x0000000404087c25 */ /* 0x001fe2000f8e0008 */
[----:B------:R-:W-:-:S03]  /*0840*/  ISETP.GT.U32.AND P0, PT, R21, RZ, PT ;  /* 0x000000ff1500720c */ /* 0x000fc60003f04070 */
[----:B------:R-:W-:Y:S01]  /*0850*/  IMAD.X R16, RZ, RZ, ~UR13, P1 ;  /* 0x8000000dff107e24 */ /* 0x000fe200088e06ff */
[----:B------:R-:W-:Y:S01]  /*0860*/  IADD3 R8, P3, P4, R19, R8, -R2 ;  /* 0x0000000813087210 */ /* 0x000fe20007c7e802 */
[----:B------:R-:W-:-:S03]  /*0870*/  IMAD R5, R5, UR4, R9 ;  /* 0x0000000405057c24 */ /* 0x000fc6000f8e0209 */
[C---:B------:R-:W-:Y:S02]  /*0880*/  ISETP.GT.AND.EX P0, PT, R16.reuse, RZ, PT, P0 ;  /* 0x000000ff1000720c */ /* 0x040fe40003f04300 */
[----:B------:R-:W-:Y:S02]  /*0890*/  IADD3.X R5, R17, R5, ~R3, P3, P4 ;  /* 0x0000000511057210 */ /* 0x000fe40001fe8c03 */
[----:B------:R-:W-:Y:S02]  /*08a0*/  SEL R21, R21, RZ, P0 ;  /* 0x000000ff15157207 */ /* 0x000fe40000000000 */
[----:B------:R-:W-:Y:S02]  /*08b0*/  SEL R16, R16, RZ, P0 ;  /* 0x000000ff10107207 */ /* 0x000fe40000000000 */
[----:B------:R-:W-:Y:S02]  /*08c0*/  IADD3 R4, P1, P2, -R10, UR5, R21 ;  /* 0x000000050a047c10 */ /* 0x000fe4000fa3e115 */
[----:B------:R-:W-:-:S02]  /*08d0*/  IADD3 R7, P0, R8, R7, RZ ;  /* 0x0000000708077210 */ /* 0x000fc40007f1e0ff */
[----:B------:R-:W-:Y:S02]  /*08e0*/  IADD3 R14, P3, P4, R15, R4, R14 ;  /* 0x000000040f0e7210 */ /* 0x000fe40007c7e00e */
[----:B------:R-:W-:Y:S01]  /*08f0*/  IADD3.X R4, ~R11, UR6, R16, P1, P2 ;  /* 0x000000060b047c10 */ /* 0x000fe20008fe4510 */
[----:B------:R-:W-:-:S03]  /*0900*/  IMAD.X R5, R5, 0x1, R20, P0 ;  /* 0x0000000105057824 */ /* 0x000fc600000e0614 */
[----:B------:R-:W-:Y:S01]  /*0910*/  IADD3.X R15, R13, R4, R12, P3, P4 ;  /* 0x000000040d0f7210 */ /* 0x000fe20001fe840c */
[----:B------:R-:W-:Y:S02]  /*0920*/  IMAD R4, R5, UR10, RZ ;  /* 0x0000000a05047c24 */ /* 0x000fe4000f8e02ff */
[----:B------:R-:W-:-:S04]  /*0930*/  IMAD.WIDE.U32 R14, R7, UR10, R14 ;  /* 0x0000000a070e7c25 */ /* 0x000fc8000f8e000e */
[----:B------:R-:W-:Y:S01]  /*0940*/  IMAD R5, R7, UR11, R4 ;  /* 0x0000000b07057c24 */ /* 0x000fe2000f8e0204 */
[----:B------:R-:W-:Y:S02]  /*0950*/  ULDC.64 UR10, c[0x0][0x210] ;  /* 0x00008400000a7ab9 */ /* 0x000fe40000000a00 */
[----:B------:R-:W-:Y:S01]  /*0960*/  LEA R4, P0, R14, UR10, 0x1 ;  /* 0x0000000a0e047c11 */ /* 0x000fe2000f8008ff */
[----:B------:R-:W-:-:S05]  /*0970*/  IMAD.IADD R5, R15, 0x1, R5 ;  /* 0x000000010f057824 */ /* 0x000fca00078e0205 */
[----:B------:R-:W-:-:S06]  /*0980*/  LEA.HI.X R5, R14, UR11, R5, 0x1, P0 ;  /* 0x0000000b0e057c11 */ /* 0x000fcc00080f0c05 */
[----:B------:R-:W2:Y:S01]  /*0990*/  LDG.E.U16 R5, desc[UR14][R4.64] ;  /* 0x0000000e04057981 */ /* 0x000ea2000c1e1500 */
[----:B------:R-:W-:-:S04]  /*09a0*/  IMAD.WIDE.U32 R6, R6, UR4, R2 ;  /* 0x0000000406067c25 */ /* 0x000fc8000f8e0002 */
[----:B------:R-:W-:Y:S01]  /*09b0*/  IMAD R3, R0, UR4, RZ ;  /* 0x0000000400037c24 */ /* 0x000fe2000f8e02ff */
[----:B------:R-:W-:-:S03]  /*09c0*/  ULDC.64 UR4, c[0x0][0x218] ;  /* 0x0000860000047ab9 */ /* 0x000fc60000000a00 */
[----:B------:R-:W-:Y:S02]  /*09d0*/  IMAD.IADD R0, R7, 0x1, R3 ;  /* 0x0000000107007824 */ /* 0x000fe400078e0203 */
[----:B------:R-:W-:-:S04]  /*09e0*/  IMAD.WIDE.U32 R2, R6, UR16, R10 ;  /* 0x0000001006027c25 */ /* 0x000fc8000f8e000a */
[----:B------:R-:W-:-:S04]  /*09f0*/  IMAD R7, R0, UR16, RZ ;  /* 0x0000001000077c24 */ /* 0x000fc8000f8e02ff */
[----:B------:R-:W-:Y:S01]  /*0a00*/  IMAD R7, R6, UR7, R7 ;  /* 0x0000000706077c24 */ /* 0x000fe2000f8e0207 */
[----:B------:R-:W-:-:S03]  /*0a10*/  LEA R6, P0, R2, UR4, 0x1 ;  /* 0x0000000402067c11 */ /* 0x000fc6000f8008ff */
[----:B------:R-:W-:-:S05]  /*0a20*/  IMAD.IADD R3, R3, 0x1, R7 ;  /* 0x0000000103037824 */ /* 0x000fca00078e0207 */
[----:B------:R-:W-:-:S05]  /*0a30*/  LEA.HI.X R7, R2, UR5, R3, 0x1, P0 ;  /* 0x0000000502077c11 */ /* 0x000fca00080f0c03 */
[----:B--2---:R-:W-:Y:S01]  /*0a40*/  STG.E.U16 desc[UR14][R6.64], R5 ;  /* 0x0000000506007986 */ /* 0x004fe2000c10150e */
[----:B------:R-:W-:Y:S05]  /*0a50*/  EXIT ;  /* 0x000000000000794d */ /* 0x000fea0003800000 */
        .weak           $__internal_85_$__cuda_sm20_div_s64
        .type           $__internal_85_$__cuda_sm20_div_s64,@function
        .size           $__internal_85_$__cuda_sm20_div_s64,(.L_x_1250 - $__internal_85_$__cuda_sm20_div_s64)
$__internal_85_$__cuda_sm20_div_s64:
        /* <DEDUP_REMOVED lines=41> */
[----:B------:R-:W-:-:S03]  /*0cf0*/  IMAD.X R5, RZ, RZ, RZ, P0 ;  /* 0x000000ffff057224 */ /* 0x000fc600000e06ff */
[C---:B------:R-:W-:Y:S01]  /*0d00*/  IADD3 R16, P3, R9.reuse, 0x1, RZ ;  /* 0x0000000109107810 */ /* 0x040fe20007f7e0ff */
[----:B------:R-:W-:-:S04]  /*0d10*/  IMAD.WIDE.U32 R14, R9, R10, RZ ;  /* 0x0000000a090e7225 */ /* 0x000fc800078e00ff */
[----:B------:R-:W-:Y:S01]  /*0d20*/  IMAD.X R5, RZ, RZ, R5, P1 ;  /* 0x000000ffff057224 */ /* 0x000fe200008e0605 */
[----:B------:R-:W-:Y:S01]  /*0d30*/  IADD3 R17, P1, -R14, R2, RZ ;  /* 0x000000020e117210 */ /* 0x000fe20007f3e1ff */
[----:B------:R-:W-:Y:S02]  /*0d40*/  IMAD R13, R9, R11, R15 ;  /* 0x0000000b090d7224 */ /* 0x000fe400078e020f */
[----:B------:R-:W-:Y:S01]  /*0d50*/  IMAD.X R14, RZ, RZ, R5, P3 ;  /* 0x000000ffff0e7224 */ /* 0x000fe200018e0605 */
[-C--:B------:R-:W-:Y:S01]  /*0d60*/  ISETP.GE.U32.AND P0, PT, R17, R10.reuse, PT ;  /* 0x0000000a1100720c */ /* 0x080fe20003f06070 */
[----:B------:R-:W-:-:S04]  /*0d70*/  IMAD R13, R5, R10, R13 ;  /* 0x0000000a050d7224 */ /* 0x000fc800078e020d */
        /* <DEDUP_REMOVED lines=23> */
[----:B------:R-:W-:Y:S06]  /*0ef0*/  RET.REL.NODEC R12 `(_ZN2at6native49_GLOBAL__N__cfa43aba_16_ReflectionPad_cu_f800513927reflection_pad2d_out_kernelIN3c108BFloat16EEEvPKT_PS5_lliiiiiii) ;  /* 0xfffffff00c407950 */ /* 0x000fec0003c3ffff */
.L_x_1077:
        /* <DEDUP_REMOVED lines=16> */
.L_x_1250:


//--------------------- .text._ZN2at6native49_GLOBAL__N__cfa43aba_16_ReflectionPad_cu_f800513927reflection_pad2d_out_kernelIN3c104HalfEEEvPKT_PS5_lliiiiiii --------------------------
	.section	.text._ZN2at6native49_GLOBAL__N__cfa43aba_16_ReflectionPad_cu_f800513927reflection_pad2d_out_kernelIN3c104HalfEEEvPKT_PS5_lliiiiiii,"ax",@progbits
	.align	128
.text._ZN2at6native49_GLOBAL__N__cfa43aba_16_ReflectionPad_cu_f800513927reflection_pad2d_out_kernelIN3c104HalfEEEvPKT_PS5_lliiiiiii:
        .type           _ZN2at6native49_GLOBAL__N__cfa43aba_16_ReflectionPad_cu_f800513927reflection_pad2d_out_kernelIN3c104HalfEEEvPKT_PS5_lliiiiiii,@function
        .size           _ZN2at6native49_GLOBAL__N__cfa43aba_16_ReflectionPad_cu_f800513927reflection_pad2d_out_kernelIN3c104HalfEEEvPKT_PS5_lliiiiiii,(.L_x_1252 - _ZN2at6native49_GLOBAL__N__cfa43aba_16_ReflectionPad_cu_f800513927reflection_pad2d_out_kernelIN3c104HalfEEEvPKT_PS5_lliiiiiii)
        .other          _ZN2at6native49_GLOBAL__N__cfa43aba_16_ReflectionPad_cu_f800513927reflection_pad2d_out_kernelIN3c104HalfEEEvPKT_PS5_lliiiiiii,@"STO_CUDA_ENTRY STV_DEFAULT"
_ZN2at6native49_GLOBAL__N__cfa43aba_16_ReflectionPad_cu_f800513927reflection_pad2d_out_kernelIN3c104HalfEEEvPKT_PS5_lliiiiiii:
        /* <DEDUP_REMOVED lines=30> */
[----:B------:R-:W-:Y:S05]  /*01e0*/  CALL.REL.NOINC `($__internal_86_$__cuda_sm20_div_s64) ;  /* 0x00000008001c7944 */ /* 0x000fea0003c00000 */
        /* <DEDUP_REMOVED lines=10> */
.L_x_1078:
        /* <DEDUP_REMOVED lines=23> */
.L_x_1079:
        /* <DEDUP_REMOVED lines=102> */
        .weak           $__internal_86_$__cuda_sm20_div_s64
        .type           $__internal_86_$__cuda_sm20_div_s64,@function
        .size           $__internal_86_$__cuda_sm20_div_s64,(.L_x_1252 - $__internal_86_$__cuda_sm20_div_s64)
$__internal_86_$__cuda_sm20_div_s64:
        /* <DEDUP_REMOVED lines=73> */
[----:B------:R-:W-:Y:S06]  /*0ef0*/  RET.REL.NODEC R12 `(_ZN2at6native49_GLOBAL__N__cfa43aba_16_ReflectionPad_cu_f800513927reflection_pad2d_out_kernelIN3c104HalfEEEvPKT_PS5_lliiiiiii) ;  /* 0xfffffff00c407950 */ /* 0x000fec0003c3ffff */
.L_x_1080:
        /* <DEDUP_REMOVED lines=16> */
.L_x_1252:


//--------------------- .text._ZN2at6native49_GLOBAL__N__cfa43aba_16_ReflectionPad_cu_f800513927reflection_pad2d_out_kernelIN3c107complexIfEEEEvPKT_PS6_lliiiiiii --------------------------
	.section	.text._ZN2at6native49_GLOBAL__N__cfa43aba_16_ReflectionPad_cu_f800513927reflection_pad2d_out_kernelIN3c107complexIfEEEEvPKT_PS6_lliiiiiii,"ax",@progbits
	.align	128
.text._ZN2at6native49_GLOBAL__N__cfa43aba_16_ReflectionPad_cu_f800513927reflection_pad2d_out_kernelIN3c107complexIfEEEEvPKT_PS6_lliiiiiii:
        .type           _ZN2at6native49_GLOBAL__N__cfa43aba_16_ReflectionPad_cu_f800513927reflection_pad2d_out_kernelIN3c107complexIfEEEEvPKT_PS6_lliiiiiii,@function
        .size           _ZN2at6native49_GLOBAL__N__cfa43aba_16_ReflectionPad_cu_f800513927reflection_pad2d_out_kernelIN3c107complexIfEEEEvPKT_PS6_lliiiiiii,(.L_x_1254 - _ZN2at6native49_GLOBAL__N__cfa43aba_16_ReflectionPad_cu_f800513927reflection_pad2d_out_kernelIN3c107complexIfEEEEvPKT_PS6_lliiiiiii)
        .other          _ZN2at6native49_GLOBAL__N__cfa43aba_16_ReflectionPad_cu_f800513927reflection_pad2d_out_kernelIN3c107complexIfEEEEvPKT_PS6_lliiiiiii,@"STO_CUDA_ENTRY STV_DEFAULT"
_ZN2at6native49_GLOBAL__N__cfa43aba_16_ReflectionPad_cu_f800513927reflection_pad2d_out_kernelIN3c107complexIfEEEEvPKT_PS6_lliiiiiii:
        /* <DEDUP_REMOVED lines=30> */
[----:B------:R-:W-:Y:S05]  /*01e0*/  CALL.REL.NOINC `($__internal_87_$__cuda_sm20_div_s64) ;  /* 0x0000000800107944 */ /* 0x000fea0003c00000 */
        /* <DEDUP_REMOVED lines=8> */
.L_x_1081:
        /* <DEDUP_REMOVED lines=22> */
.L_x_1082:
        /* <DEDUP_REMOVED lines=89> */
[----:B------:R-:W2:Y:S01]  /*0960*/  LDG.E.64 R4, desc[UR14][R4.64] ;  /* 0x0000000e04047981 */ /* 0x000ea2000c1e1b00 */
        /* <DEDUP_REMOVED lines=10> */
[----:B--2---:R-:W-:Y:S01]  /*0a10*/  STG.E.64 desc[UR14][R2.64], R4 ;  /* 0x0000000402007986 */ /* 0x004fe2000c101b0e */
[----:B------:R-:W-:Y:S05]  /*0a20*/  EXIT ;  /* 0x000000000000794d */ /* 0x000fea0003800000 */
        .weak           $__internal_87_$__cuda_sm20_div_s64
        .type           $__internal_87_$__cuda_sm20_div_s64,@function
        .size           $__internal_87_$__cuda_sm20_div_s64,(.L_x_1254 - $__internal_87_$__cuda_sm20_div_s64)
$__internal_87_$__cuda_sm20_div_s64:
        /* <DEDUP_REMOVED lines=73> */
[----:B------:R-:W-:Y:S06]  /*0ec0*/  RET.REL.NODEC R12 `(_ZN2at6native49_GLOBAL__N__cfa43aba_16_ReflectionPad_cu_f800513927reflection_pad2d_out_kernelIN3c107complexIfEEEEvPKT_PS6_lliiiiiii) ;  /* 0xfffffff00c4c7950 */ /* 0x000fec0003c3ffff */
.L_x_1083:
        /* <DEDUP_REMOVED lines=11> */
.L_x_1254:


//--------------------- .text._ZN2at6native49_GLOBAL__N__cfa43aba_16_ReflectionPad_cu_f800513927reflection_pad2d_out_kernelIN3c107complexIdEEEEvPKT_PS6_lliiiiiii --------------------------
	.section	.text._ZN2at6native49_GLOBAL__N__cfa43aba_16_ReflectionPad_cu_f800513927reflection_pad2d_out_kernelIN3c107complexIdEEEEvPKT_PS6_lliiiiiii,"ax",@progbits
	.align	128
.text._ZN2at6native49_GLOBAL__N__cfa43aba_16_ReflectionPad_cu_f800513927reflection_pad2d_out_kernelIN3c107complexIdEEEEvPKT_PS6_lliiiiiii:
        .type           _ZN2at6native49_GLOBAL__N__cfa43aba_16_ReflectionPad_cu_f800513927reflection_pad2d_out_kernelIN3c107complexIdEEEEvPKT_PS6_lliiiiiii,@function
        .size           _ZN2at6native49_GLOBAL__N__cfa43aba_16_ReflectionPad_cu_f800513927reflection_pad2d_out_kernelIN3c107complexIdEEEEvPKT_PS6_lliiiiiii,(.L_x_1256 - _ZN2at6native49_GLOBAL__N__cfa43aba_16_ReflectionPad_cu_f800513927reflection_pad2d_out_kernelIN3c107complexIdEEEEvPKT_PS6_lliiiiiii)
        .other          _ZN2at6native49_GLOBAL__N__cfa43aba_16_ReflectionPad_cu_f800513927reflection_pad2d_out_kernelIN3c107complexIdEEEEvPKT_PS6_lliiiiiii,@"STO_CUDA_ENTRY STV_DEFAULT"
_ZN2at6native49_GLOBAL__N__cfa43aba_16_ReflectionPad_cu_f800513927reflection_pad2d_out_kernelIN3c107complexIdEEEEvPKT_PS6_lliiiiiii:
        /* <DEDUP_REMOVED lines=30> */
[----:B------:R-:W-:Y:S05]  /*01e0*/  CALL.REL.NOINC `($__internal_88_$__cuda_sm20_div_s64) ;  /* 0x0000000800147944 */ /* 0x000fea0003c00000 */
        /* <DEDUP_REMOVED lines=8> */
.L_x_1084:
        /* <DEDUP_REMOVED lines=22> */
.L_x_1085:
        /* <DEDUP_REMOVED lines=12> */
[----:B------:R-:W-:Y:S01]  /*0490*/  IADD3 R13, P1, P2, R10, 0x1, -R13 ;  /* 0x000000010a0d7810 */ /* 0x000fe20007a3e80d */
[----:B------:R-:W-:Y:S01]  /*04a0*/  ULDC UR6, c[0x0][0x248] ;  /* 0x0000920000067ab9 */ /* 0x000fe20000000800 */
[----:B------:R-:W-:Y:S01]  /*04b0*/  SEL R17, R17, R12, !P0 ;  /* 0x0000000c11117207 */ /* 0x000fe20004000000 */
[----:B------:R-:W2:Y:S01]  /*04c0*/  S2UR UR5, SR_CTAID.Y ;  /* 0x00000000000579c3 */ /* 0x000ea20000002600 */
[----:B------:R-:W-:Y:S01]  /*04d0*/  IADD3.X R11, R5, ~UR9, RZ, P1, P2 ;  /* 0x80000009050b7c10 */ /* 0x000fe20008fe44ff */
[----:B------:R-:W-:Y:S01]  /*04e0*/  UISETP.GT.U32.AND UP0, UPT, UR12, URZ, UPT ;  /* 0x0000003f0c00728c */ /* 0x000fe2000bf04070 */
[----:B------:R-:W-:Y:S02]  /*04f0*/  SEL R15, R15, R14, !P0 ;  /* 0x0000000e0f0f7207 */ /* 0x000fe40004000000 */
[----:B------:R-:W-:Y:S01]  /*0500*/  IADD3 R12, P2, RZ, -R13, RZ ;  /* 0x8000000dff0c7210 */ /* 0x000fe20007f5e0ff */
[----:B------:R-:W-:Y:S01]  /*0510*/  UISETP.GT.AND.EX UP0, UPT, UR13, URZ, UPT, UP0 ;  /* 0x0000003f0d00728c */ /* 0x000fe2000bf04300 */
[----:B------:R-:W-:-:S02]  /*0520*/  ISETP.GE.AND P3, PT, R11, RZ, PT ;  /* 0x000000ff0b00720c */ /* 0x000fc40003f66270 */
[----:B------:R-:W-:Y:S01]  /*0530*/  IADD3 R14, P1, R10, -UR12, RZ ;  /* 0x8000000c0a0e7c10 */ /* 0x000fe2000ff3e0ff */
[----:B------:R-:W-:Y:S01]  /*0540*/  IMAD.X R18, RZ, RZ, ~R11, P2 ;  /* 0x000000ffff127224 */ /* 0x000fe200010e0e0b */
[----:B0-----:R-:W-:Y:S02]  /*0550*/  ISETP.GT.U32.AND P0, PT, R19, RZ, PT ;  /* 0x000000ff1300720c */ /* 0x001fe40003f04070 */
[----:B------:R-:W-:Y:S02]  /*0560*/  SEL R13, R13, R12, !P3 ;  /* 0x0000000c0d0d7207 */ /* 0x000fe40005800000 */
[----:B------:R-:W-:Y:S01]  /*0570*/  IADD3.X R12, R5, ~UR13, RZ, P1, !PT ;  /* 0x8000000d050c7c10 */ /* 0x000fe20008ffe4ff */
[----:B-1----:R-:W-:Y:S01]  /*0580*/  UIADD3 UR4, UR4, UR11, URZ ;  /* 0x0000000b04047290 */ /* 0x002fe2000fffe03f */
[----:B------:R-:W-:Y:S02]  /*0590*/  IADD3 R16, P1, RZ, -R19, RZ ;  /* 0x80000013ff107210 */ /* 0x000fe40007f3e0ff */
[----:B------:R-:W-:-:S02]  /*05a0*/  ISETP.GT.AND.EX P0, PT, R9, RZ, PT, P0 ;  /* 0x000000ff0900720c */ /* 0x000fc40003f04300 */
[----:B------:R-:W-:Y:S02]  /*05b0*/  IADD3 R7, P5, RZ, -R14, RZ ;  /* 0x8000000eff077210 */ /* 0x000fe40007fbe0ff */
[----:B------:R-:W-:Y:S01]  /*05c0*/  SEL R11, R11, R18, !P3 ;  /* 0x000000120b0b7207 */ /* 0x000fe20005800000 */
[----:B------:R-:W-:Y:S01]  /*05d0*/  IMAD.X R18, RZ, RZ, ~R9, P1 ;  /* 0x000000ffff127224 */ /* 0x000fe200008e0e09 */
[----:B------:R-:W-:Y:S01]  /*05e0*/  SEL R20, R19, RZ, P0 ;  /* 0x000000ff13147207 */ /* 0x000fe20000000000 */
[----:B------:R-:W-:Y:S01]  /*05f0*/  IMAD.X R23, RZ, RZ, ~R12, P5 ;  /* 0x000000ffff177224 */ /* 0x000fe200028e0e0c */
[----:B------:R-:W-:Y:S01]  /*0600*/  ISETP.GT.U32.AND P1, PT, R16, RZ, PT ;  /* 0x000000ff1000720c */ /* 0x000fe20003f24070 */
[----:B--2---:R-:W-:Y:S01]  /*0610*/  UIADD3 UR5, UR5, UR10, URZ ;  /* 0x0000000a05057290 */ /* 0x004fe2000fffe03f */
[----:B------:R-:W-:Y:S02]  /*0620*/  ISETP.LT.AND P2, PT, R12, RZ, PT ;  /* 0x000000ff0c00720c */ /* 0x000fe40003f41270 */
[----:B------:R-:W-:Y:S01]  /*0630*/  LOP3.LUT R20, RZ, R20, RZ, 0x33, !PT ;  /* 0x00000014ff147212 */ /* 0x000fe200078e33ff */
[----:B------:R-:W-:Y:S01]  /*0640*/  UIMAD UR4, UR4, UR6, UR5 ;  /* 0x00000006040472a4 */ /* 0x000fe2000f8e0205 */
[----:B------:R-:W-:Y:S01]  /*0650*/  SEL R21, R9, RZ, P0 ;  /* 0x000000ff09157207 */ /* 0x000fe20000000000 */
[----:B------:R-:W-:Y:S01]  /*0660*/  USEL UR5, UR12, URZ, UP1 ;  /* 0x0000003f0c057287 */ /* 0x000fe20008800000 */
[----:B------:R-:W-:Y:S01]  /*0670*/  ISETP.GT.AND.EX P0, PT, R18, RZ, PT, P1 ;  /* 0x000000ff1200720c */ /* 0x000fe20003f04310 */
[----:B------:R-:W-:Y:S01]  /*0680*/  USEL UR6, UR13, URZ, UP0 ;  /* 0x0000003f0d067287 */ /* 0x000fe20008000000 */
[----:B------:R-:W-:Y:S01]  /*0690*/  IADD3 R20, P3, P4, R20, R6, R19 ;  /* 0x0000000614147210 */ /* 0x000fe20007c7e013 */
[----:B------:R-:W-:Y:S01]  /*06a0*/  ULOP3.LUT UR5, URZ, UR5, URZ, 0x33, !UPT ;  /* 0x000000053f057292 */ /* 0x000fe2000f8e333f */
[----:B------:R-:W-:Y:S01]  /*06b0*/  LOP3.LUT R21, RZ, R21, RZ, 0x33, !PT ;  /* 0x00000015ff157212 */ /* 0x000fe200078e33ff */
[----:B------:R-:W-:Y:S01]  /*06c0*/  ULOP3.LUT UR6, URZ, UR6, URZ, 0x33, !UPT ;  /* 0x000000063f067292 */ /* 0x000fe2000f8e333f */
[----:B------:R-:W-:Y:S01]  /*06d0*/  SEL R12, R23, R12, P2 ;  /* 0x0000000c170c7207 */ /* 0x000fe20001000000 */
[----:B------:R-:W-:Y:S01]  /*06e0*/  UIADD3 UR5, UP0, UP1, UR5, UR8, UR12 ;  /* 0x0000000805057290 */ /* 0x000fe2000f91e00c */
[----:B------:R-:W-:Y:S01]  /*06f0*/  SEL R23, R16, RZ, P0 ;  /* 0x000000ff10177207 */ /* 0x000fe20000000000 */
[----:B------:R-:W-:Y:S01]  /*0700*/  ULDC.64 UR10, c[0x0][0x220] ;  /* 0x00008800000a7ab9 */ /* 0x000fe20000000a00 */
[----:B------:R-:W-:Y:S01]  /*0710*/  IADD3 R19, P1, R2, -R19, RZ ;  /* 0x8000001302137210 */ /* 0x000fe20007f3e0ff */
[----:B------:R-:W-:Y:S01]  /*0720*/  UIADD3.X UR6, UR6, UR9, UR13, UP0, UP1 ;  /* 0x0000000906067290 */ /* 0x000fe200087e240d */
[----:B------:R-:W-:-:S02]  /*0730*/  SEL R14, R7, R14, P2 ;  /* 0x0000000e070e7207 */ /* 0x000fc40001000000 */
[----:B------:R-:W0:Y:S01]  /*0740*/  LDC.64 R6, c[0x0][0x228] ;  /* 0x00008a00ff067b82 */ /* 0x000e220000000a00 */
[--C-:B------:R-:W-:Y:S02]  /*0750*/  IADD3.X R16, R21, R8, R9.reuse, P3, P4 ;  /* 0x0000000815107210 */ /* 0x100fe40001fe8409 */
[----:B------:R-:W-:Y:S01]  /*0760*/  IADD3 R8, P2, R20, R23, RZ ;  /* 0x0000001714087210 */ /* 0x000fe20007f5e0ff */
[----:B------:R-:W-:Y:S01]  /*0770*/  IMAD.X R20, R3, 0x1, ~R9, P1 ;  /* 0x0000000103147824 */ /* 0x000fe200008e0e09 */
[----:B------:R-:W-:Y:S02]  /*0780*/  SEL R9, R18, RZ, P0 ;  /* 0x000000ff12097207 */ /* 0x000fe40000000000 */
[----:B------:R-:W-:Y:S02]  /*0790*/  IADD3 R18, P4, RZ, -R19, RZ ;  /* 0x80000013ff127210 */ /* 0x000fe40007f9e0ff */
[----:B------:R-:W-:Y:S01]  /*07a0*/  ISETP.LT.AND P3, PT, R20, RZ, PT ;  /* 0x000000ff1400720c */ /* 0x000fe20003f61270 */
[----:B------:R-:W-:-:S02]  /*07b0*/  IMAD.X R9, R16, 0x1, R9, P2 ;  /* 0x0000000110097824 */ /* 0x000fc400010e0609 */
[----:B------:R-:W-:Y:S01]  /*07c0*/  IMAD.X R21, RZ, RZ, ~R20, P4 ;  /* 0x000000ffff157224 */ /* 0x000fe200020e0e14 */
[----:B------:R-:W-:Y:S02]  /*07d0*/  SEL R16, R18, R19, P3 ;  /* 0x0000001312107207 */ /* 0x000fe40001800000 */
[----:B------:R-:W-:Y:S02]  /*07e0*/  IADD3 R19, P1, RZ, -UR12, RZ ;  /* 0x8000000cff137c10 */ /* 0x000fe4000ff3e0ff */
[----:B------:R-:W-:Y:S02]  /*07f0*/  SEL R21, R21, R20, P3 ;  /* 0x0000001415157207 */ /* 0x000fe40001800000 */
[----:B------:R-:W-:Y:S01]  /*0800*/  ISETP.GT.U32.AND P0, PT, R19, RZ, PT ;  /* 0x000000ff1300720c */ /* 0x000fe20003f04070 */
[----:B------:R-:W-:Y:S02]  /*0810*/  IMAD.X R18, RZ, RZ, ~UR13, P1 ;  /* 0x8000000dff127e24 */ /* 0x000fe400088e06ff */
[----:B0-----:R-:W-:-:S03]  /*0820*/  IMAD.WIDE.U32 R8, R6, UR4, R8 ;  /* 0x0000000406087c25 */ /* 0x001fc6000f8e0008 */
[----:B------:R-:W-:Y:S01]  /*0830*/  ISETP.GT.AND.EX P0, PT, R18, RZ, PT, P0 ;  /* 0x000000ff1200720c */ /* 0x000fe20003f04300 */
[----:B------:R-:W-:-:S03]  /*0840*/  IMAD R9, R7, UR4, R9 ;  /* 0x0000000407097c24 */ /* 0x000fc6000f8e0209 */
[----:B------:R-:W-:Y:S02]  /*0850*/  SEL R19, R19, RZ, P0 ;  /* 0x000000ff13137207 */ /* 0x000fe40000000000 */
[----:B------:R-:W-:Y:S02]  /*0860*/  IADD3 R7, P3, P4, R17, R8, -R2 ;  /* 0x0000000811077210 */ /* 0x000fe40007c7e802 */
[----:B------:R-:W-:Y:S02]  /*0870*/  IADD3 R6, P1, P2, -R10, UR5, R19 ;  /* 0x000000050a067c10 */ /* 0x000fe4000fa3e113 */
[----:B------:R-:W-:Y:S02]  /*0880*/  SEL R18, R18, RZ, P0 ;  /* 0x000000ff12127207 */ /* 0x000fe40000000000 */
[----:B------:R-:W-:Y:S02]  /*0890*/  IADD3.X R8, R15, R9, ~R3, P3, P4 ;  /* 0x000000090f087210 */ /* 0x000fe40001fe8c03 */
        /* <DEDUP_REMOVED lines=12> */
[----:B------:R-:W2:Y:S01]  /*0960*/  LDG.E.128 R12, desc[UR14][R12.64] ;  /* 0x0000000e0c0c7981 */ /* 0x000ea2000c1e1d00 */
[----:B------:R-:W-:-:S04]  /*0970*/  IMAD.WIDE.U32 R2, R0, UR4, R2 ;  /* 0x0000000400027c25 */ /* 0x000fc8000f8e0002 */
[----:B------:R-:W-:Y:S01]  /*0980*/  IMAD R7, R4, UR4, RZ ;  /* 0x0000000404077c24 */ /* 0x000fe2000f8e02ff */
[----:B------:R-:W-:Y:S01]  /*0990*/  ULDC.64 UR4, c[0x0][0x218] ;  /* 0x0000860000047ab9 */ /* 0x000fe20000000a00 */
[----:B------:R-:W-:Y:S02]  /*09a0*/  IMAD.MOV.U32 R4, RZ, RZ, R10 ;  /* 0x000000ffff047224 */ /* 0x000fe400078e000a */
[----:B------:R-:W-:Y:S02]  /*09b0*/  IMAD.IADD R0, R3, 0x1, R7 ;  /* 0x0000000103007824 */ /* 0x000fe400078e0207 */
[----:B------:R-:W-:-:S04]  /*09c0*/  IMAD.WIDE.U32 R4, R2, UR16, R4 ;  /* 0x0000001002047c25 */ /* 0x000fc8000f8e0004 */
[----:B------:R-:W-:-:S04]  /*09d0*/  IMAD R3, R0, UR16, RZ ;  /* 0x0000001000037c24 */ /* 0x000fc8000f8e02ff */
[----:B------:R-:W-:Y:S01]  /*09e0*/  IMAD R3, R2, UR7, R3 ;  /* 0x0000000702037c24 */ /* 0x000fe2000f8e0203 */
[----:B------:R-:W-:-:S03]  /*09f0*/  LEA R2, P0, R4, UR4, 0x4 ;  /* 0x0000000404027c11 */ /* 0x000fc6000f8020ff */
[----:B------:R-:W-:-:S05]  /*0a00*/  IMAD.IADD R3, R5, 0x1, R3 ;  /* 0x0000000105037824 */ /* 0x000fca00078e0203 */
[----:B------:R-:W-:-:S05]  /*0a10*/  LEA.HI.X R3, R4, UR5, R3, 0x4, P0 ;  /* 0x0000000504037c11 */ /* 0x000fca00080f2403 */
[----:B--2---:R-:W-:Y:S01]  /*0a20*/  STG.E.128 desc[UR14][R2.64], R12 ;  /* 0x0000000c02007986 */ /* 0x004fe2000c101d0e */
[----:B------:R-:W-:Y:S05]  /*0a30*/  EXIT ;  /* 0x000000000000794d */ /* 0x000fea0003800000 */
        .weak           $__internal_88_$__cuda_sm20_div_s64
        .type           $__internal_88_$__cuda_sm20_div_s64,@function
        .size           $__internal_88_$__cuda_sm20_div_s64,(.L_x_1256 - $__internal_88_$__cuda_sm20_div_s64)
$__internal_88_$__cuda_sm20_div_s64:
        /* <DEDUP_REMOVED lines=73> */
[----:B------:R-:W-:Y:S06]  /*0ed0*/  RET.REL.NODEC R12 `(_ZN2at6native49_GLOBAL__N__cfa43aba_16_ReflectionPad_cu_f800513927reflection_pad2d_out_kernelIN3c107complexIdEEEEvPKT_PS6_lliiiiiii) ;  /* 0xfffffff00c487950 */ /* 0x000fec0003c3ffff */
.L_x_1086:
        /* <DEDUP_REMOVED lines=10> */
.L_x_1256:


//--------------------- .text._ZN2at6native49_GLOBAL__N__cfa43aba_16_ReflectionPad_cu_f800513927reflection_pad2d_out_kernelIfEEvPKT_PS3_lliiiiiii --------------------------
	.section	.text._ZN2at6native49_GLOBAL__N__cfa43aba_16_ReflectionPad_cu_f800513927reflection_pad2d_out_kernelIfEEvPKT_PS3_lliiiiiii,"ax",@progbits
	.align	128
.text._ZN2at6native49_GLOBAL__N__cfa43aba_16_ReflectionPad_cu_f800513927reflection_pad2d_out_kernelIfEEvPKT_PS3_lliiiiiii:
        .type           _ZN2at6native49_GLOBAL__N__cfa43aba_16_ReflectionPad_cu_f800513927reflection_pad2d_out_kernelIfEEvPKT_PS3_lliiiiiii,@function
        .size           _ZN2at6native49_GLOBAL__N__cfa43aba_16_ReflectionPad_cu_f800513927reflection_pad2d_out_kernelIfEEvPKT_PS3_lliiiiiii,(.L_x_1258 - _ZN2at6native49_GLOBAL__N__cfa43aba_16_ReflectionPad_cu_f800513927reflection_pad2d_out_kernelIfEEvPKT_PS3_lliiiiiii)
        .other          _ZN2at6native49_GLOBAL__N__cfa43aba_16_ReflectionPad_cu_f800513927reflection_pad2d_out_kernelIfEEvPKT_PS3_lliiiiiii,@"STO_CUDA_ENTRY STV_DEFAULT"
_ZN2at6native49_GLOBAL__N__cfa43aba_16_ReflectionPad_cu_f800513927reflection_pad2d_out_kernelIfEEvPKT_PS3_lliiiiiii:
        /* <DEDUP_REMOVED lines=30> */
[----:B------:R-:W-:Y:S05]  /*01e0*/  CALL.REL.NOINC `($__internal_89_$__cuda_sm20_div_s64) ;  /* 0x00000008001c7944 */ /* 0x000fea0003c00000 */
        /* <DEDUP_REMOVED lines=10> */
.L_x_1087:
        /* <DEDUP_REMOVED lines=23> */
.L_x_1088:
        /* <DEDUP_REMOVED lines=89> */
[----:B------:R-:W2:Y:S01]  /*0990*/  LDG.E R5, desc[UR14][R4.64] ;  /* 0x0000000e04057981 */ /* 0x000ea2000c1e1900 */
        /* <DEDUP_REMOVED lines=10> */
[----:B--2---:R-:W-:Y:S01]  /*0a40*/  STG.E desc[UR14][R6.64], R5 ;  /* 0x0000000506007986 */ /* 0x004fe2000c10190e */
[----:B------:R-:W-:Y:S05]  /*0a50*/  EXIT ;  /* 0x000000000000794d */ /* 0x000fea0003800000 */
        .weak           $__internal_89_$__cuda_sm20_div_s64
        .type           $__internal_89_$__cuda_sm20_div_s64,@function
        .size           $__internal_89_$__cuda_sm20_div_s64,(.L_x_1258 - $__internal_89_$__cuda_sm20_div_s64)
$__internal_89_$__cuda_sm20_div_s64:
        /* <DEDUP_REMOVED lines=73> */
[----:B------:R-:W-:Y:S06]  /*0ef0*/  RET.REL.NODEC R12 `(_ZN2at6native49_GLOBAL__N__cfa43aba_16_ReflectionPad_cu_f800513927reflection_pad2d_out_kernelIfEEvPKT_PS3_lliiiiiii) ;  /* 0xfffffff00c407950 */ /* 0x000fec0003c3ffff */
.L_x_1089:
        /* <DEDUP_REMOVED lines=16> */
.L_x_1258:


//--------------------- .text._ZN2at6native49_GLOBAL__N__cfa43aba_16_ReflectionPad_cu_f800513927reflection_pad2d_out_kernelIdEEvPKT_PS3_lliiiiiii --------------------------
	.section	.text._ZN2at6native49_GLOBAL__N__cfa43aba_16_ReflectionPad_cu_f800513927reflection_pad2d_out_kernelIdEEvPKT_PS3_lliiiiiii,"ax",@progbits
	.align	128
.text._ZN2at6native49_GLOBAL__N__cfa43aba_16_ReflectionPad_cu_f800513927reflection_pad2d_out_kernelIdEEvPKT_PS3_lliiiiiii:
        .type           _ZN2at6native49_GLOBAL__N__cfa43aba_16_ReflectionPad_cu_f800513927reflection_pad2d_out_kernelIdEEvPKT_PS3_lliiiiiii,@function
        .size           _ZN2at6native49_GLOBAL__N__cfa43aba_16_ReflectionPad_cu_f800513927reflection_pad2d_out_kernelIdEEvPKT_PS3_lliiiiiii,(.L_x_1260 - _ZN2at6native49_GLOBAL__N__cfa43aba_16_ReflectionPad_cu_f800513927reflection_pad2d_out_kernelIdEEvPKT_PS3_lliiiiiii)
        .other          _ZN2at6native49_GLOBAL__N__cfa43aba_16_ReflectionPad_cu_f800513927reflection_pad2d_out_kernelIdEEvPKT_PS3_lliiiiiii,@"STO_CUDA_ENTRY STV_DEFAULT"
_ZN2at6native49_GLOBAL__N__cfa43aba_16_ReflectionPad_cu_f800513927reflection_pad2d_out_kernelIdEEvPKT_PS3_lliiiiiii:
        /* <DEDUP_REMOVED lines=30> */
[----:B------:R-:W-:Y:S05]  /*01e0*/  CALL.REL.NOINC `($__internal_90_$__cuda_sm20_div_s64) ;  /* 0x0000000800107944 */ /* 0x000fea0003c00000 */
        /* <DEDUP_REMOVED lines=8> */
.L_x_1090:
        /* <DEDUP_REMOVED lines=22> */
.L_x_1091:
        /* <DEDUP_REMOVED lines=102> */
        .weak           $__internal_90_$__cuda_sm20_div_s64
        .type           $__internal_90_$__cuda_sm20_div_s64,@function
        .size           $__internal_90_$__cuda_sm20_div_s64,(.L_x_1260 - $__internal_90_$__cuda_sm20_div_s64)
$__internal_90_$__cuda_sm20_div_s64:
        /* <DEDUP_REMOVED lines=73> */
[----:B------:R-:W-:Y:S06]  /*0ec0*/  RET.REL.NODEC R12 `(_ZN2at6native49_GLOBAL__N__cfa43aba_16_ReflectionPad_cu_f800513927reflection_pad2d_out_kernelIdEEvPKT_PS3_lliiiiiii) ;  /* 0xfffffff00c4c7950 */ /* 0x000fec0003c3ffff */
.L_x_1092:
        /* <DEDUP_REMOVED lines=11> */
.L_x_1260:


//--------------------- .text._ZN2at6native49_GLOBAL__N__cfa43aba_16_ReflectionPad_cu_f800513927reflection_pad2d_out_kernelIsEEvPKT_PS3_lliiiiiii --------------------------
	.section	.text._ZN2at6native49_GLOBAL__N__cfa43aba_16_ReflectionPad_cu_f800513927reflection_pad2d_out_kernelIsEEvPKT_PS3_lliiiiiii,"ax",@progbits
	.align	128
.text._ZN2at6native49_GLOBAL__N__cfa43aba_16_ReflectionPad_cu_f800513927reflection_pad2d_out_kernelIsEEvPKT_PS3_lliiiiiii:
        .type           _ZN2at6native49_GLOBAL__N__cfa43aba_16_ReflectionPad_cu_f800513927reflection_pad2d_out_kernelIsEEvPKT_PS3_lliiiiiii,@function
        .size           _ZN2at6native49_GLOBAL__N__cfa43aba_16_ReflectionPad_cu_f800513927reflection_pad2d_out_kernelIsEEvPKT_PS3_lliiiiiii,(.L_x_1262 - _ZN2at6native49_GLOBAL__N__cfa43aba_16_ReflectionPad_cu_f800513927reflection_pad2d_out_kernelIsEEvPKT_PS3_lliiiiiii)
        .other          _ZN2at6native49_GLOBAL__N__cfa43aba_16_ReflectionPad_cu_f800513927reflection_pad2d_out_kernelIsEEvPKT_PS3_lliiiiiii,@"STO_CUDA_ENTRY STV_DEFAULT"
_ZN2at6native49_GLOBAL__N__cfa43aba_16_ReflectionPad_cu_f800513927reflection_pad2d_out_kernelIsEEvPKT_PS3_lliiiiiii:
        /* <DEDUP_REMOVED lines=30> */
[----:B------:R-:W-:Y:S05]  /*01e0*/  CALL.REL.NOINC `($__internal_91_$__cuda_sm20_div_s64) ;  /* 0x00000008001c7944 */ /* 0x000fea0003c00000 */
        /* <DEDUP_REMOVED lines=10> */
.L_x_1093:
        /* <DEDUP_REMOVED lines=23> */
.L_x_1094:
        /* <DEDUP_REMOVED lines=102> */
        .weak           $__internal_91_$__cuda_sm20_div_s64
        .type           $__internal_91_$__cuda_sm20_div_s64,@function
        .size           $__internal_91_$__cuda_sm20_div_s64,(.L_x_1262 - $__internal_91_$__cuda_sm20_div_s64)
$__internal_91_$__cuda_sm20_div_s64:
        /* <DEDUP_REMOVED lines=73> */
[----:B------:R-:W-:Y:S06]  /*0ef0*/  RET.REL.NODEC R12 `(_ZN2at6native49_GLOBAL__N__cfa43aba_16_ReflectionPad_cu_f800513927reflection_pad2d_out_kernelIsEEvPKT_PS3_lliiiiiii) ;  /* 0xfffffff00c407950 */ /* 0x000fec0003c3ffff */
.L_x_1095:
        /* <DEDUP_REMOVED lines=16> */
.L_x_1262:


//--------------------- .text._ZN2at6native49_GLOBAL__N__cfa43aba_16_ReflectionPad_cu_f800513927reflection_pad2d_out_kernelIlEEvPKT_PS3_lliiiiiii --------------------------
	.section	.text._ZN2at6native49_GLOBAL__N__cfa43aba_16_ReflectionPad_cu_f800513927reflection_pad2d_out_kernelIlEEvPKT_PS3_lliiiiiii,"ax",@progbits
	.align	128
.text._ZN2at6native49_GLOBAL__N__cfa43aba_16_ReflectionPad_cu_f800513927reflection_pad2d_out_kernelIlEEvPKT_PS3_lliiiiiii:
        .type           _ZN2at6native49_GLOBAL__N__cfa43aba_16_ReflectionPad_cu_f800513927reflection_pad2d_out_kernelIlEEvPKT_PS3_lliiiiiii,@function
        .size           _ZN2at6native49_GLOBAL__N__cfa43aba_16_ReflectionPad_cu_f800513927reflection_pad2d_out_kernelIlEEvPKT_PS3_lliiiiiii,(.L_x_1264 - _ZN2at6native49_GLOBAL__N__cfa43aba_16_ReflectionPad_cu_f800513927reflection_pad2d_out_kernelIlEEvPKT_PS3_lliiiiiii)
        .other          _ZN2at6native49_GLOBAL__N__cfa43aba_16_ReflectionPad_cu_f800513927reflection_pad2d_out_kernelIlEEvPKT_PS3_lliiiiiii,@"STO_CUDA_ENTRY STV_DEFAULT"
_ZN2at6native49_GLOBAL__N__cfa43aba_16_ReflectionPad_cu_f800513927reflection_pad2d_out_kernelIlEEvPKT_PS3_lliiiiiii:
        /* <DEDUP_REMOVED lines=30> */
[----:B------:R-:W-:Y:S05]  /*01e0*/  CALL.REL.NOINC `($__internal_92_$__cuda_sm20_div_s64) ;  /* 0x0000000800107944 */ /* 0x000fea0003c00000 */
        /* <DEDUP_REMOVED lines=8> */
.L_x_1096:
        /* <DEDUP_REMOVED lines=22> */
.L_x_1097:
        /* <DEDUP_REMOVED lines=102> */
        .weak           $__internal_92_$__cuda_sm20_div_s64
        .type           $__internal_92_$__cuda_sm20_div_s64,@function
        .size           $__internal_92_$__cuda_sm20_div_s64,(.L_x_1264 - $__internal_92_$__cuda_sm20_div_s64)
$__internal_92_$__cuda_sm20_div_s64:
        /* <DEDUP_REMOVED lines=73> */
[----:B------:R-:W-:Y:S06]  /*0ec0*/  RET.REL.NODEC R12 `(_ZN2at6native49_GLOBAL__N__cfa43aba_16_ReflectionPad_cu_f800513927reflection_pad2d_out_kernelIlEEvPKT_PS3_lliiiiiii) ;  /* 0xfffffff00c4c7950 */ /* 0x000fec0003c3ffff */
.L_x_1098:
        /* <DEDUP_REMOVED lines=11> */
.L_x_1264:


//--------------------- .text._ZN2at6native49_GLOBAL__N__cfa43aba_16_ReflectionPad_cu_f800513927reflection_pad2d_out_kernelIiEEvPKT_PS3_lliiiiiii --------------------------
	.section	.text._ZN2at6native49_GLOBAL__N__cfa43aba_16_ReflectionPad_cu_f800513927reflection_pad2d_out_kernelIiEEvPKT_PS3_lliiiiiii,"ax",@progbits
	.align	128
.text._ZN2at6native49_GLOBAL__N__cfa43aba_16_ReflectionPad_cu_f800513927reflection_pad2d_out_kernelIiEEvPKT_PS3_lliiiiiii:
        .type           _ZN2at6native49_GLOBAL__N__cfa43aba_16_ReflectionPad_cu_f800513927reflection_pad2d_out_kernelIiEEvPKT_PS3_lliiiiiii,@function
        .size           _ZN2at6native49_GLOBAL__N__cfa43aba_16_ReflectionPad_cu_f800513927reflection_pad2d_out_kernelIiEEvPKT_PS3_lliiiiiii,(.L_x_1266 - _ZN2at6native49_GLOBAL__N__cfa43aba_16_ReflectionPad_cu_f800513927reflection_pad2d_out_kernelIiEEvPKT_PS3_lliiiiiii)
        .other          _ZN2at6native49_GLOBAL__N__cfa43aba_16_ReflectionPad_cu_f800513927reflection_pad2d_out_kernelIiEEvPKT_PS3_lliiiiiii,@"STO_CUDA_ENTRY STV_DEFAULT"
_ZN2at6native49_GLOBAL__N__cfa43aba_16_ReflectionPad_cu_f800513927reflection_pad2d_out_kernelIiEEvPKT_PS3_lliiiiiii:
        /* <DEDUP_REMOVED lines=30> */
[----:B------:R-:W-:Y:S05]  /*01e0*/  CALL.REL.NOINC `($__internal_93_$__cuda_sm20_div_s64) ;  /* 0x00000008001c7944 */ /* 0x000fea0003c00000 */
        /* <DEDUP_REMOVED lines=10> */
.L_x_1099:
        /* <DEDUP_REMOVED lines=23> */
.L_x_1100:
        /* <DEDUP_REMOVED lines=102> */
        .weak           $__internal_93_$__cuda_sm20_div_s64
        .type           $__internal_93_$__cuda_sm20_div_s64,@function
        .size           $__internal_93_$__cuda_sm20_div_s64,(.L_x_1266 - $__internal_93_$__cuda_sm20_div_s64)
$__internal_93_$__cuda_sm20_div_s64:
        /* <DEDUP_REMOVED lines=73> */
[----:B------:R-:W-:Y:S06]  /*0ef0*/  RET.REL.NODEC R12 `(_ZN2at6native49_GLOBAL__N__cfa43aba_16_ReflectionPad_cu_f800513927reflection_pad2d_out_kernelIiEEvPKT_PS3_lliiiiiii) ;  /* 0xfffffff00c407950 */ /* 0x000fec0003c3ffff */
.L_x_1101:
        /* <DEDUP_REMOVED lines=16> */
.L_x_1266:


//--------------------- .text._ZN2at6native49_GLOBAL__N__cfa43aba_16_ReflectionPad_cu_f800513927reflection_pad2d_out_kernelIaEEvPKT_PS3_lliiiiiii --------------------------
	.section	.text._ZN2at6native49_GLOBAL__N__cfa43aba_16_ReflectionPad_cu_f800513927reflection_pad2d_out_kernelIaEEvPKT_PS3_lliiiiiii,"ax",@progbits
	.align	128
.text._ZN2at6native49_GLOBAL__N__cfa43aba_16_ReflectionPad_cu_f800513927reflection_pad2d_out_kernelIaEEvPKT_PS3_lliiiiiii:
        .type           _ZN2at6native49_GLOBAL__N__cfa43aba_16_ReflectionPad_cu_f800513927reflection_pad2d_out_kernelIaEEvPKT_PS3_lliiiiiii,@function
        .size           _ZN2at6native49_GLOBAL__N__cfa43aba_16_ReflectionPad_cu_f800513927reflection_pad2d_out_kernelIaEEvPKT_PS3_lliiiiiii,(.L_x_1268 - _ZN2at6native49_GLOBAL__N__cfa43aba_16_ReflectionPad_cu_f800513927reflection_pad2d_out_kernelIaEEvPKT_PS3_lliiiiiii)
        .other          _ZN2at6native49_GLOBAL__N__cfa43aba_16_ReflectionPad_cu_f800513927reflection_pad2d_out_kernelIaEEvPKT_PS3_lliiiiiii,@"STO_CUDA_ENTRY STV_DEFAULT"
_ZN2at6native49_GLOBAL__N__cfa43aba_16_ReflectionPad_cu_f800513927reflection_pad2d_out_kernelIaEEvPKT_PS3_lliiiiiii:
        /* <DEDUP_REMOVED lines=30> */
[----:B------:R-:W-:Y:S05]  /*01e0*/  CALL.REL.NOINC `($__internal_94_$__cuda_sm20_div_s64) ;  /* 0x0000000800147944 */ /* 0x000fea0003c00000 */
        /* <DEDUP_REMOVED lines=10> */
.L_x_1102:
        /* <DEDUP_REMOVED lines=23> */
.L_x_1103:
[----:B------:R-:W0:Y:S01]  /*0400*/  LDC R19, c[0x0][0x230] ;  /* 0x00008c00ff137b82 */ /* 0x000e220000000800 */
[----:B------:R-:W-:Y:S01]  /*0410*/  IADD3 R15, P1, P2, R2, 0x1, -R6 ;  /* 0x00000001020f7810 */ /* 0x000fe20007a3e806 */
[----:B------:R-:W-:Y:S01]  /*0420*/  IMAD.U32 R7, RZ, RZ, UR8 ;  /* 0x00000008ff077e24 */ /* 0x000fe2000f8e00ff */
[----:B------:R-:W-:Y:S01]  /*0430*/  ULDC UR12, c[0x0][0x238] ;  /* 0x00008e00000c7ab9 */ /* 0x000fe20000000800 */
[----:B------:R-:W-:Y:S01]  /*0440*/  ULDC.64 UR10, c[0x0][0x240] ;  /* 0x00009000000a7ab9 */ /* 0x000fe20000000a00 */
[----:B------:R-:W-:Y:S01]  /*0450*/  IADD3.X R13, R3, RZ, ~R8, P1, P2 ;  /* 0x000000ff030d7210 */ /* 0x000fe20000fe4c08 */
[----:B------:R-:W-:Y:S01]  /*0460*/  ULDC UR6, c[0x0][0x248] ;  /* 0x0000920000067ab9 */ /* 0x000fe20000000800 */
[----:B------:R-:W-:Y:S01]  /*0470*/  IADD3 R12, P5, RZ, -R15, RZ ;  /* 0x8000000fff0c7210 */ /* 0x000fe20007fbe0ff */
[----:B------:R-:W1:Y:S01]  /*0480*/  S2UR UR4, SR_CTAID.Z ;  /* 0x00000000000479c3 */ /* 0x000e620000002700 */
[----:B------:R-:W-:Y:S01]  /*0490*/  ISETP.GE.AND P3, PT, R13, RZ, PT ;  /* 0x000000ff0d00720c */ /* 0x000fe20003f66270 */
[----:B------:R-:W-:-:S02]  /*04a0*/  UISETP.GT.U32.AND UP0, UPT, UR12, URZ, UPT ;  /* 0x0000003f0c00728c */ /* 0x000fc4000bf04070 */
[----:B------:R-:W-:Y:S01]  /*04b0*/  IMAD.X R20, RZ, RZ, ~R13, P5 ;  /* 0x000000ffff147224 */ /* 0x000fe200028e0e0d */
[----:B------:R-:W-:Y:S01]  /*04c0*/  IADD3 R14, P5, P6, R10, 0x1, -R7 ;  /* 0x000000010a0e7810 */ /* 0x000fe20007ebe807 */
[----:B------:R-:W-:Y:S01]  /*04d0*/  UISETP.GT.U32.AND UP1, UPT, UR12, URZ, UPT ;  /* 0x0000003f0c00728c */ /* 0x000fe2000bf24070 */
[----:B------:R-:W-:Y:S01]  /*04e0*/  SEL R15, R15, R12, !P3 ;  /* 0x0000000c0f0f7207 */ /* 0x000fe20005800000 */
[----:B------:R-:W2:Y:S01]  /*04f0*/  S2UR UR5, SR_CTAID.Y ;  /* 0x00000000000579c3 */ /* 0x000ea20000002600 */
[----:B------:R-:W-:Y:S01]  /*0500*/  IADD3.X R12, R11, ~UR9, RZ, P5, P6 ;  /* 0x800000090b0c7c10 */ /* 0x000fe2000afec4ff */
[----:B------:R-:W-:Y:S01]  /*0510*/  UISETP.GT.AND.EX UP0, UPT, UR13, URZ, UPT, UP0 ;  /* 0x0000003f0d00728c */ /* 0x000fe2000bf04300 */
[----:B------:R-:W-:Y:S01]  /*0520*/  SEL R13, R13, R20, !P3 ;  /* 0x000000140d0d7207 */ /* 0x000fe20005800000 */
[----:B------:R-:W-:Y:S01]  /*0530*/  UISETP.GT.AND.EX UP1, UPT, UR13, URZ, UPT, UP1 ;  /* 0x0000003f0d00728c */ /* 0x000fe2000bf24310 */
[----:B------:R-:W-:Y:S01]  /*0540*/  ISETP.GE.AND P5, PT, R12, RZ, PT ;  /* 0x000000ff0c00720c */ /* 0x000fe20003fa6270 */
[----:B------:R-:W-:Y:S01]  /*0550*/  ULDC.64 UR18, c[0x0][0x220] ;  /* 0x0000880000127ab9 */ /* 0x000fe20000000a00 */
[----:B0-----:R-:W-:-:S02]  /*0560*/  ISETP.GT.U32.AND P0, PT, R19, RZ, PT ;  /* 0x000000ff1300720c */ /* 0x001fc40003f04070 */
[----:B------:R-:W-:Y:S02]  /*0570*/  IADD3 R18, P1, RZ, -R19, RZ ;  /* 0x80000013ff127210 */ /* 0x000fe40007f3e0ff */
[----:B------:R-:W-:-:S03]  /*0580*/  ISETP.GT.AND.EX P0, PT, R5, RZ, PT, P0 ;  /* 0x000000ff0500720c */ /* 0x000fc60003f04300 */
[----:B------:R-:W-:Y:S01]  /*0590*/  IMAD.X R17, RZ, RZ, ~R5, P1 ;  /* 0x000000ffff117224 */ /* 0x000fe200008e0e05 */
[----:B------:R-:W-:Y:S01]  /*05a0*/  SEL R9, R19, RZ, P0 ;  /* 0x000000ff13097207 */ /* 0x000fe20000000000 */
[----:B-1----:R-:W-:Y:S01]  /*05b0*/  UIADD3 UR4, UR4, UR11, URZ ;  /* 0x0000000b04047290 */ /* 0x002fe2000fffe03f */
[C---:B------:R-:W-:Y:S02]  /*05c0*/  ISETP.GT.U32.AND P1, PT, R18.reuse, RZ, PT ;  /* 0x000000ff1200720c */ /* 0x040fe40003f24070 */
[----:B------:R-:W-:Y:S02]  /*05d0*/  LOP3.LUT R9, RZ, R9, RZ, 0x33, !PT ;  /* 0x00000009ff097212 */ /* 0x000fe400078e33ff */
[----:B------:R-:W-:Y:S02]  /*05e0*/  SEL R16, R5, RZ, P0 ;  /* 0x000000ff05107207 */ /* 0x000fe40000000000 */
[----:B------:R-:W-:Y:S01]  /*05f0*/  IADD3 R9, P4, P2, R9, R6, R19 ;  /* 0x0000000609097210 */ /* 0x000fe20007a9e013 */
[----:B--2---:R-:W-:Y:S01]  /*0600*/  UIADD3 UR5, UR5, UR10, URZ ;  /* 0x0000000a05057290 */ /* 0x004fe2000fffe03f */
[----:B------:R-:W0:Y:S01]  /*0610*/  LDC.64 R6, c[0x0][0x228] ;  /* 0x00008a00ff067b82 */ /* 0x000e220000000a00 */
[----:B------:R-:W-:Y:S01]  /*0620*/  ISETP.GT.AND.EX P0, PT, R17, RZ, PT, P1 ;  /* 0x000000ff1100720c */ /* 0x000fe20003f04310 */
[----:B------:R-:W-:Y:S01]  /*0630*/  ULDC.64 UR10, c[0x0][0x210] ;  /* 0x00008400000a7ab9 */ /* 0x000fe20000000a00 */
[----:B------:R-:W-:Y:S01]  /*0640*/  LOP3.LUT R16, RZ, R16, RZ, 0x33, !PT ;  /* 0x00000010ff107212 */ /* 0x000fe200078e33ff */
[----:B------:R-:W-:Y:S01]  /*0650*/  UIMAD UR4, UR4, UR6, UR5 ;  /* 0x00000006040472a4 */ /* 0x000fe2000f8e0205 */
[----:B------:R-:W-:Y:S01]  /*0660*/  SEL R18, R18, RZ, P0 ;  /* 0x000000ff12127207 */ /* 0x000fe20000000000 */
[----:B------:R-:W-:Y:S01]  /*0670*/  USEL UR5, UR12, URZ, UP0 ;  /* 0x0000003f0c057287 */ /* 0x000fe20008000000 */
[----:B------:R-:W-:Y:S01]  /*0680*/  IADD3 R21, P1, RZ, -R14, RZ ;  /* 0x8000000eff157210 */ /* 0x000fe20007f3e0ff */
[----:B------:R-:W-:Y:S01]  /*0690*/  USEL UR6, UR13, URZ, UP1 ;  /* 0x0000003f0d067287 */ /* 0x000fe20008800000 */
[----:B------:R-:W-:Y:S01]  /*06a0*/  IADD3.X R16, R16, R8, R5, P4, P2 ;  /* 0x0000000810107210 */ /* 0x000fe200027e4405 */
[----:B------:R-:W-:Y:S01]  /*06b0*/  ULOP3.LUT UR5, URZ, UR5, URZ, 0x33, !UPT ;  /* 0x000000053f057292 */ /* 0x000fe2000f8e333f */
[----:B------:R-:W-:Y:S01]  /*06c0*/  IADD3 R8, P2, R9, R18, RZ ;  /* 0x0000001209087210 */ /* 0x000fe20007f5e0ff */
[----:B------:R-:W-:Y:S01]  /*06d0*/  IMAD.X R23, RZ, RZ, ~R12, P1 ;  /* 0x000000ffff177224 */ /* 0x000fe200008e0e0c */
[----:B------:R-:W-:Y:S01]  /*06e0*/  SEL R9, R17, RZ, P0 ;  /* 0x000000ff11097207 */ /* 0x000fe20000000000 */
[----:B------:R-:W-:Y:S01]  /*06f0*/  UIADD3 UR5, UP0, UP1, UR5, UR8, UR12 ;  /* 0x0000000805057290 */ /* 0x000fe2000f91e00c */
[----:B------:R-:W-:Y:S01]  /*0700*/  SEL R14, R14, R21, !P5 ;  /* 0x000000150e0e7207 */ /* 0x000fe20006800000 */
[----:B------:R-:W-:Y:S01]  /*0710*/  ULOP3.LUT UR6, URZ, UR6, URZ, 0x33, !UPT ;  /* 0x000000063f067292 */ /* 0x000fe2000f8e333f */
[----:B------:R-:W-:Y:S01]  /*0720*/  IADD3 R21, P0, R10, -UR12, RZ ;  /* 0x8000000c0a157c10 */ /* 0x000fe2000ff1e0ff */
[----:B------:R-:W-:Y:S01]  /*0730*/  IMAD.X R9, R16, 0x1, R9, P2 ;  /* 0x0000000110097824 */ /* 0x000fe200010e0609 */
[----:B------:R-:W-:Y:S01]  /*0740*/  SEL R12, R12, R23, !P5 ;  /* 0x000000170c0c7207 */ /* 0x000fe20006800000 */
[----:B------:R-:W-:-:S02]  /*0750*/  UIADD3.X UR6, UR6, UR9, UR13, UP0, UP1 ;  /* 0x0000000906067290 */ /* 0x000fc400087e240d */
[----:B------:R-:W-:Y:S02]  /*0760*/  IADD3.X R17, R11, ~UR13, RZ, P0, !PT ;  /* 0x8000000d0b117c10 */ /* 0x000fe400087fe4ff */
[----:B------:R-:W-:Y:S01]  /*0770*/  IADD3 R16, P2, RZ, -R21, RZ ;  /* 0x80000015ff107210 */ /* 0x000fe20007f5e0ff */
[----:B0-----:R-:W-:Y:S01]  /*0780*/  IMAD.WIDE.U32 R8, R6, UR4, R8 ;  /* 0x0000000406087c25 */ /* 0x001fe2000f8e0008 */
[----:B------:R-:W-:Y:S02]  /*0790*/  ISETP.LT.AND P0, PT, R17, RZ, PT ;  /* 0x000000ff1100720c */ /* 0x000fe40003f01270 */
[----:B------:R-:W-:Y:S01]  /*07a0*/  IADD3 R6, P1, RZ, -UR12, RZ ;  /* 0x8000000cff067c10 */ /* 0x000fe2000ff3e0ff */
[----:B------:R-:W-:Y:S01]  /*07b0*/  IMAD.X R18, RZ, RZ, ~R17, P2 ;  /* 0x000000ffff127224 */ /* 0x000fe200010e0e11 */
[----:B------:R-:W-:Y:S01]  /*07c0*/  IADD3 R19, P2, R2, -R19, RZ ;  /* 0x8000001302137210 */ /* 0x000fe20007f5e0ff */
[----:B------:R-:W-:Y:S01]  /*07d0*/  IMAD R9, R7, UR4, R9 ;  /* 0x0000000407097c24 */ /* 0x000fe2000f8e0209 */
[----:B------:R-:W-:-:S02]  /*07e0*/  SEL R21, R16, R21, P0 ;  /* 0x0000001510157207 */ /* 0x000fc40000000000 */
[----:B------:R-:W-:Y:S01]  /*07f0*/  SEL R17, R18, R17, P0 ;  /* 0x0000001112117207 */ /* 0x000fe20000000000 */
[----:B------:R-:W-:Y:S01]  /*0800*/  IMAD.X R16, R3, 0x1, ~R5, P2 ;  /* 0x0000000103107824 */ /* 0x000fe200010e0e05 */
[----:B------:R-:W-:Y:S01]  /*0810*/  ISETP.GT.U32.AND P0, PT, R6, RZ, PT ;  /* 0x000000ff0600720c */ /* 0x000fe20003f04070 */
[----:B------:R-:W-:Y:S01]  /*0820*/  IMAD.X R18, RZ, RZ, ~UR13, P1 ;  /* 0x8000000dff127e24 */ /* 0x000fe200088e06ff */
[-C--:B------:R-:W-:Y:S02]  /*0830*/  IADD3 R20, P2, RZ, -R19.reuse, RZ ;  /* 0x80000013ff147210 */ /* 0x080fe40007f5e0ff */
[----:B------:R-:W-:Y:S02]  /*0840*/  ISETP.LT.AND P1, PT, R16, RZ, PT ;  /* 0x000000ff1000720c */ /* 0x000fe40003f21270 */
[----:B------:R-:W-:Y:S01]  /*0850*/  ISETP.GT.AND.EX P0, PT, R18, RZ, PT, P0 ;  /* 0x000000ff1200720c */ /* 0x000fe20003f04300 */
[----:B------:R-:W-:Y:S01]  /*0860*/  IMAD.X R7, RZ, RZ, ~R16, P2 ;  /* 0x000000ffff077224 */ /* 0x000fe200010e0e10 */
[----:B------:R-:W-:-:S02]  /*0870*/  SEL R5, R20, R19, P1 ;  /* 0x0000001314057207 */ /* 0x000fc40000800000 */
[----:B------:R-:W-:Y:S02]  /*0880*/  SEL R19, R6, RZ, P0 ;  /* 0x000000ff06137207 */ /* 0x000fe40000000000 */
[----:B------:R-:W-:Y:S02]  /*0890*/  SEL R18, R18, RZ, P0 ;  /* 0x000000ff12127207 */ /* 0x000fe40000000000 */
[----:B------:R-:W-:Y:S02]  /*08a0*/  IADD3 R8, P0, P4, R15, R8, -R2 ;  /* 0x000000080f087210 */ /* 0x000fe40007c1e802 */
[----:B------:R-:W-:Y:S02]  /*08b0*/  IADD3 R6, P3, P2, -R10, UR5, R19 ;  /* 0x000000050a067c10 */ /* 0x000fe4000fa7e113 */
[----:B------:R-:W-:Y:S02]  /*08c0*/  SEL R16, R7, R16, P1 ;  /* 0x0000001007107207 */ /* 0x000fe40000800000 */
[----:B------:R-:W-:-:S02]  /*08d0*/  IADD3.X R13, R13, R9, ~R3, P0, P4 ;  /* 0x000000090d0d7210 */ /* 0x000fc400007e8c03 */
[----:B------:R-:W-:Y:S02]  /*08e0*/  IADD3 R6, P1, P5, R21, R6, R14 ;  /* 0x0000000615067210 */ /* 0x000fe40007d3e00e */
[----:B------:R-:W-:Y:S02]  /*08f0*/  IADD3.X R7, ~R11, UR6, R18, P3, P2 ;  /* 0x000000060b077c10 */ /* 0x000fe40009fe4512 */
[----:B------:R-:W-:Y:S02]  /*0900*/  IADD3 R5, P0, R8, R5, RZ ;  /* 0x0000000508057210 */ /* 0x000fe40007f1e0ff */
[----:B------:R-:W-:-:S03]  /*0910*/  IADD3.X R7, R17, R7, R12, P1, P5 ;  /* 0x0000000711077210 */ /* 0x000fc60000fea40c */
[----:B------:R-:W-:Y:S02]  /*0920*/  IMAD.X R8, R13, 0x1, R16, P0 ;  /* 0x000000010d087824 */ /* 0x000fe400000e0610 */
[----:B------:R-:W-:-:S04]  /*0930*/  IMAD.WIDE.U32 R6, R5, UR18, R6 ;  /* 0x0000001205067c25 */ /* 0x000fc8000f8e0006 */
[----:B------:R-:W-:Y:S01]  /*0940*/  IMAD R8, R8, UR18, RZ ;  /* 0x0000001208087c24 */ /* 0x000fe2000f8e02ff */
[----:B------:R-:W-:-:S03]  /*0950*/  IADD3 R6, P0, R6, UR10, RZ ;  /* 0x0000000a06067c10 */ /* 0x000fc6000ff1e0ff */
[----:B------:R-:W-:-:S05]  /*0960*/  IMAD R5, R5, UR19, R8 ;  /* 0x0000001305057c24 */ /* 0x000fca000f8e0208 */
[----:B------:R-:W-:-:S06]  /*0970*/  IADD3.X R7, R7, UR11, R5, P0, !PT ;  /* 0x0000000b07077c10 */ /* 0x000fcc00087fe405 */
[----:B------:R-:W2:Y:S01]  /*0980*/  LDG.E.U8 R7, desc[UR14][R6.64] ;  /* 0x0000000e06077981 */ /* 0x000ea2000c1e1100 */
[----:B------:R-:W-:-:S04]  /*0990*/  IMAD.WIDE.U32 R4, R4, UR4, R2 ;  /* 0x0000000404047c25 */ /* 0x000fc8000f8e0002 */
[----:B------:R-:W-:Y:S01]  /*09a0*/  IMAD R3, R0, UR4, RZ ;  /* 0x0000000400037c24 */ /* 0x000fe2000f8e02ff */
[----:B------:R-:W-:-:S03]  /*09b0*/  ULDC.64 UR4, c[0x0][0x218] ;  /* 0x0000860000047ab9 */ /* 0x000fc60000000a00 */
[----:B------:R-:W-:Y:S02]  /*09c0*/  IMAD.IADD R0, R5, 0x1, R3 ;  /* 0x0000000105007824 */ /* 0x000fe400078e0203 */
[----:B------:R-:W-:-:S04]  /*09d0*/  IMAD.WIDE.U32 R2, R4, UR16, R10 ;  /* 0x0000001004027c25 */ /* 0x000fc8000f8e000a */
[----:B------:R-:W-:Y:S01]  /*09e0*/  IMAD R5, R0, UR16, RZ ;  /* 0x0000001000057c24 */ /* 0x000fe2000f8e02ff */
[----:B------:R-:W-:-:S03]  /*09f0*/  IADD3 R2, P0, R2, UR4, RZ ;  /* 0x0000000402027c10 */ /* 0x000fc6000ff1e0ff */
[----:B------:R-:W-:-:S05]  /*0a00*/  IMAD R5, R4, UR7, R5 ;  /* 0x0000000704057c24 */ /* 0x000fca000f8e0205 */
[----:B------:R-:W-:-:S05]  /*0a10*/  IADD3.X R3, R3, UR5, R5, P0, !PT ;  /* 0x0000000503037c10 */ /* 0x000fca00087fe405 */
[----:B--2---:R-:W-:Y:S01]  /*0a20*/  STG.E.U8 desc[UR14][R2.64], R7 ;  /* 0x0000000702007986 */ /* 0x004fe2000c10110e */
[----:B------:R-:W-:Y:S05]  /*0a30*/  EXIT ;  /* 0x000000000000794d */ /* 0x000fea0003800000 */
        .weak           $__internal_94_$__cuda_sm20_div_s64
        .type           $__internal_94_$__cuda_sm20_div_s64,@function
        .size           $__internal_94_$__cuda_sm20_div_s64,(.L_x_1268 - $__internal_94_$__cuda_sm20_div_s64)
$__internal_94_$__cuda_sm20_div_s64:
        /* <DEDUP_REMOVED lines=73> */
[----:B------:R-:W-:Y:S06]  /*0ed0*/  RET.REL.NODEC R12 `(_ZN2at6native49_GLOBAL__N__cfa43aba_16_ReflectionPad_cu_f800513927reflection_pad2d_out_kernelIaEEvPKT_PS3_lliiiiiii) ;  /* 0xfffffff00c487950 */ /* 0x000fec0003c3ffff */
.L_x_1104:
        /* <DEDUP_REMOVED lines=10> */
.L_x_1268:


//--------------------- .text._ZN2at6native49_GLOBAL__N__cfa43aba_16_ReflectionPad_cu_f800513927reflection_pad2d_out_kernelIhEEvPKT_PS3_lliiiiiii --------------------------
	.section	.text._ZN2at6native49_GLOBAL__N__cfa43aba_16_ReflectionPad_cu_f800513927reflection_pad2d_out_kernelIhEEvPKT_PS3_lliiiiiii,"ax",@progbits
	.align	128
.text._ZN2at6native49_GLOBAL__N__cfa43aba_16_ReflectionPad_cu_f800513927reflection_pad2d_out_kernelIhEEvPKT_PS3_lliiiiiii:
        .type           _ZN2at6native49_GLOBAL__N__cfa43aba_16_ReflectionPad_cu_f800513927reflection_pad2d_out_kernelIhEEvPKT_PS3_lliiiiiii,@function
        .size           _ZN2at6native49_GLOBAL__N__cfa43aba_16_ReflectionPad_cu_f800513927reflection_pad2d_out_kernelIhEEvPKT_PS3_lliiiiiii,(.L_x_1270 - _ZN2at6native49_GLOBAL__N__cfa43aba_16_ReflectionPad_cu_f800513927reflection_pad2d_out_kernelIhEEvPKT_PS3_lliiiiiii)
        .other          _ZN2at6native49_GLOBAL__N__cfa43aba_16_ReflectionPad_cu_f800513927reflection_pad2d_out_kernelIhEEvPKT_PS3_lliiiiiii,@"STO_CUDA_ENTRY STV_DEFAULT"
_ZN2at6native49_GLOBAL__N__cfa43aba_16_ReflectionPad_cu_f800513927reflection_pad2d_out_kernelIhEEvPKT_PS3_lliiiiiii:
        /* <DEDUP_REMOVED lines=30> */
[----:B------:R-:W-:Y:S05]  /*01e0*/  CALL.REL.NOINC `($__internal_95_$__cuda_sm20_div_s64) ;  /* 0x0000000800147944 */ /* 0x000fea0003c00000 */
        /* <DEDUP_REMOVED lines=10> */
.L_x_1105:
        /* <DEDUP_REMOVED lines=23> */
.L_x_1106:
        /* <DEDUP_REMOVED lines=100> */
        .weak           $__internal_95_$__cuda_sm20_div_s64
        .type           $__internal_95_$__cuda_sm20_div_s64,@function
        .size           $__internal_95_$__cuda_sm20_div_s64,(.L_x_1270 - $__internal_95_$__cuda_sm20_div_s64)
$__internal_95_$__cuda_sm20_div_s64:
        /* <DEDUP_REMOVED lines=73> */
[----:B------:R-:W-:Y:S06]  /*0ed0*/  RET.REL.NODEC R12 `(_ZN2at6native49_GLOBAL__N__cfa43aba_16_ReflectionPad_cu_f800513927reflection_pad2d_out_kernelIhEEvPKT_PS3_lliiiiiii) ;  /* 0xfffffff00c487950 */ /* 0x000fec0003c3ffff */
.L_x_1107:
        /* <DEDUP_REMOVED lines=10> */
.L_x_1270:


//--------------------- .nv.shared.reserved.0     --------------------------
	.section	.nv.shared.reserved.0,"aw",@nobits
	.weak		__nv_reservedSMEM_offset_0_alias
	.size		__nv_reservedSMEM_offset_0_alias, 0, 0
	.other		__nv_reservedSMEM_offset_0_alias,@"STO_CUDA_RESERVED_SHARED STV_DEFAULT"
__nv_reservedSMEM_offset_0_alias:
	.zero		0


//--------------------- .nv.global                --------------------------
	.section	.nv.global,"aw",@nobits
.nv.global:
	.type		_ZN47_INTERNAL_cfa43aba_16_ReflectionPad_cu_f80051394cuda3std3__48in_placeE,@object
	.size		_ZN47_INTERNAL_cfa43aba_16_ReflectionPad_cu_f80051394cuda3std3__48in_placeE,(_ZN47_INTERNAL_cfa43aba_16_ReflectionPad_cu_f80051394cuda3std6ranges3__45__cpo8distanceE - _ZN47_INTERNAL_cfa43aba_16_ReflectionPad_cu_f80051394cuda3std3__48in_placeE)
_ZN47_INTERNAL_cfa43aba_16_ReflectionPad_cu_f80051394cuda3std3__48in_placeE:
	.zero		1
	.type		_ZN47_INTERNAL_cfa43aba_16_ReflectionPad_cu_f80051394cuda3std6ranges3__45__cpo8distanceE,@object
	.size		_ZN47_INTERNAL_cfa43aba_16_ReflectionPad_cu_f80051394cuda3std6ranges3__45__cpo8distanceE,(_ZN47_INTERNAL_cfa43aba_16_ReflectionPad_cu_f80051394cuda3std3__45__cpo6cbeginE - _ZN47_INTERNAL_cfa43aba_16_ReflectionPad_cu_f80051394cuda3std6ranges3__45__cpo8distanceE)
_ZN47_INTERNAL_cfa43aba_16_ReflectionPad_cu_f80051394cuda3std6ranges3__45__cpo8distanceE:
	.zero		1
	.type		_ZN47_INTERNAL_cfa43aba_16_ReflectionPad_cu_f80051394cuda3std3__45__cpo6cbeginE,@object
	.size		_ZN47_INTERNAL_cfa43aba_16_ReflectionPad_cu_f80051394cuda3std3__45__cpo6cbeginE,(_ZN47_INTERNAL_cfa43aba_16_ReflectionPad_cu_f80051394cuda3std6ranges3__45__cpo7advanceE - _ZN47_INTERNAL_cfa43aba_16_ReflectionPad_cu_f80051394cuda3std3__45__cpo6cbeginE)
_ZN47_INTERNAL_cfa43aba_16_ReflectionPad_cu_f80051394cuda3std3__45__cpo6cbeginE:
	.zero		1
	.type		_ZN47_INTERNAL_cfa43aba_16_ReflectionPad_cu_f80051394cuda3std6ranges3__45__cpo7advanceE,@object
	.size		_ZN47_INTERNAL_cfa43aba_16_ReflectionPad_cu_f80051394cuda3std6ranges3__45__cpo7advanceE,(_ZN47_INTERNAL_cfa43aba_16_ReflectionPad_cu_f80051394cuda3std3__45__cpo7crbeginE - _ZN47_INTERNAL_cfa43aba_16_ReflectionPad_cu_f80051394cuda3std6ranges3__45__cpo7advanceE)
_ZN47_INTERNAL_cfa43aba_16_ReflectionPad_cu_f80051394cuda3std6ranges3__45__cpo7advanceE:
	.zero		1
	.type		_ZN47_INTERNAL_cfa43aba_16_ReflectionPad_cu_f80051394cuda3std3__45__cpo7crbeginE,@object
	.size		_ZN47_INTERNAL_cfa43aba_16_ReflectionPad_cu_f80051394cuda3std3__45__cpo7crbeginE,(_ZN47_INTERNAL_cfa43aba_16_ReflectionPad_cu_f80051394cuda3std6ranges3__45__cpo4dataE - _ZN47_INTERNAL_cfa43aba_16_ReflectionPad_cu_f80051394cuda3std3__45__cpo7crbeginE)
_ZN47_INTERNAL_cfa43aba_16_ReflectionPad_cu_f80051394cuda3std3__45__cpo7crbeginE:
	.zero		1
	.type		_ZN47_INTERNAL_cfa43aba_16_ReflectionPad_cu_f80051394cuda3std6ranges3__45__cpo4dataE,@object
	.size		_ZN47_INTERNAL_cfa43aba_16_ReflectionPad_cu_f80051394cuda3std6ranges3__45__cpo4dataE,(_ZN47_INTERNAL_cfa43aba_16_ReflectionPad_cu_f80051394cuda3std6ranges3__45__cpo5beginE - _ZN47_INTERNAL_cfa43aba_16_ReflectionPad_cu_f80051394cuda3std6ranges3__45__cpo4dataE)
_ZN47_INTERNAL_cfa43aba_16_ReflectionPad_cu_f80051394cuda3std6ranges3__45__cpo4dataE:
	.zero		1
	.type		_ZN47_INTERNAL_cfa43aba_16_ReflectionPad_cu_f80051394cuda3std6ranges3__45__cpo5beginE,@object
	.size		_ZN47_INTERNAL_cfa43aba_16_ReflectionPad_cu_f80051394cuda3std6ranges3__45__cpo5beginE,(_ZN47_INTERNAL_cfa43aba_16_ReflectionPad_cu_f80051394cuda3std3__449_GLOBAL__N__cfa43aba_16_ReflectionPad_cu_f80051396ignoreE - _ZN47_INTERNAL_cfa43aba_16_ReflectionPad_cu_f80051394cuda3std6ranges3__45__cpo5beginE)
_ZN47_INTERNAL_cfa43aba_16_ReflectionPad_cu_f80051394cuda3std6ranges3__45__cpo5beginE:
	.zero		1
	.type		_ZN47_INTERNAL_cfa43aba_16_ReflectionPad_cu_f80051394cuda3std3__449_GLOBAL__N__cfa43aba_16_ReflectionPad_cu_f80051396ignoreE,@object
	.size		_ZN47_INTERNAL_cfa43aba_16_ReflectionPad_cu_f80051394cuda3std3__449_GLOBAL__N__cfa43aba_16_ReflectionPad_cu_f80051396ignoreE,(_ZN47_INTERNAL_cfa43aba_16_ReflectionPad_cu_f80051394cuda3std6ranges3__45__cpo4sizeE - _ZN47_INTERNAL_cfa43aba_16_ReflectionPad_cu_f80051394cuda3std3__449_GLOBAL__N__cfa43aba_16_ReflectionPad_cu_f80051396ignoreE)
_ZN47_INTERNAL_cfa43aba_16_ReflectionPad_cu_f80051394cuda3std3__449_GLOBAL__N__cfa43aba_16_ReflectionPad_cu_f80051396ignoreE:
	.zero		1
	.type		_ZN47_INTERNAL_cfa43aba_16_ReflectionPad_cu_f80051394cuda3std6ranges3__45__cpo4sizeE,@object
	.size		_ZN47_INTERNAL_cfa43aba_16_ReflectionPad_cu_f80051394cuda3std6ranges3__45__cpo4sizeE,(_ZN47_INTERNAL_cfa43aba_16_ReflectionPad_cu_f80051394cuda3std3__45__cpo5beginE - _ZN47_INTERNAL_cfa43aba_16_ReflectionPad_cu_f80051394cuda3std6ranges3__45__cpo4sizeE)
_ZN47_INTERNAL_cfa43aba_16_ReflectionPad_cu_f80051394cuda3std6ranges3__45__cpo4sizeE:
	.zero		1
	.type		_ZN47_INTERNAL_cfa43aba_16_ReflectionPad_cu_f80051394cuda3std3__45__cpo5beginE,@object
	.size		_ZN47_INTERNAL_cfa43aba_16_ReflectionPad_cu_f80051394cuda3std3__45__cpo5beginE,(_ZN47_INTERNAL_cfa43aba_16_ReflectionPad_cu_f80051394cuda3std6ranges3__45__cpo6cbeginE - _ZN47_INTERNAL_cfa43aba_16_ReflectionPad_cu_f80051394cuda3std3__45__cpo5beginE)
_ZN47_INTERNAL_cfa43aba_16_ReflectionPad_cu_f80051394cuda3std3__45__cpo5beginE:
	.zero		1
	.type		_ZN47_INTERNAL_cfa43aba_16_ReflectionPad_cu_f80051394cuda3std6ranges3__45__cpo6cbeginE,@object
	.size		_ZN47_INTERNAL_cfa43aba_16_ReflectionPad_cu_f80051394cuda3std6ranges3__45__cpo6cbeginE,(_ZN47_INTERNAL_cfa43aba_16_ReflectionPad_cu_f80051394cuda3std3__45__cpo6rbeginE - _ZN47_INTERNAL_cfa43aba_16_ReflectionPad_cu_f80051394cuda3std6ranges3__45__cpo6cbeginE)
_ZN47_INTERNAL_cfa43aba_16_ReflectionPad_cu_f80051394cuda3std6ranges3__45__cpo6cbeginE:
	.zero		1
	.type		_ZN47_INTERNAL_cfa43aba_16_ReflectionPad_cu_f80051394cuda3std3__45__cpo6rbeginE,@object
	.size		_ZN47_INTERNAL_cfa43aba_16_ReflectionPad_cu_f80051394cuda3std3__45__cpo6rbeginE,(_ZN47_INTERNAL_cfa43aba_16_ReflectionPad_cu_f80051394cuda3std6ranges3__45__cpo4nextE - _ZN47_INTERNAL_cfa43aba_16_ReflectionPad_cu_f80051394cuda3std3__45__cpo6rbeginE)
_ZN47_INTERNAL_cfa43aba_16_ReflectionPad_cu_f80051394cuda3std3__45__cpo6rbeginE:
	.zero		1
	.type		_ZN47_INTERNAL_cfa43aba_16_ReflectionPad_cu_f80051394cuda3std6ranges3__45__cpo4nextE,@object
	.size		_ZN47_INTERNAL_cfa43aba_16_ReflectionPad_cu_f80051394cuda3std6ranges3__45__cpo4nextE,(_ZN47_INTERNAL_cfa43aba_16_ReflectionPad_cu_f80051394cuda3std6ranges3__45__cpo4swapE - _ZN47_INTERNAL_cfa43aba_16_ReflectionPad_cu_f80051394cuda3std6ranges3__45__cpo4nextE)
_ZN47_INTERNAL_cfa43aba_16_ReflectionPad_cu_f80051394cuda3std6ranges3__45__cpo4nextE:
	.zero		1
	.type		_ZN47_INTERNAL_cfa43aba_16_ReflectionPad_cu_f80051394cuda3std6ranges3__45__cpo4swapE,@object
	.size		_ZN47_INTERNAL_cfa43aba_16_ReflectionPad_cu_f80051394cuda3std6ranges3__45__cpo4swapE,(_ZN47_INTERNAL_cfa43aba_16_ReflectionPad_cu_f80051394cuda3std3__420unreachable_sentinelE - _ZN47_INTERNAL_cfa43aba_16_ReflectionPad_cu_f80051394cuda3std6ranges3__45__cpo4swapE)
_ZN47_INTERNAL_cfa43aba_16_ReflectionPad_cu_f80051394cuda3std6ranges3__45__cpo4swapE:
	.zero		1
	.type		_ZN47_INTERNAL_cfa43aba_16_ReflectionPad_cu_f80051394cuda3std3__420unreachable_sentinelE,@object
	.size		_ZN47_INTERNAL_cfa43aba_16_ReflectionPad_cu_f80051394cuda3std3__420unreachable_sentinelE,(_ZN47_INTERNAL_cfa43aba_16_ReflectionPad_cu_f80051396thrust23THRUST_300001_SM_900_NS6system6detail10sequential3seqE - _ZN47_INTERNAL_cfa43aba_16_ReflectionPad_cu_f80051394cuda3std3__420unreachable_sentinelE)
_ZN47_INTERNAL_cfa43aba_16_ReflectionPad_cu_f80051394cuda3std3__420unreachable_sentinelE:
	.zero		1
	.type		_ZN47_INTERNAL_cfa43aba_16_ReflectionPad_cu_f80051396thrust23THRUST_300001_SM_900_NS6system6detail10sequential3seqE,@object
	.size		_ZN47_INTERNAL_cfa43aba_16_ReflectionPad_cu_f80051396thrust23THRUST_300001_SM_900_NS6system6detail10sequential3seqE,(_ZN47_INTERNAL_cfa43aba_16_ReflectionPad_cu_f80051394cuda3std3__45__cpo4cendE - _ZN47_INTERNAL_cfa43aba_16_ReflectionPad_cu_f80051396thrust23THRUST_300001_SM_900_NS6system6detail10sequential3seqE)
_ZN47_INTERNAL_cfa43aba_16_ReflectionPad_cu_f80051396thrust23THRUST_300001_SM_900_NS6system6detail10sequential3seqE:
	.zero		1
	.type		_ZN47_INTERNAL_cfa43aba_16_ReflectionPad_cu_f80051394cuda3std3__45__cpo4cendE,@object
	.size		_ZN47_INTERNAL_cfa43aba_16_ReflectionPad_cu_f80051394cuda3std3__45__cpo4cendE,(_ZN47_INTERNAL_cfa43aba_16_ReflectionPad_cu_f80051394cuda3std6ranges3__45__cpo9iter_swapE - _ZN47_INTERNAL_cfa43aba_16_ReflectionPad_cu_f80051394cuda3std3__45__cpo4cendE)
_ZN47_INTERNAL_cfa43aba_16_ReflectionPad_cu_f80051394cuda3std3__45__cpo4cendE:
	.zero		1
	.type		_ZN47_INTERNAL_cfa43aba_16_ReflectionPad_cu_f80051394cuda3std6ranges3__45__cpo9iter_swapE,@object
	.size		_ZN47_INTERNAL_cfa43aba_16_ReflectionPad_cu_f80051394cuda3std6ranges3__45__cpo9iter_swapE,(_ZN47_INTERNAL_cfa43aba_16_ReflectionPad_cu_f80051394cuda3std3__45__cpo5crendE - _ZN47_INTERNAL_cfa43aba_16_ReflectionPad_cu_f80051394cuda3std6ranges3__45__cpo9iter_swapE)
_ZN47_INTERNAL_cfa43aba_16_ReflectionPad_cu_f80051394cuda3std6ranges3__45__cpo9iter_swapE:
	.zero		1
	.type		_ZN47_INTERNAL_cfa43aba_16_ReflectionPad_cu_f80051394cuda3std3__45__cpo5crendE,@object
	.size		_ZN47_INTERNAL_cfa43aba_16_ReflectionPad_cu_f80051394cuda3std3__45__cpo5crendE,(_ZN47_INTERNAL_cfa43aba_16_ReflectionPad_cu_f80051394cuda3std6ranges3__45__cpo5cdataE - _ZN47_INTERNAL_cfa43aba_16_ReflectionPad_cu_f80051394cuda3std3__45__cpo5crendE)
_ZN47_INTERNAL_cfa43aba_16_ReflectionPad_cu_f80051394cuda3std3__45__cpo5crendE:
	.zero		1
	.type		_ZN47_INTERNAL_cfa43aba_16_ReflectionPad_cu_f80051394cuda3std6ranges3__45__cpo5cdataE,@object
	.size		_ZN47_INTERNAL_cfa43aba_16_ReflectionPad_cu_f80051394cuda3std6ranges3__45__cpo5cdataE,(_ZN47_INTERNAL_cfa43aba_16_ReflectionPad_cu_f80051394cuda3std6ranges3__45__cpo3endE - _ZN47_INTERNAL_cfa43aba_16_ReflectionPad_cu_f80051394cuda3std6ranges3__45__cpo5cdataE)
_ZN47_INTERNAL_cfa43aba_16_ReflectionPad_cu_f80051394cuda3std6ranges3__45__cpo5cdataE:
	.zero		1
	.type		_ZN47_INTERNAL_cfa43aba_16_ReflectionPad_cu_f80051394cuda3std6ranges3__45__cpo3endE,@object
	.size		_ZN47_INTERNAL_cfa43aba_16_ReflectionPad_cu_f80051394cuda3std6ranges3__45__cpo3endE,(_ZN47_INTERNAL_cfa43aba_16_ReflectionPad_cu_f80051394cuda3std3__419piecewise_constructE - _ZN47_INTERNAL_cfa43aba_16_ReflectionPad_cu_f80051394cuda3std6ranges3__45__cpo3endE)
_ZN47_INTERNAL_cfa43aba_16_ReflectionPad_cu_f80051394cuda3std6ranges3__45__cpo3endE:
	.zero		1
	.type		_ZN47_INTERNAL_cfa43aba_16_ReflectionPad_cu_f80051394cuda3std3__419piecewise_constructE,@object
	.size		_ZN47_INTERNAL_cfa43aba_16_ReflectionPad_cu_f80051394cuda3std3__419piecewise_constructE,(_ZN47_INTERNAL_cfa43aba_16_ReflectionPad_cu_f80051394cuda3std6ranges3__45__cpo5ssizeE - _ZN47_INTERNAL_cfa43aba_16_ReflectionPad_cu_f80051394cuda3std3__419piecewise_constructE)
_ZN47_INTERNAL_cfa43aba_16_ReflectionPad_cu_f80051394cuda3std3__419piecewise_constructE:
	.zero		1
	.type		_ZN47_INTERNAL_cfa43aba_16_ReflectionPad_cu_f80051394cuda3std6ranges3__45__cpo5ssizeE,@object
	.size		_ZN47_INTERNAL_cfa43aba_16_ReflectionPad_cu_f80051394cuda3std6ranges3__45__cpo5ssizeE,(_ZN47_INTERNAL_cfa43aba_16_ReflectionPad_cu_f80051394cuda3std3__45__cpo3endE - _ZN47_INTERNAL_cfa43aba_16_ReflectionPad_cu_f80051394cuda3std6ranges3__45__cpo5ssizeE)
_ZN47_INTERNAL_cfa43aba_16_ReflectionPad_cu_f80051394cuda3std6ranges3__45__cpo5ssizeE:
	.zero		1
	.type		_ZN47_INTERNAL_cfa43aba_16_ReflectionPad_cu_f80051394cuda3std3__45__cpo3endE,@object
	.size		_ZN47_INTERNAL_cfa43aba_16_ReflectionPad_cu_f80051394cuda3std3__45__cpo3endE,(_ZN47_INTERNAL_cfa43aba_16_ReflectionPad_cu_f80051394cuda3std6ranges3__45__cpo4cendE - _ZN47_INTERNAL_cfa43aba_16_ReflectionPad_cu_f80051394cuda3std3__45__cpo3endE)
_ZN47_INTERNAL_cfa43aba_16_ReflectionPad_cu_f80051394cuda3std3__45__cpo3endE:
	.zero		1
	.type		_ZN47_INTERNAL_cfa43aba_16_ReflectionPad_cu_f80051394cuda3std6ranges3__45__cpo4cendE,@object
	.size		_ZN47_INTERNAL_cfa43aba_16_ReflectionPad_cu_f80051394cuda3std6ranges3__45__cpo4cendE,(_ZN47_INTERNAL_cfa43aba_16_ReflectionPad_cu_f80051394cuda3std3__45__cpo4rendE - _ZN47_INTERNAL_cfa43aba_16_ReflectionPad_cu_f80051394cuda3std6ranges3__45__cpo4cendE)
_ZN47_INTERNAL_cfa43aba_16_ReflectionPad_cu_f80051394cuda3std6ranges3__45__cpo4cendE:
	.zero		1
	.type		_ZN47_INTERNAL_cfa43aba_16_ReflectionPad_cu_f80051394cuda3std3__45__cpo4rendE,@object
	.size		_ZN47_INTERNAL_cfa43aba_16_ReflectionPad_cu_f80051394cuda3std3__45__cpo4rendE,(_ZN47_INTERNAL_cfa43aba_16_ReflectionPad_cu_f80051394cuda3std6ranges3__45__cpo4prevE - _ZN47_INTERNAL_cfa43aba_16_ReflectionPad_cu_f80051394cuda3std3__45__cpo4rendE)
_ZN47_INTERNAL_cfa43aba_16_ReflectionPad_cu_f80051394cuda3std3__45__cpo4rendE:
	.zero		1
	.type		_ZN47_INTERNAL_cfa43aba_16_ReflectionPad_cu_f80051394cuda3std6ranges3__45__cpo4prevE,@object
	.size		_ZN47_INTERNAL_cfa43aba_16_ReflectionPad_cu_f80051394cuda3std6ranges3__45__cpo4prevE,(_ZN47_INTERNAL_cfa43aba_16_ReflectionPad_cu_f80051394cuda3std6ranges3__45__cpo9iter_moveE - _ZN47_INTERNAL_cfa43aba_16_ReflectionPad_cu_f80051394cuda3std6ranges3__45__cpo4prevE)
_ZN47_INTERNAL_cfa43aba_16_ReflectionPad_cu_f80051394cuda3std6ranges3__45__cpo4prevE:
	.zero		1
	.type		_ZN47_INTERNAL_cfa43aba_16_ReflectionPad_cu_f80051394cuda3std6ranges3__45__cpo9iter_moveE,@object
	.size		_ZN47_INTERNAL_cfa43aba_16_ReflectionPad_cu_f80051394cuda3std6ranges3__45__cpo9iter_moveE,(.L_13 - _ZN47_INTERNAL_cfa43aba_16_ReflectionPad_cu_f80051394cuda3std6ranges3__45__cpo9iter_moveE)
_ZN47_INTERNAL_cfa43aba_16_ReflectionPad_cu_f80051394cuda3std6ranges3__45__cpo9iter_moveE:
	.zero		1
.L_13:


//--------------------- .nv.constant0._ZN2at6native49_GLOBAL__N__cfa43aba_16_ReflectionPad_cu_f800513936reflection_pad3d_backward_out_kernelIN3c108BFloat16EEEvNS_27GenericPackedTensorAccessorIT_Lm5ENS_16DefaultPtrTraitsElEENS5_IKS6_Lm5ES7_lEElllll --------------------------
	.section	.nv.constant0._ZN2at6native49_GLOBAL__N__cfa43aba_16_ReflectionPad_cu_f800513936reflection_pad3d_backward_out_kernelIN3c108BFloat16EEEvNS_27GenericPackedTensorAccessorIT_Lm5ENS_16DefaultPtrTraitsElEENS5_IKS6_Lm5ES7_lEElllll,"a",@progbits
	.sectionflags	@""
	.align	4
.nv.constant0._ZN2at6native49_GLOBAL__N__cfa43aba_16_ReflectionPad_cu_f800513936reflection_pad3d_backward_out_kernelIN3c108BFloat16EEEvNS_27GenericPackedTensorAccessorIT_Lm5ENS_16DefaultPtrTraitsElEENS5_IKS6_Lm5ES7_lEElllll:
	.zero		744


//--------------------- .nv.constant0._ZN2at6native49_GLOBAL__N__cfa43aba_16_ReflectionPad_cu_f800513936reflection_pad3d_backward_out_kernelIN3c104HalfEEEvNS_27GenericPackedTensorAccessorIT_Lm5ENS_16DefaultPtrTraitsElEENS5_IKS6_Lm5ES7_lEElllll --------------------------
	.section	.nv.constant0._ZN2at6native49_GLOBAL__N__cfa43aba_16_ReflectionPad_cu_f800513936reflection_pad3d_backward_out_kernelIN3c104HalfEEEvNS_27GenericPackedTensorAccessorIT_Lm5ENS_16DefaultPtrTraitsElEENS5_IKS6_Lm5ES7_lEElllll,"a",@progbits
	.sectionflags	@""
	.align	4
.nv.constant0._ZN2at6native49_GLOBAL__N__cfa43aba_16_ReflectionPad_cu_f800513936reflection_pad3d_backward_out_kernelIN3c104HalfEEEvNS_27GenericPackedTensorAccessorIT_Lm5ENS_16DefaultPtrTraitsElEENS5_IKS6_Lm5ES7_lEElllll:
	.zero		744


//--------------------- .nv.constant0._ZN2at6native49_GLOBAL__N__cfa43aba_16_ReflectionPad_cu_f800513936reflection_pad3d_backward_out_kernelIN3c107complexIfEEEEvNS_27GenericPackedTensorAccessorIT_Lm5ENS_16DefaultPtrTraitsElEENS6_IKS7_Lm5ES8_lEElllll --------------------------
	.section	.nv.constant0._ZN2at6native49_GLOBAL__N__cfa43aba_16_ReflectionPad_cu_f800513936reflection_pad3d_backward_out_kernelIN3c107complexIfEEEEvNS_27GenericPackedTensorAccessorIT_Lm5ENS_16DefaultPtrTraitsElEENS6_IKS7_Lm5ES8_lEElllll,"a",@progbits
	.sectionflags	@""
	.align	4
.nv.constant0._ZN2at6native49_GLOBAL__N__cfa43aba_16_ReflectionPad_cu_f800513936reflection_pad3d_backward_out_kernelIN3c107complexIfEEEEvNS_27GenericPackedTensorAccessorIT_Lm5ENS_16DefaultPtrTraitsElEENS6_IKS7_Lm5ES8_lEElllll:
	.zero		744


//--------------------- .nv.constant0._ZN2at6native49_GLOBAL__N__cfa43aba_16_ReflectionPad_cu_f800513936reflection_pad3d_backward_out_kernelIN3c107complexIdEEEEvNS_27GenericPackedTensorAccessorIT_Lm5ENS_16DefaultPtrTraitsElEENS6_IKS7_Lm5ES8_lEElllll --------------------------
	.section	.nv.constant0._ZN2at6native49_GLOBAL__N__cfa43aba_16_ReflectionPad_cu_f800513936reflection_pad3d_backward_out_kernelIN3c107complexIdEEEEvNS_27GenericPackedTensorAccessorIT_Lm5ENS_16DefaultPtrTraitsElEENS6_IKS7_Lm5ES8_lEElllll,"a",@progbits
	.sectionflags	@""
	.align	4
.nv.constant0._ZN2at6native49_GLOBAL__N__cfa43aba_16_ReflectionPad_cu_f800513936reflection_pad3d_backward_out_kernelIN3c107complexIdEEEEvNS_27GenericPackedTensorAccessorIT_Lm5ENS_16DefaultPtrTraitsElEENS6_IKS7_Lm5ES8_lEElllll:
	.zero		744


//--------------------- .nv.constant0._ZN2at6native49_GLOBAL__N__cfa43aba_16_ReflectionPad_cu_f800513936reflection_pad3d_backward_out_kernelIfEEvNS_27GenericPackedTensorAccessorIT_Lm5ENS_16DefaultPtrTraitsElEENS3_IKS4_Lm5ES5_lEElllll --------------------------
	.section	.nv.constant0._ZN2at6native49_GLOBAL__N__cfa43aba_16_ReflectionPad_cu_f800513936reflection_pad3d_backward_out_kernelIfEEvNS_27GenericPackedTensorAccessorIT_Lm5ENS_16DefaultPtrTraitsElEENS3_IKS4_Lm5ES5_lEElllll,"a",@progbits
	.sectionflags	@""
	.align	4
.nv.constant0._ZN2at6native49_GLOBAL__N__cfa43aba_16_ReflectionPad_cu_f800513936reflection_pad3d_backward_out_kernelIfEEvNS_27GenericPackedTensorAccessorIT_Lm5ENS_16DefaultPtrTraitsElEENS3_IKS4_Lm5ES5_lEElllll:
	.zero		744


//--------------------- .nv.constant0._ZN2at6native49_GLOBAL__N__cfa43aba_16_ReflectionPad_cu_f800513936reflection_pad3d_backward_out_kernelIdEEvNS_27GenericPackedTensorAccessorIT_Lm5ENS_16DefaultPtrTraitsElEENS3_IKS4_Lm5ES5_lEElllll --------------------------
	.section	.nv.constant0._ZN2at6native49_GLOBAL__N__cfa43aba_16_ReflectionPad_cu_f800513936reflection_pad3d_backward_out_kernelIdEEvNS_27GenericPackedTensorAccessorIT_Lm5ENS_16DefaultPtrTraitsElEENS3_IKS4_Lm5ES5_lEElllll,"a",@progbits
	.sectionflags	@""
	.align	4
.nv.constant0._ZN2at6native49_GLOBAL__N__cfa43aba_16_ReflectionPad_cu_f800513936reflection_pad3d_backward_out_kernelIdEEvNS_27GenericPackedTensorAccessorIT_Lm5ENS_16DefaultPtrTraitsElEENS3_IKS4_Lm5ES5_lEElllll:
	.zero		744


//--------------------- .nv.constant0._ZN2at6native49_GLOBAL__N__cfa43aba_16_ReflectionPad_cu_f800513927reflection_pad3d_out_kernelIN3c108BFloat16EEEvNS_27GenericPackedTensorAccessorIKT_Lm5ENS_16DefaultPtrTraitsElEENS5_IS6_Lm5ES8_lEElllll --------------------------
	.section	.nv.constant0._ZN2at6native49_GLOBAL__N__cfa43aba_16_ReflectionPad_cu_f800513927reflection_pad3d_out_kernelIN3c108BFloat16EEEvNS_27GenericPackedTensorAccessorIKT_Lm5ENS_16DefaultPtrTraitsElEENS5_IS6_Lm5ES8_lEElllll,"a",@progbits
	.sectionflags	@""
	.align	4
.nv.constant0._ZN2at6native49_GLOBAL__N__cfa43aba_16_ReflectionPad_cu_f800513927reflection_pad3d_out_kernelIN3c108BFloat16EEEvNS_27GenericPackedTensorAccessorIKT_Lm5ENS_16DefaultPtrTraitsElEENS5_IS6_Lm5ES8_lEElllll:
	.zero		744


//--------------------- .nv.constant0._ZN2at6native49_GLOBAL__N__cfa43aba_16_ReflectionPad_cu_f800513927reflection_pad3d_out_kernelIN3c104HalfEEEvNS_27GenericPackedTensorAccessorIKT_Lm5ENS_16DefaultPtrTraitsElEENS5_IS6_Lm5ES8_lEElllll --------------------------
	.section	.nv.constant0._ZN2at6native49_GLOBAL__N__cfa43aba_16_ReflectionPad_cu_f800513927reflection_pad3d_out_kernelIN3c104HalfEEEvNS_27GenericPackedTensorAccessorIKT_Lm5ENS_16DefaultPtrTraitsElEENS5_IS6_Lm5ES8_lEElllll,"a",@progbits
	.sectionflags	@""
	.align	4
.nv.constant0._ZN2at6native49_GLOBAL__N__cfa43aba_16_ReflectionPad_cu_f800513927reflection_pad3d_out_kernelIN3c104HalfEEEvNS_27GenericPackedTensorAccessorIKT_Lm5ENS_16DefaultPtrTraitsElEENS5_IS6_Lm5ES8_lEElllll:
	.zero		744


//--------------------- .nv.constant0._ZN2at6native49_GLOBAL__N__cfa43aba_16_ReflectionPad_cu_f800513927reflection_pad3d_out_kernelIN3c107complexIfEEEEvNS_27GenericPackedTensorAccessorIKT_Lm5ENS_16DefaultPtrTraitsElEENS6_IS7_Lm5ES9_lEElllll --------------------------
	.section	.nv.constant0._ZN2at6native49_GLOBAL__N__cfa43aba_16_ReflectionPad_cu_f800513927reflection_pad3d_out_kernelIN3c107complexIfEEEEvNS_27GenericPackedTensorAccessorIKT_Lm5ENS_16DefaultPtrTraitsElEENS6_IS7_Lm5ES9_lEElllll,"a",@progbits
	.sectionflags	@""
	.align	4
.nv.constant0._ZN2at6native49_GLOBAL__N__cfa43aba_16_ReflectionPad_cu_f800513927reflection_pad3d_out_kernelIN3c107complexIfEEEEvNS_27GenericPackedTensorAccessorIKT_Lm5ENS_16DefaultPtrTraitsElEENS6_IS7_Lm5ES9_lEElllll:
	.zero		744


//--------------------- .nv.constant0._ZN2at6native49_GLOBAL__N__cfa43aba_16_ReflectionPad_cu_f800513927reflection_pad3d_out_kernelIN3c107complexIdEEEEvNS_27GenericPackedTensorAccessorIKT_Lm5ENS_16DefaultPtrTraitsElEENS6_IS7_Lm5ES9_lEElllll --------------------------
	.section	.nv.constant0._ZN2at6native49_GLOBAL__N__cfa43aba_16_ReflectionPad_cu_f800513927reflection_pad3d_out_kernelIN3c107complexIdEEEEvNS_27GenericPackedTensorAccessorIKT_Lm5ENS_16DefaultPtrTraitsElEENS6_IS7_Lm5ES9_lEElllll,"a",@progbits
	.sectionflags	@""
	.align	4
.nv.constant0._ZN2at6native49_GLOBAL__N__cfa43aba_16_ReflectionPad_cu_f800513927reflection_pad3d_out_kernelIN3c107complexIdEEEEvNS_27GenericPackedTensorAccessorIKT_Lm5ENS_16DefaultPtrTraitsElEENS6_IS7_Lm5ES9_lEElllll:
	.zero		744


//--------------------- .nv.constant0._ZN2at6native49_GLOBAL__N__cfa43aba_16_ReflectionPad_cu_f800513927reflection_pad3d_out_kernelIfEEvNS_27GenericPackedTensorAccessorIKT_Lm5ENS_16DefaultPtrTraitsElEENS3_IS4_Lm5ES6_lEElllll --------------------------
	.section	.nv.constant0._ZN2at6native49_GLOBAL__N__cfa43aba_16_ReflectionPad_cu_f800513927reflection_pad3d_out_kernelIfEEvNS_27GenericPackedTensorAccessorIKT_Lm5ENS_16DefaultPtrTraitsElEENS3_IS4_Lm5ES6_lEElllll,"a",@progbits
	.sectionflags	@""
	.align	4
.nv.constant0._ZN2at6native49_GLOBAL__N__cfa43aba_16_ReflectionPad_cu_f800513927reflection_pad3d_out_kernelIfEEvNS_27GenericPackedTensorAccessorIKT_Lm5ENS_16DefaultPtrTraitsElEENS3_IS4_Lm5ES6_lEElllll:
	.zero		744


//--------------------- .nv.constant0._ZN2at6native49_GLOBAL__N__cfa43aba_16_ReflectionPad_cu_f800513927reflection_pad3d_out_kernelIdEEvNS_27GenericPackedTensorAccessorIKT_Lm5ENS_16DefaultPtrTraitsElEENS3_IS4_Lm5ES6_lEElllll --------------------------
	.section	.nv.constant0._ZN2at6native49_GLOBAL__N__cfa43aba_16_ReflectionPad_cu_f800513927reflection_pad3d_out_kernelIdEEvNS_27GenericPackedTensorAccessorIKT_Lm5ENS_16DefaultPtrTraitsElEENS3_IS4_Lm5ES6_lEElllll,"a",@progbits
	.sectionflags	@""
	.align	4
.nv.constant0._ZN2at6native49_GLOBAL__N__cfa43aba_16_ReflectionPad_cu_f800513927reflection_pad3d_out_kernelIdEEvNS_27GenericPackedTensorAccessorIKT_Lm5ENS_16DefaultPtrTraitsElEENS3_IS4_Lm5ES6_lEElllll:
	.zero		744


//--------------------- .nv.constant0._ZN2at6native49_GLOBAL__N__cfa43aba_16_ReflectionPad_cu_f800513927reflection_pad3d_out_kernelIsEEvNS_27GenericPackedTensorAccessorIKT_Lm5ENS_16DefaultPtrTraitsElEENS3_IS4_Lm5ES6_lEElllll --------------------------
	.section	.nv.constant0._ZN2at6native49_GLOBAL__N__cfa43aba_16_ReflectionPad_cu_f800513927reflection_pad3d_out_kernelIsEEvNS_27GenericPackedTensorAccessorIKT_Lm5ENS_16DefaultPtrTraitsElEENS3_IS4_Lm5ES6_lEElllll,"a",@progbits
	.sectionflags	@""
	.align	4
.nv.constant0._ZN2at6native49_GLOBAL__N__cfa43aba_16_ReflectionPad_cu_f800513927reflection_pad3d_out_kernelIsEEvNS_27GenericPackedTensorAccessorIKT_Lm5ENS_16DefaultPtrTraitsElEENS3_IS4_Lm5ES6_lEElllll:
	.zero		744


//--------------------- .nv.constant0._ZN2at6native49_GLOBAL__N__cfa43aba_16_ReflectionPad_cu_f800513927reflection_pad3d_out_kernelIlEEvNS_27GenericPackedTensorAccessorIKT_Lm5ENS_16DefaultPtrTraitsElEENS3_IS4_Lm5ES6_lEElllll --------------------------
	.section	.nv.constant0._ZN2at6native49_GLOBAL__N__cfa43aba_16_ReflectionPad_cu_f800513927reflection_pad3d_out_kernelIlEEvNS_27GenericPackedTensorAccessorIKT_Lm5ENS_16DefaultPtrTraitsElEENS3_IS4_Lm5ES6_lEElllll,"a",@progbits
	.sectionflags	@""
	.align	4
.nv.constant0._ZN2at6native49_GLOBAL__N__cfa43aba_16_ReflectionPad_cu_f800513927reflection_pad3d_out_kernelIlEEvNS_27GenericPackedTensorAccessorIKT_Lm5ENS_16DefaultPtrTraitsElEENS3_IS4_Lm5ES6_lEElllll:
	.zero		744


//--------------------- .nv.constant0._ZN2at6native49_GLOBAL__N__cfa43aba_16_ReflectionPad_cu_f800513927reflection_pad3d_out_kernelIiEEvNS_27GenericPackedTensorAccessorIKT_Lm5ENS_16DefaultPtrTraitsElEENS3_IS4_Lm5ES6_lEElllll --------------------------
	.section	.nv.constant0._ZN2at6native49_GLOBAL__N__cfa43aba_16_ReflectionPad_cu_f800513927reflection_pad3d_out_kernelIiEEvNS_27GenericPackedTensorAccessorIKT_Lm5ENS_16DefaultPtrTraitsElEENS3_IS4_Lm5ES6_lEElllll,"a",@progbits
	.sectionflags	@""
	.align	4
.nv.constant0._ZN2at6native49_GLOBAL__N__cfa43aba_16_ReflectionPad_cu_f800513927reflection_pad3d_out_kernelIiEEvNS_27GenericPackedTensorAccessorIKT_Lm5ENS_16DefaultPtrTraitsElEENS3_IS4_Lm5ES6_lEElllll:
	.zero		744


//--------------------- .nv.constant0._ZN2at6native49_GLOBAL__N__cfa43aba_16_ReflectionPad_cu_f800513927reflection_pad3d_out_kernelIaEEvNS_27GenericPackedTensorAccessorIKT_Lm5ENS_16DefaultPtrTraitsElEENS3_IS4_Lm5ES6_lEElllll --------------------------
	.section	.nv.constant0._ZN2at6native49_GLOBAL__N__cfa43aba_16_ReflectionPad_cu_f800513927reflection_pad3d_out_kernelIaEEvNS_27GenericPackedTensorAccessorIKT_Lm5ENS_16DefaultPtrTraitsElEENS3_IS4_Lm5ES6_lEElllll,"a",@progbits
	.sectionflags	@""
	.align	4
.nv.constant0._ZN2at6native49_GLOBAL__N__cfa43aba_16_ReflectionPad_cu_f800513927reflection_pad3d_out_kernelIaEEvNS_27GenericPackedTensorAccessorIKT_Lm5ENS_16DefaultPtrTraitsElEENS3_IS4_Lm5ES6_lEElllll:
	.zero		744


//--------------------- .nv.constant0._ZN2at6native49_GLOBAL__N__cfa43aba_16_ReflectionPad_cu_f800513927reflection_pad3d_out_kernelIhEEvNS_27GenericPackedTensorAccessorIKT_Lm5ENS_16DefaultPtrTraitsElEENS3_IS4_Lm5ES6_lEElllll --------------------------
	.section	.nv.constant0._ZN2at6native49_GLOBAL__N__cfa43aba_16_ReflectionPad_cu_f800513927reflection_pad3d_out_kernelIhEEvNS_27GenericPackedTensorAccessorIKT_Lm5ENS_16DefaultPtrTraitsElEENS3_IS4_Lm5ES6_lEElllll,"a",@progbits
	.sectionflags	@""
	.align	4
.nv.constant0._ZN2at6native49_GLOBAL__N__cfa43aba_16_ReflectionPad_cu_f800513927reflection_pad3d_out_kernelIhEEvNS_27GenericPackedTensorAccessorIKT_Lm5ENS_16DefaultPtrTraitsElEENS3_IS4_Lm5ES6_lEElllll:
	.zero		744


//--------------------- .nv.constant0._ZN2at6native49_GLOBAL__N__cfa43aba_16_ReflectionPad_cu_f800513936reflection_pad1d_backward_out_kernelIN3c108BFloat16EEEvPT_PKS5_lll --------------------------
	.section	.nv.constant0._ZN2at6native49_GLOBAL__N__cfa43aba_16_ReflectionPad_cu_f800513936reflection_pad1d_backward_out_kernelIN3c108BFloat16EEEvPT_PKS5_lll,"a",@progbits
	.sectionflags	@""
	.align	4
.nv.constant0._ZN2at6native49_GLOBAL__N__cfa43aba_16_ReflectionPad_cu_f800513936reflection_pad1d_backward_out_kernelIN3c108BFloat16EEEvPT_PKS5_lll:
	.zero		568


//--------------------- .nv.constant0._ZN2at6native49_GLOBAL__N__cfa43aba_16_ReflectionPad_cu_f800513936reflection_pad1d_backward_out_kernelIN3c104HalfEEEvPT_PKS5_lll --------------------------
	.section	.nv.constant0._ZN2at6native49_GLOBAL__N__cfa43aba_16_ReflectionPad_cu_f800513936reflection_pad1d_backward_out_kernelIN3c104HalfEEEvPT_PKS5_lll,"a",@progbits
	.sectionflags	@""
	.align	4
.nv.constant0._ZN2at6native49_GLOBAL__N__cfa43aba_16_ReflectionPad_cu_f800513936reflection_pad1d_backward_out_kernelIN3c104HalfEEEvPT_PKS5_lll:
	.zero		568


//--------------------- .nv.constant0._ZN2at6native49_GLOBAL__N__cfa43aba_16_ReflectionPad_cu_f800513936reflection_pad1d_backward_out_kernelIN3c107complexIfEEEEvPT_PKS6_lll --------------------------
	.section	.nv.constant0._ZN2at6native49_GLOBAL__N__cfa43aba_16_ReflectionPad_cu_f800513936reflection_pad1d_backward_out_kernelIN3c107complexIfEEEEvPT_PKS6_lll,"a",@progbits
	.sectionflags	@""
	.align	4
.nv.constant0._ZN2at6native49_GLOBAL__N__cfa43aba_16_ReflectionPad_cu_f800513936reflection_pad1d_backward_out_kernelIN3c107complexIfEEEEvPT_PKS6_lll:
	.zero		568


//--------------------- .nv.constant0._ZN2at6native49_GLOBAL__N__cfa43aba_16_ReflectionPad_cu_f800513936reflection_pad1d_backward_out_kernelIN3c107complexIdEEEEvPT_PKS6_lll --------------------------
	.section	.nv.constant0._ZN2at6native49_GLOBAL__N__cfa43aba_16_ReflectionPad_cu_f800513936reflection_pad1d_backward_out_kernelIN3c107complexIdEEEEvPT_PKS6_lll,"a",@progbits
	.sectionflags	@""
	.align	4
.nv.constant0._ZN2at6native49_GLOBAL__N__cfa43aba_16_ReflectionPad_cu_f800513936reflection_pad1d_backward_out_kernelIN3c107complexIdEEEEvPT_PKS6_lll:
	.zero		568


//--------------------- .nv.constant0._ZN2at6native49_GLOBAL__N__cfa43aba_16_ReflectionPad_cu_f800513936reflection_pad1d_backward_out_kernelIfEEvPT_PKS3_lll --------------------------
	.section	.nv.constant0._ZN2at6native49_GLOBAL__N__cfa43aba_16_ReflectionPad_cu_f800513936reflection_pad1d_backward_out_kernelIfEEvPT_PKS3_lll,"a",@progbits
	.sectionflags	@""
	.align	4
.nv.constant0._ZN2at6native49_GLOBAL__N__cfa43aba_16_ReflectionPad_cu_f800513936reflection_pad1d_backward_out_kernelIfEEvPT_PKS3_lll:
	.zero		568


//--------------------- .nv.constant0._ZN2at6native49_GLOBAL__N__cfa43aba_16_ReflectionPad_cu_f800513936reflection_pad1d_backward_out_kernelIdEEvPT_PKS3_lll --------------------------
	.section	.nv.constant0._ZN2at6native49_GLOBAL__N__cfa43aba_16_ReflectionPad_cu_f800513936reflection_pad1d_backward_out_kernelIdEEvPT_PKS3_lll,"a",@progbits
	.sectionflags	@""
	.align	4
.nv.constant0._ZN2at6native49_GLOBAL__N__cfa43aba_16_ReflectionPad_cu_f800513936reflection_pad1d_backward_out_kernelIdEEvPT_PKS3_lll:
	.zero		568


//--------------------- .nv.constant0._ZN2at6native49_GLOBAL__N__cfa43aba_16_ReflectionPad_cu_f800513921reflection_pad1d_flatIN3c108BFloat16EEEvPKT_PS5_lllll --------------------------
	.section	.nv.constant0._ZN2at6native49_GLOBAL__N__cfa43aba_16_ReflectionPad_cu_f800513921reflection_pad1d_flatIN3c108BFloat16EEEvPKT_PS5_lllll,"a",@progbits
	.sectionflags	@""
	.align	4
.nv.constant0._ZN2at6native49_GLOBAL__N__cfa43aba_16_ReflectionPad_cu_f800513921reflection_pad1d_flatIN3c108BFloat16EEEvPKT_PS5_lllll:
	.zero		584


//--------------------- .nv.constant0._ZN2at6native49_GLOBAL__N__cfa43aba_16_ReflectionPad_cu_f800513927reflection_pad1d_out_kernelIN3c108BFloat16EEEvPKT_PS5_lll --------------------------
	.section	.nv.constant0._ZN2at6native49_GLOBAL__N__cfa43aba_16_ReflectionPad_cu_f800513927reflection_pad1d_out_kernelIN3c108BFloat16EEEvPKT_PS5_lll,"a",@progbits
	.sectionflags	@""
	.align	4
.nv.constant0._ZN2at6native49_GLOBAL__N__cfa43aba_16_ReflectionPad_cu_f800513927reflection_pad1d_out_kernelIN3c108BFloat16EEEvPKT_PS5_lll:
	.zero		568


//--------------------- .nv.constant0._ZN2at6native49_GLOBAL__N__cfa43aba_16_ReflectionPad_cu_f800513921reflection_pad1d_flatIN3c104HalfEEEvPKT_PS5_lllll --------------------------
	.section	.nv.constant0._ZN2at6native49_GLOBAL__N__cfa43aba_16_ReflectionPad_cu_f800513921reflection_pad1d_flatIN3c104HalfEEEvPKT_PS5_lllll,"a",@progbits
	.sectionflags	@""
	.align	4
.nv.constant0._ZN2at6native49_GLOBAL__N__cfa43aba_16_ReflectionPad_cu_f800513921reflection_pad1d_flatIN3c104HalfEEEvPKT_PS5_lllll:
	.zero		584


//--------------------- .nv.constant0._ZN2at6native49_GLOBAL__N__cfa43aba_16_ReflectionPad_cu_f800513927reflection_pad1d_out_kernelIN3c104HalfEEEvPKT_PS5_lll --------------------------
	.section	.nv.constant0._ZN2at6native49_GLOBAL__N__cfa43aba_16_ReflectionPad_cu_f800513927reflection_pad1d_out_kernelIN3c104HalfEEEvPKT_PS5_lll,"a",@progbits
	.sectionflags	@""
	.align	4
.nv.constant0._ZN2at6native49_GLOBAL__N__cfa43aba_16_ReflectionPad_cu_f800513927reflection_pad1d_out_kernelIN3c104HalfEEEvPKT_PS5_lll:
	.zero		568


//--------------------- .nv.constant0._ZN2at6native49_GLOBAL__N__cfa43aba_16_ReflectionPad_cu_f800513921reflection_pad1d_flatIN3c107complexIfEEEEvPKT_PS6_lllll --------------------------
	.section	.nv.constant0._ZN2at6native49_GLOBAL__N__cfa43aba_16_ReflectionPad_cu_f800513921reflection_pad1d_flatIN3c107complexIfEEEEvPKT_PS6_lllll,"a",@progbits
	.sectionflags	@""
	.align	4
.nv.constant0._ZN2at6native49_GLOBAL__N__cfa43aba_16_ReflectionPad_cu_f800513921reflection_pad1d_flatIN3c107complexIfEEEEvPKT_PS6_lllll:
	.zero		584


//--------------------- .nv.constant0._ZN2at6native49_GLOBAL__N__cfa43aba_16_ReflectionPad_cu_f800513927reflection_pad1d_out_kernelIN3c107complexIfEEEEvPKT_PS6_lll --------------------------
	.section	.nv.constant0._ZN2at6native49_GLOBAL__N__cfa43aba_16_ReflectionPad_cu_f800513927reflection_pad1d_out_kernelIN3c107complexIfEEEEvPKT_PS6_lll,"a",@progbits
	.sectionflags	@""
	.align	4
.nv.constant0._ZN2at6native49_GLOBAL__N__cfa43aba_16_ReflectionPad_cu_f800513927reflection_pad1d_out_kernelIN3c107complexIfEEEEvPKT_PS6_lll:
	.zero		568


//--------------------- .nv.constant0._ZN2at6native49_GLOBAL__N__cfa43aba_16_ReflectionPad_cu_f800513921reflection_pad1d_flatIN3c107complexIdEEEEvPKT_PS6_lllll --------------------------
	.section	.nv.constant0._ZN2at6native49_GLOBAL__N__cfa43aba_16_ReflectionPad_cu_f800513921reflection_pad1d_flatIN3c107complexIdEEEEvPKT_PS6_lllll,"a",@progbits
	.sectionflags	@""
	.align	4
.nv.constant0._ZN2at6native49_GLOBAL__N__cfa43aba_16_ReflectionPad_cu_f800513921reflection_pad1d_flatIN3c107complexIdEEEEvPKT_PS6_lllll:
	.zero		584


//--------------------- .nv.constant0._ZN2at6native49_GLOBAL__N__cfa43aba_16_ReflectionPad_cu_f800513927reflection_pad1d_out_kernelIN3c107complexIdEEEEvPKT_PS6_lll --------------------------
	.section	.nv.constant0._ZN2at6native49_GLOBAL__N__cfa43aba_16_ReflectionPad_cu_f800513927reflection_pad1d_out_kernelIN3c107complexIdEEEEvPKT_PS6_lll,"a",@progbits
	.sectionflags	@""
	.align	4
.nv.constant0._ZN2at6native49_GLOBAL__N__cfa43aba_16_ReflectionPad_cu_f800513927reflection_pad1d_out_kernelIN3c107complexIdEEEEvPKT_PS6_lll:
	.zero		568


//--------------------- .nv.constant0._ZN2at6native49_GLOBAL__N__cfa43aba_16_ReflectionPad_cu_f800513921reflection_pad1d_flatIfEEvPKT_PS3_lllll --------------------------
	.section	.nv.constant0._ZN2at6native49_GLOBAL__N__cfa43aba_16_ReflectionPad_cu_f800513921reflection_pad1d_flatIfEEvPKT_PS3_lllll,"a",@progbits
	.sectionflags	@""
	.align	4
.nv.constant0._ZN2at6native49_GLOBAL__N__cfa43aba_16_ReflectionPad_cu_f800513921reflection_pad1d_flatIfEEvPKT_PS3_lllll:
	.zero		584


//--------------------- .nv.constant0._ZN2at6native49_GLOBAL__N__cfa43aba_16_ReflectionPad_cu_f800513927reflection_pad1d_out_kernelIfEEvPKT_PS3_lll --------------------------
	.section	.nv.constant0._ZN2at6native49_GLOBAL__N__cfa43aba_16_ReflectionPad_cu_f800513927reflection_pad1d_out_kernelIfEEvPKT_PS3_lll,"a",@progbits
	.sectionflags	@""
	.align	4
.nv.constant0._ZN2at6native49_GLOBAL__N__cfa43aba_16_ReflectionPad_cu_f800513927reflection_pad1d_out_kernelIfEEvPKT_PS3_lll:
	.zero		568


//--------------------- .nv.constant0._ZN2at6native49_GLOBAL__N__cfa43aba_16_ReflectionPad_cu_f800513921reflection_pad1d_flatIdEEvPKT_PS3_lllll --------------------------
	.section	.nv.constant0._ZN2at6native49_GLOBAL__N__cfa43aba_16_ReflectionPad_cu_f800513921reflection_pad1d_flatIdEEvPKT_PS3_lllll,"a",@progbits
	.sectionflags	@""
	.align	4
.nv.constant0._ZN2at6native49_GLOBAL__N__cfa43aba_16_ReflectionPad_cu_f800513921reflection_pad1d_flatIdEEvPKT_PS3_lllll:
	.zero		584


//--------------------- .nv.constant0._ZN2at6native49_GLOBAL__N__cfa43aba_16_ReflectionPad_cu_f800513927reflection_pad1d_out_kernelIdEEvPKT_PS3_lll --------------------------
	.section	.nv.constant0._ZN2at6native49_GLOBAL__N__cfa43aba_16_ReflectionPad_cu_f800513927reflection_pad1d_out_kernelIdEEvPKT_PS3_lll,"a",@progbits
	.sectionflags	@""
	.align	4
.nv.constant0._ZN2at6native49_GLOBAL__N__cfa43aba_16_ReflectionPad_cu_f800513927reflection_pad1d_out_kernelIdEEvPKT_PS3_lll:
	.zero		568


//--------------------- .nv.constant0._ZN2at6native49_GLOBAL__N__cfa43aba_16_ReflectionPad_cu_f800513921reflection_pad1d_flatIsEEvPKT_PS3_lllll --------------------------
	.section	.nv.constant0._ZN2at6native49_GLOBAL__N__cfa43aba_16_ReflectionPad_cu_f800513921reflection_pad1d_flatIsEEvPKT_PS3_lllll,"a",@progbits
	.sectionflags	@""
	.align	4
.nv.constant0._ZN2at6native49_GLOBAL__N__cfa43aba_16_ReflectionPad_cu_f800513921reflection_pad1d_flatIsEEvPKT_PS3_lllll:
	.zero		584


//--------------------- .nv.constant0._ZN2at6native49_GLOBAL__N__cfa43aba_16_ReflectionPad_cu_f800513927reflection_pad1d_out_kernelIsEEvPKT_PS3_lll --------------------------
	.section	.nv.constant0._ZN2at6native49_GLOBAL__N__cfa43aba_16_ReflectionPad_cu_f800513927reflection_pad1d_out_kernelIsEEvPKT_PS3_lll,"a",@progbits
	.sectionflags	@""
	.align	4
.nv.constant0._ZN2at6native49_GLOBAL__N__cfa43aba_16_ReflectionPad_cu_f800513927reflection_pad1d_out_kernelIsEEvPKT_PS3_lll:
	.zero		568


//--------------------- .nv.constant0._ZN2at6native49_GLOBAL__N__cfa43aba_16_ReflectionPad_cu_f800513921reflection_pad1d_flatIlEEvPKT_PS3_lllll --------------------------
	.section	.nv.constant0._ZN2at6native49_GLOBAL__N__cfa43aba_16_ReflectionPad_cu_f800513921reflection_pad1d_flatIlEEvPKT_PS3_lllll,"a",@progbits
	.sectionflags	@""
	.align	4
.nv.constant0._ZN2at6native49_GLOBAL__N__cfa43aba_16_ReflectionPad_cu_f800513921reflection_pad1d_flatIlEEvPKT_PS3_lllll:
	.zero		584


//--------------------- .nv.constant0._ZN2at6native49_GLOBAL__N__cfa43aba_16_ReflectionPad_cu_f800513927reflection_pad1d_out_kernelIlEEvPKT_PS3_lll --------------------------
	.section	.nv.constant0._ZN2at6native49_GLOBAL__N__cfa43aba_16_ReflectionPad_cu_f800513927reflection_pad1d_out_kernelIlEEvPKT_PS3_lll,"a",@progbits
	.sectionflags	@""
	.align	4
.nv.constant0._ZN2at6native49_GLOBAL__N__cfa43aba_16_ReflectionPad_cu_f800513927reflection_pad1d_out_kernelIlEEvPKT_PS3_lll:
	.zero		568


//--------------------- .nv.constant0._ZN2at6native49_GLOBAL__N__cfa43aba_16_ReflectionPad_cu_f800513921reflection_pad1d_flatIiEEvPKT_PS3_lllll --------------------------
	.section	.nv.constant0._ZN2at6native49_GLOBAL__N__cfa43aba_16_ReflectionPad_cu_f800513921reflection_pad1d_flatIiEEvPKT_PS3_lllll,"a",@progbits
	.sectionflags	@""
	.align	4
.nv.constant0._ZN2at6native49_GLOBAL__N__cfa43aba_16_ReflectionPad_cu_f800513921reflection_pad1d_flatIiEEvPKT_PS3_lllll:
	.zero		584


//--------------------- .nv.constant0._ZN2at6native49_GLOBAL__N__cfa43aba_16_ReflectionPad_cu_f800513927reflection_pad1d_out_kernelIiEEvPKT_PS3_lll --------------------------
	.section	.nv.constant0._ZN2at6native49_GLOBAL__N__cfa43aba_16_ReflectionPad_cu_f800513927reflection_pad1d_out_kernelIiEEvPKT_PS3_lll,"a",@progbits
	.sectionflags	@""
	.align	4
.nv.constant0._ZN2at6native49_GLOBAL__N__cfa43aba_16_ReflectionPad_cu_f800513927reflection_pad1d_out_kernelIiEEvPKT_PS3_lll:
	.zero		568


//--------------------- .nv.constant0._ZN2at6native49_GLOBAL__N__cfa43aba_16_ReflectionPad_cu_f800513921reflection_pad1d_flatIaEEvPKT_PS3_lllll --------------------------
	.section	.nv.constant0._ZN2at6native49_GLOBAL__N__cfa43aba_16_ReflectionPad_cu_f800513921reflection_pad1d_flatIaEEvPKT_PS3_lllll,"a",@progbits
	.sectionflags	@""
	.align	4
.nv.constant0._ZN2at6native49_GLOBAL__N__cfa43aba_16_ReflectionPad_cu_f800513921reflection_pad1d_flatIaEEvPKT_PS3_lllll:
	.zero		584


//--------------------- .nv.constant0._ZN2at6native49_GLOBAL__N__cfa43aba_16_ReflectionPad_cu_f800513927reflection_pad1d_out_kernelIaEEvPKT_PS3_lll --------------------------
	.section	.nv.constant0._ZN2at6native49_GLOBAL__N__cfa43aba_16_ReflectionPad_cu_f800513927reflection_pad1d_out_kernelIaEEvPKT_PS3_lll,"a",@progbits
	.sectionflags	@""
	.align	4
.nv.constant0._ZN2at6native49_GLOBAL__N__cfa43aba_16_ReflectionPad_cu_f800513927reflection_pad1d_out_kernelIaEEvPKT_PS3_lll:
	.zero		568


//--------------------- .nv.constant0._ZN2at6native49_GLOBAL__N__cfa43aba_16_ReflectionPad_cu_f800513921reflection_pad1d_flatIhEEvPKT_PS3_lllll --------------------------
	.section	.nv.constant0._ZN2at6native49_GLOBAL__N__cfa43aba_16_ReflectionPad_cu_f800513921reflection_pad1d_flatIhEEvPKT_PS3_lllll,"a",@progbits
	.sectionflags	@""
	.align	4
.nv.constant0._ZN2at6native49_GLOBAL__N__cfa43aba_16_ReflectionPad_cu_f800513921reflection_pad1d_flatIhEEvPKT_PS3_lllll:
	.zero		584


//--------------------- .nv.constant0._ZN2at6native49_GLOBAL__N__cfa43aba_16_ReflectionPad_cu_f800513927reflection_pad1d_out_kernelIhEEvPKT_PS3_lll --------------------------
	.section	.nv.constant0._ZN2at6native49_GLOBAL__N__cfa43aba_16_ReflectionPad_cu_f800513927reflection_pad1d_out_kernelIhEEvPKT_PS3_lll,"a",@progbits
	.sectionflags	@""
	.align	4
.nv.constant0._ZN2at6native49_GLOBAL__N__cfa43aba_16_ReflectionPad_cu_f800513927reflection_pad1d_out_kernelIhEEvPKT_PS3_lll:
	.zero		568


//--------------------- .nv.constant0._ZN2at6native49_GLOBAL__N__cfa43aba_16_ReflectionPad_cu_f800513936reflection_pad2d_backward_out_kernelIN3c108BFloat16EEEvPT_PKS5_lliiiiiii --------------------------
	.section	.nv.constant0._ZN2at6native49_GLOBAL__N__cfa43aba_16_ReflectionPad_cu_f800513936reflection_pad2d_backward_out_kernelIN3c108BFloat16EEEvPT_PKS5_lliiiiiii,"a",@progbits
	.sectionflags	@""
	.align	4
.nv.constant0._ZN2at6native49_GLOBAL__N__cfa43aba_16_ReflectionPad_cu_f800513936reflection_pad2d_backward_out_kernelIN3c108BFloat16EEEvPT_PKS5_lliiiiiii:
	.zero		588


//--------------------- .nv.constant0._ZN2at6native49_GLOBAL__N__cfa43aba_16_ReflectionPad_cu_f800513940reflection_pad2d_backward_det_out_kernelIN3c108BFloat16EEEvPT_PKS5_lliiiiiii --------------------------
	.section	.nv.constant0._ZN2at6native49_GLOBAL__N__cfa43aba_16_ReflectionPad_cu_f800513940reflection_pad2d_backward_det_out_kernelIN3c108BFloat16EEEvPT_PKS5_lliiiiiii,"a",@progbits
	.sectionflags	@""
	.align	4
.nv.constant0._ZN2at6native49_GLOBAL__N__cfa43aba_16_ReflectionPad_cu_f800513940reflection_pad2d_backward_det_out_kernelIN3c108BFloat16EEEvPT_PKS5_lliiiiiii:
	.zero		588


//--------------------- .nv.constant0._ZN2at6native49_GLOBAL__N__cfa43aba_16_ReflectionPad_cu_f800513936reflection_pad2d_backward_out_kernelIN3c104HalfEEEvPT_PKS5_lliiiiiii --------------------------
	.section	.nv.constant0._ZN2at6native49_GLOBAL__N__cfa43aba_16_ReflectionPad_cu_f800513936reflection_pad2d_backward_out_kernelIN3c104HalfEEEvPT_PKS5_lliiiiiii,"a",@progbits
	.sectionflags	@""
	.align	4
.nv.constant0._ZN2at6native49_GLOBAL__N__cfa43aba_16_ReflectionPad_cu_f800513936reflection_pad2d_backward_out_kernelIN3c104HalfEEEvPT_PKS5_lliiiiiii:
	.zero		588


//--------------------- .nv.constant0._ZN2at6native49_GLOBAL__N__cfa43aba_16_ReflectionPad_cu_f800513940reflection_pad2d_backward_det_out_kernelIN3c104HalfEEEvPT_PKS5_lliiiiiii --------------------------
	.section	.nv.constant0._ZN2at6native49_GLOBAL__N__cfa43aba_16_ReflectionPad_cu_f800513940reflection_pad2d_backward_det_out_kernelIN3c104HalfEEEvPT_PKS5_lliiiiiii,"a",@progbits
	.sectionflags	@""
	.align	4
.nv.constant0._ZN2at6native49_GLOBAL__N__cfa43aba_16_ReflectionPad_cu_f800513940reflection_pad2d_backward_det_out_kernelIN3c104HalfEEEvPT_PKS5_lliiiiiii:
	.zero		588


//--------------------- .nv.constant0._ZN2at6native49_GLOBAL__N__cfa43aba_16_ReflectionPad_cu_f800513936reflection_pad2d_backward_out_kernelIN3c107complexIfEEEEvPT_PKS6_lliiiiiii --------------------------
	.section	.nv.constant0._ZN2at6native49_GLOBAL__N__cfa43aba_16_ReflectionPad_cu_f800513936reflection_pad2d_backward_out_kernelIN3c107complexIfEEEEvPT_PKS6_lliiiiiii,"a",@progbits
	.sectionflags	@""
	.align	4
.nv.constant0._ZN2at6native49_GLOBAL__N__cfa43aba_16_ReflectionPad_cu_f800513936reflection_pad2d_backward_out_kernelIN3c107complexIfEEEEvPT_PKS6_lliiiiiii:
	.zero		588


//--------------------- .nv.constant0._ZN2at6native49_GLOBAL__N__cfa43aba_16_ReflectionPad_cu_f800513940reflection_pad2d_backward_det_out_kernelIN3c107complexIfEEEEvPT_PKS6_lliiiiiii --------------------------
	.section	.nv.constant0._ZN2at6native49_GLOBAL__N__cfa43aba_16_ReflectionPad_cu_f800513940reflection_pad2d_backward_det_out_kernelIN3c107complexIfEEEEvPT_PKS6_lliiiiiii,"a",@progbits
	.sectionflags	@""
	.align	4
.nv.constant0._ZN2at6native49_GLOBAL__N__cfa43aba_16_ReflectionPad_cu_f800513940reflection_pad2d_backward_det_out_kernelIN3c107complexIfEEEEvPT_PKS6_lliiiiiii:
	.zero		588


//--------------------- .nv.constant0._ZN2at6native49_GLOBAL__N__cfa43aba_16_ReflectionPad_cu_f800513936reflection_pad2d_backward_out_kernelIN3c107complexIdEEEEvPT_PKS6_lliiiiiii --------------------------
	.section	.nv.constant0._ZN2at6native49_GLOBAL__N__cfa43aba_16_ReflectionPad_cu_f800513936reflection_pad2d_backward_out_kernelIN3c107complexIdEEEEvPT_PKS6_lliiiiiii,"a",@progbits
	.sectionflags	@""
	.align	4
.nv.constant0._ZN2at6native49_GLOBAL__N__cfa43aba_16_ReflectionPad_cu_f800513936reflection_pad2d_backward_out_kernelIN3c107complexIdEEEEvPT_PKS6_lliiiiiii:
	.zero		588


//--------------------- .nv.constant0._ZN2at6native49_GLOBAL__N__cfa43aba_16_ReflectionPad_cu_f800513940reflection_pad2d_backward_det_out_kernelIN3c107complexIdEEEEvPT_PKS6_lliiiiiii --------------------------
	.section	.nv.constant0._ZN2at6native49_GLOBAL__N__cfa43aba_16_ReflectionPad_cu_f800513940reflection_pad2d_backward_det_out_kernelIN3c107complexIdEEEEvPT_PKS6_lliiiiiii,"a",@progbits
	.sectionflags	@""
	.align	4
.nv.constant0._ZN2at6native49_GLOBAL__N__cfa43aba_16_ReflectionPad_cu_f800513940reflection_pad2d_backward_det_out_kernelIN3c107complexIdEEEEvPT_PKS6_lliiiiiii:
	.zero		588


//--------------------- .nv.constant0._ZN2at6native49_GLOBAL__N__cfa43aba_16_ReflectionPad_cu_f800513936reflection_pad2d_backward_out_kernelIfEEvPT_PKS3_lliiiiiii --------------------------
	.section	.nv.constant0._ZN2at6native49_GLOBAL__N__cfa43aba_16_ReflectionPad_cu_f800513936reflection_pad2d_backward_out_kernelIfEEvPT_PKS3_lliiiiiii,"a",@progbits
	.sectionflags	@""
	.align	4
.nv.constant0._ZN2at6native49_GLOBAL__N__cfa43aba_16_ReflectionPad_cu_f800513936reflection_pad2d_backward_out_kernelIfEEvPT_PKS3_lliiiiiii:
	.zero		588


//--------------------- .nv.constant0._ZN2at6native49_GLOBAL__N__cfa43aba_16_ReflectionPad_cu_f800513940reflection_pad2d_backward_det_out_kernelIfEEvPT_PKS3_lliiiiiii --------------------------
	.section	.nv.constant0._ZN2at6native49_GLOBAL__N__cfa43aba_16_ReflectionPad_cu_f800513940reflection_pad2d_backward_det_out_kernelIfEEvPT_PKS3_lliiiiiii,"a",@progbits
	.sectionflags	@""
	.align	4
.nv.constant0._ZN2at6native49_GLOBAL__N__cfa43aba_16_ReflectionPad_cu_f800513940reflection_pad2d_backward_det_out_kernelIfEEvPT_PKS3_lliiiiiii:
	.zero		588


//--------------------- .nv.constant0._ZN2at6native49_GLOBAL__N__cfa43aba_16_ReflectionPad_cu_f800513936reflection_pad2d_backward_out_kernelIdEEvPT_PKS3_lliiiiiii --------------------------
	.section	.nv.constant0._ZN2at6native49_GLOBAL__N__cfa43aba_16_ReflectionPad_cu_f800513936reflection_pad2d_backward_out_kernelIdEEvPT_PKS3_lliiiiiii,"a",@progbits
	.sectionflags	@""
	.align	4
.nv.constant0._ZN2at6native49_GLOBAL__N__cfa43aba_16_ReflectionPad_cu_f800513936reflection_pad2d_backward_out_kernelIdEEvPT_PKS3_lliiiiiii:
	.zero		588


//--------------------- .nv.constant0._ZN2at6native49_GLOBAL__N__cfa43aba_16_ReflectionPad_cu_f800513940reflection_pad2d_backward_det_out_kernelIdEEvPT_PKS3_lliiiiiii --------------------------
	.section	.nv.constant0._ZN2at6native49_GLOBAL__N__cfa43aba_16_ReflectionPad_cu_f800513940reflection_pad2d_backward_det_out_kernelIdEEvPT_PKS3_lliiiiiii,"a",@progbits
	.sectionflags	@""
	.align	4
.nv.constant0._ZN2at6native49_GLOBAL__N__cfa43aba_16_ReflectionPad_cu_f800513940reflection_pad2d_backward_det_out_kernelIdEEvPT_PKS3_lliiiiiii:
	.zero		588


//--------------------- .nv.constant0._ZN2at6native49_GLOBAL__N__cfa43aba_16_ReflectionPad_cu_f800513927reflection_pad2d_out_kernelIN3c108BFloat16EEEvPKT_PS5_lliiiiiii --------------------------
	.section	.nv.constant0._ZN2at6native49_GLOBAL__N__cfa43aba_16_ReflectionPad_cu_f800513927reflection_pad2d_out_kernelIN3c108BFloat16EEEvPKT_PS5_lliiiiiii,"a",@progbits
	.sectionflags	@""
	.align	4
.nv.constant0._ZN2at6native49_GLOBAL__N__cfa43aba_16_ReflectionPad_cu_f800513927reflection_pad2d_out_kernelIN3c108BFloat16EEEvPKT_PS5_lliiiiiii:
	.zero		588


//--------------------- .nv.constant0._ZN2at6native49_GLOBAL__N__cfa43aba_16_ReflectionPad_cu_f800513927reflection_pad2d_out_kernelIN3c104HalfEEEvPKT_PS5_lliiiiiii --------------------------
	.section	.nv.constant0._ZN2at6native49_GLOBAL__N__cfa43aba_16_ReflectionPad_cu_f800513927reflection_pad2d_out_kernelIN3c104HalfEEEvPKT_PS5_lliiiiiii,"a",@progbits
	.sectionflags	@""
	.align	4
.nv.constant0._ZN2at6native49_GLOBAL__N__cfa43aba_16_ReflectionPad_cu_f800513927reflection_pad2d_out_kernelIN3c104HalfEEEvPKT_PS5_lliiiiiii:
	.zero		588


//--------------------- .nv.constant0._ZN2at6native49_GLOBAL__N__cfa43aba_16_ReflectionPad_cu_f800513927reflection_pad2d_out_kernelIN3c107complexIfEEEEvPKT_PS6_lliiiiiii --------------------------
	.section	.nv.constant0._ZN2at6native49_GLOBAL__N__cfa43aba_16_ReflectionPad_cu_f800513927reflection_pad2d_out_kernelIN3c107complexIfEEEEvPKT_PS6_lliiiiiii,"a",@progbits
	.sectionflags	@""
	.align	4
.nv.constant0._ZN2at6native49_GLOBAL__N__cfa43aba_16_ReflectionPad_cu_f800513927reflection_pad2d_out_kernelIN3c107complexIfEEEEvPKT_PS6_lliiiiiii:
	.zero		588


//--------------------- .nv.constant0._ZN2at6native49_GLOBAL__N__cfa43aba_16_ReflectionPad_cu_f800513927reflection_pad2d_out_kernelIN3c107complexIdEEEEvPKT_PS6_lliiiiiii --------------------------
	.section	.nv.constant0._ZN2at6native49_GLOBAL__N__cfa43aba_16_ReflectionPad_cu_f800513927reflection_pad2d_out_kernelIN3c107complexIdEEEEvPKT_PS6_lliiiiiii,"a",@progbits
	.sectionflags	@""
	.align	4
.nv.constant0._ZN2at6native49_GLOBAL__N__cfa43aba_16_ReflectionPad_cu_f800513927reflection_pad2d_out_kernelIN3c107complexIdEEEEvPKT_PS6_lliiiiiii:
	.zero		588


//--------------------- .nv.constant0._ZN2at6native49_GLOBAL__N__cfa43aba_16_ReflectionPad_cu_f800513927reflection_pad2d_out_kernelIfEEvPKT_PS3_lliiiiiii --------------------------
	.section	.nv.constant0._ZN2at6native49_GLOBAL__N__cfa43aba_16_ReflectionPad_cu_f800513927reflection_pad2d_out_kernelIfEEvPKT_PS3_lliiiiiii,"a",@progbits
	.sectionflags	@""
	.align	4
.nv.constant0._ZN2at6native49_GLOBAL__N__cfa43aba_16_ReflectionPad_cu_f800513927reflection_pad2d_out_kernelIfEEvPKT_PS3_lliiiiiii:
	.zero		588


//--------------------- .nv.constant0._ZN2at6native49_GLOBAL__N__cfa43aba_16_ReflectionPad_cu_f800513927reflection_pad2d_out_kernelIdEEvPKT_PS3_lliiiiiii --------------------------
	.section	.nv.constant0._ZN2at6native49_GLOBAL__N__cfa43aba_16_ReflectionPad_cu_f800513927reflection_pad2d_out_kernelIdEEvPKT_PS3_lliiiiiii,"a",@progbits
	.sectionflags	@""
	.align	4
.nv.constant0._ZN2at6native49_GLOBAL__N__cfa43aba_16_ReflectionPad_cu_f800513927reflection_pad2d_out_kernelIdEEvPKT_PS3_lliiiiiii:
	.zero		588


//--------------------- .nv.constant0._ZN2at6native49_GLOBAL__N__cfa43aba_16_ReflectionPad_cu_f800513927reflection_pad2d_out_kernelIsEEvPKT_PS3_lliiiiiii --------------------------
	.section	.nv.constant0._ZN2at6native49_GLOBAL__N__cfa43aba_16_ReflectionPad_cu_f800513927reflection_pad2d_out_kernelIsEEvPKT_PS3_lliiiiiii,"a",@progbits
	.sectionflags	@""
	.align	4
.nv.constant0._ZN2at6native49_GLOBAL__N__cfa43aba_16_ReflectionPad_cu_f800513927reflection_pad2d_out_kernelIsEEvPKT_PS3_lliiiiiii:
	.zero		588


//--------------------- .nv.constant0._ZN2at6native49_GLOBAL__N__cfa43aba_16_ReflectionPad_cu_f800513927reflection_pad2d_out_kernelIlEEvPKT_PS3_lliiiiiii --------------------------
	.section	.nv.constant0._ZN2at6native49_GLOBAL__N__cfa43aba_16_ReflectionPad_cu_f800513927reflection_pad2d_out_kernelIlEEvPKT_PS3_lliiiiiii,"a",@progbits
	.sectionflags	@""
	.align	4
.nv.constant0._ZN2at6native49_GLOBAL__N__cfa43aba_16_ReflectionPad_cu_f800513927reflection_pad2d_out_kernelIlEEvPKT_PS3_lliiiiiii:
	.zero		588


//--------------------- .nv.constant0._ZN2at6native49_GLOBAL__N__cfa43aba_16_ReflectionPad_cu_f800513927reflection_pad2d_out_kernelIiEEvPKT_PS3_lliiiiiii --------------------------
	.section	.nv.constant0._ZN2at6native49_GLOBAL__N__cfa43aba_16_ReflectionPad_cu_f800513927reflection_pad2d_out_kernelIiEEvPKT_PS3_lliiiiiii,"a",@progbits
	.sectionflags	@""
	.align	4
.nv.constant0._ZN2at6native49_GLOBAL__N__cfa43aba_16_ReflectionPad_cu_f800513927reflection_pad2d_out_kernelIiEEvPKT_PS3_lliiiiiii:
	.zero		588


//--------------------- .nv.constant0._ZN2at6native49_GLOBAL__N__cfa43aba_16_ReflectionPad_cu_f800513927reflection_pad2d_out_kernelIaEEvPKT_PS3_lliiiiiii --------------------------
	.section	.nv.constant0._ZN2at6native49_GLOBAL__N__cfa43aba_16_ReflectionPad_cu_f800513927reflection_pad2d_out_kernelIaEEvPKT_PS3_lliiiiiii,"a",@progbits
	.sectionflags	@""
	.align	4
.nv.constant0._ZN2at6native49_GLOBAL__N__cfa43aba_16_ReflectionPad_cu_f800513927reflection_pad2d_out_kernelIaEEvPKT_PS3_lliiiiiii:
	.zero		588


//--------------------- .nv.constant0._ZN2at6native49_GLOBAL__N__cfa43aba_16_ReflectionPad_cu_f800513927reflection_pad2d_out_kernelIhEEvPKT_PS3_lliiiiiii --------------------------
	.section	.nv.constant0._ZN2at6native49_GLOBAL__N__cfa43aba_16_ReflectionPad_cu_f800513927reflection_pad2d_out_kernelIhEEvPKT_PS3_lliiiiiii,"a",@progbits
	.sectionflags	@""
	.align	4
.nv.constant0._ZN2at6native49_GLOBAL__N__cfa43aba_16_ReflectionPad_cu_f800513927reflection_pad2d_out_kernelIhEEvPKT_PS3_lliiiiiii:
	.zero		588


//--------------------- SYMBOLS --------------------------

	.type		.nv.reservedSmem.offset0,@object
	.size		.nv.reservedSmem.offset0,0x4
